// auto-generated by cutlass_sweep.epilogue — config: {"arch": "sm_90", "cluster_m": 2, "cluster_n": 1, "dtype": "bf16", "fusion": "silu", "tile_k": 64, "tile_m": 256, "tile_n": 256}
#include "cutlass/cutlass.h"
#include "cutlass/gemm/collective/collective_builder.hpp"
#include "cutlass/gemm/device/gemm_universal_adapter.h"
#include "cutlass/gemm/kernel/gemm_universal.hpp"
#include "cutlass/epilogue/collective/collective_builder.hpp"
#include "cutlass/epilogue/fusion/operations.hpp"
#include "cutlass/epilogue/thread/activation.h"

using Elem = cutlass::bfloat16_t;
using Acc  = float;
using TileShape    = cute::Shape<cute::_256, cute::_256, cute::_64>;
using ClusterShape = cute::Shape<cute::_2, cute::_1, cute::_1>;
using FusionOp     = cutlass::epilogue::fusion::LinCombEltAct<cutlass::epilogue::thread::SiLu, Elem, Acc>;

using CollectiveEpilogue = typename cutlass::epilogue::collective::CollectiveBuilder<
    cutlass::arch::Sm90, cutlass::arch::OpClassTensorOp,
    TileShape, ClusterShape,
    cutlass::epilogue::collective::EpilogueTileAuto,
    Acc, Acc,
    Elem, cutlass::layout::RowMajor, 128 / cutlass::sizeof_bits<Elem>::value,
    Elem, cutlass::layout::RowMajor, 128 / cutlass::sizeof_bits<Elem>::value,
    cutlass::epilogue::TmaWarpSpecializedCooperative,
    FusionOp
  >::CollectiveOp;

using CollectiveMainloop = typename cutlass::gemm::collective::CollectiveBuilder<
    cutlass::arch::Sm90, cutlass::arch::OpClassTensorOp,
    Elem, cutlass::layout::RowMajor, 128 / cutlass::sizeof_bits<Elem>::value,
    Elem, cutlass::layout::ColumnMajor, 128 / cutlass::sizeof_bits<Elem>::value,
    Acc,
    TileShape, ClusterShape,
    cutlass::gemm::collective::StageCountAutoCarveout<
        static_cast<int>(sizeof(typename CollectiveEpilogue::SharedStorage))>,
    cutlass::gemm::KernelTmaWarpSpecializedCooperative
  >::CollectiveOp;

using GemmKernel = cutlass::gemm::kernel::GemmUniversal<
    cute::Shape<int,int,int,int>, CollectiveMainloop, CollectiveEpilogue>;
using Gemm = cutlass::gemm::device::GemmUniversalAdapter<GemmKernel>;

auto* _anchor = &cutlass::device_kernel<GemmKernel>;


// ===== COMPILED SASS (sm_90a) =====

	.target	sm_90a

	.elftype	@"ET_EXEC"


//--------------------- .note.nv.tkinfo           --------------------------
	.section	.note.nv.tkinfo,"",@"SHT_NOTE"
	.sectionflags	@"SHF_NOTE_NV_TKINFO"
	.tkinfo
        /*0018*/ 	.word	0x00000002
        /*0030*/ 	.string	""
        /*0030*/ 	.string	"ptxas"
        /*0030*/ 	.string	"Cuda compilation tools, release 13.0, V13.0.88"
        /*0030*/ 	.string	"Build cuda_13.0.r13.0/compiler.36424714_0"
        /*0030*/ 	.string	"-arch sm_90a -m 64 "



//--------------------- .note.nv.cuinfo           --------------------------
	.section	.note.nv.cuinfo,"",@"SHT_NOTE"
	.sectionflags	@"SHF_NOTE_NV_CUINFO"
        /*0018*/ 	.short	0x0002
        /*001a*/ 	.short	0x005a
        /*001c*/ 	.short	0x0082
	.zero		2


//--------------------- .nv.info                  --------------------------
	.section	.nv.info,"",@"SHT_CUDA_INFO"
	.align	4


	//----- nvinfo : EIATTR_REGCOUNT
	.align		4
        /*0000*/ 	.byte	0x04, 0x2f
        /*0002*/ 	.short	(.L_18 - .L_17)
	.align		4
.L_17:
        /*0004*/ 	.word	index@(_ZN7cutlass13device_kernelINS_4gemm6kernel13GemmUniversalIN4cute5tupleIJiiiiEEENS1_10collective13CollectiveMmaINS1_34MainloopSm90TmaGmmaWarpSpecializedILi3ENS5_IJNS4_1CILi2EEENSA_ILi1EEESC_EEENS1_35KernelTmaWarpSpecializedCooperativeEEENS5_IJNSA_ILi256EEESG_NSA_ILi64EEEEEENS_10bfloat16_tENS5_IJlSC_lEEESJ_SK_NS4_8TiledMMAINS4_8MMA_AtomIJNS4_4SM904GMMA28MMA_64x256x16_F32BF16BF16_SSILNSO_5MajorE0ELSQ_0ELNSO_7ScaleInE1ELSR_1EEEEEENS4_6LayoutISD_NS5_IJSC_NSA_ILi0EEESV_EEEEENS5_IJNS4_10UnderscoreESY_SY_EEEEENS4_13SM90_TMA_LOADENS4_14ComposedLayoutINS4_7SwizzleILi3ELi4ELi3EEENS4_18smem_ptr_flag_bitsILi16EEENSU_INS5_IJNSA_ILi8EEESH_EEENS5_IJSH_SC_EEEEEEEvNS4_8identityENS4_23SM90_TMA_LOAD_MULTICASTES1B_vS1C_EENS_8epilogue10collective18CollectiveEpilogueINS1F_22Sm90TmaWarpSpecializedILi4ELi2ELi16ELb1ELb0EEEJSI_NS5_IJNSA_ILi128EEENSA_ILi32EEEEEESJ_SK_SJ_SK_NS1F_6fusion15FusionCallbacksIS1J_NS1N_13LinCombEltActINS1F_6thread4SiLuESJ_fSJ_fLNS_15FloatRoundStyleE2EEESI_S1M_JEEES11_NS12_INS13_ILi2ELi4ELi3EEES16_NSU_INS5_IJS17_S1L_EEENS5_IJS1L_SC_EEEEEEENS4_17SM75_U32x4_LDSM_NENS4_14SM90_TMA_STOREES1Z_NS4_17SM90_U32x4_STSM_NENS4_9Copy_AtomIJS22_NS_6half_tEEEEvEEEvvEEEEvNT_6ParamsE)
        /*0008*/ 	.word	0x000000a8


	//----- nvinfo : EIATTR_FRAME_SIZE
	.align		4
.L_18:
        /*000c*/ 	.byte	0x04, 0x11
        /*000e*/ 	.short	(.L_20 - .L_19)
	.align		4
.L_19:
        /*0010*/ 	.word	index@($__internal_0_$__cuda_sm20_rcp_rn_f32_slowpath)
        /*0014*/ 	.word	0x000007a0


	//----- nvinfo : EIATTR_FRAME_SIZE
	.align		4
.L_20:
        /*0018*/ 	.byte	0x04, 0x11
        /*001a*/ 	.short	(.L_22 - .L_21)
	.align		4
.L_21:
        /*001c*/ 	.word	index@(_ZN7cutlass13device_kernelINS_4gemm6kernel13GemmUniversalIN4cute5tupleIJiiiiEEENS1_10collective13CollectiveMmaINS1_34MainloopSm90TmaGmmaWarpSpecializedILi3ENS5_IJNS4_1CILi2EEENSA_ILi1EEESC_EEENS1_35KernelTmaWarpSpecializedCooperativeEEENS5_IJNSA_ILi256EEESG_NSA_ILi64EEEEEENS_10bfloat16_tENS5_IJlSC_lEEESJ_SK_NS4_8TiledMMAINS4_8MMA_AtomIJNS4_4SM904GMMA28MMA_64x256x16_F32BF16BF16_SSILNSO_5MajorE0ELSQ_0ELNSO_7ScaleInE1ELSR_1EEEEEENS4_6LayoutISD_NS5_IJSC_NSA_ILi0EEESV_EEEEENS5_IJNS4_10UnderscoreESY_SY_EEEEENS4_13SM90_TMA_LOADENS4_14ComposedLayoutINS4_7SwizzleILi3ELi4ELi3EEENS4_18smem_ptr_flag_bitsILi16EEENSU_INS5_IJNSA_ILi8EEESH_EEENS5_IJSH_SC_EEEEEEEvNS4_8identityENS4_23SM90_TMA_LOAD_MULTICASTES1B_vS1C_EENS_8epilogue10collective18CollectiveEpilogueINS1F_22Sm90TmaWarpSpecializedILi4ELi2ELi16ELb1ELb0EEEJSI_NS5_IJNSA_ILi128EEENSA_ILi32EEEEEESJ_SK_SJ_SK_NS1F_6fusion15FusionCallbacksIS1J_NS1N_13LinCombEltActINS1F_6thread4SiLuESJ_fSJ_fLNS_15FloatRoundStyleE2EEESI_S1M_JEEES11_NS12_INS13_ILi2ELi4ELi3EEES16_NSU_INS5_IJS17_S1L_EEENS5_IJS1L_SC_EEEEEEENS4_17SM75_U32x4_LDSM_NENS4_14SM90_TMA_STOREES1Z_NS4_17SM90_U32x4_STSM_NENS4_9Copy_AtomIJS22_NS_6half_tEEEEvEEEvvEEEEvNT_6ParamsE)
        /*0020*/ 	.word	0x000007a0


	//----- nvinfo : EIATTR_MIN_STACK_SIZE
	.align		4
.L_22:
        /*0024*/ 	.byte	0x04, 0x12
        /*0026*/ 	.short	(.L_24 - .L_23)
	.align		4
.L_23:
        /*0028*/ 	.word	index@(_ZN7cutlass13device_kernelINS_4gemm6kernel13GemmUniversalIN4cute5tupleIJiiiiEEENS1_10collective13CollectiveMmaINS1_34MainloopSm90TmaGmmaWarpSpecializedILi3ENS5_IJNS4_1CILi2EEENSA_ILi1EEESC_EEENS1_35KernelTmaWarpSpecializedCooperativeEEENS5_IJNSA_ILi256EEESG_NSA_ILi64EEEEEENS_10bfloat16_tENS5_IJlSC_lEEESJ_SK_NS4_8TiledMMAINS4_8MMA_AtomIJNS4_4SM904GMMA28MMA_64x256x16_F32BF16BF16_SSILNSO_5MajorE0ELSQ_0ELNSO_7ScaleInE1ELSR_1EEEEEENS4_6LayoutISD_NS5_IJSC_NSA_ILi0EEESV_EEEEENS5_IJNS4_10UnderscoreESY_SY_EEEEENS4_13SM90_TMA_LOADENS4_14ComposedLayoutINS4_7SwizzleILi3ELi4ELi3EEENS4_18smem_ptr_flag_bitsILi16EEENSU_INS5_IJNSA_ILi8EEESH_EEENS5_IJSH_SC_EEEEEEEvNS4_8identityENS4_23SM90_TMA_LOAD_MULTICASTES1B_vS1C_EENS_8epilogue10collective18CollectiveEpilogueINS1F_22Sm90TmaWarpSpecializedILi4ELi2ELi16ELb1ELb0EEEJSI_NS5_IJNSA_ILi128EEENSA_ILi32EEEEEESJ_SK_SJ_SK_NS1F_6fusion15FusionCallbacksIS1J_NS1N_13LinCombEltActINS1F_6thread4SiLuESJ_fSJ_fLNS_15FloatRoundStyleE2EEESI_S1M_JEEES11_NS12_INS13_ILi2ELi4ELi3EEES16_NSU_INS5_IJS17_S1L_EEENS5_IJS1L_SC_EEEEEEENS4_17SM75_U32x4_LDSM_NENS4_14SM90_TMA_STOREES1Z_NS4_17SM90_U32x4_STSM_NENS4_9Copy_AtomIJS22_NS_6half_tEEEEvEEEvvEEEEvNT_6ParamsE)
        /*002c*/ 	.word	0x000007a0
.L_24:


//--------------------- .nv.compat                --------------------------
	.section	.nv.compat,"",@"SHT_CUDA_COMPAT_INFO"
	.align	4
        /*0000*/ 	.byte	0x02, 0x09, 0x01, 0x00, 0x02, 0x02, 0x04, 0x00, 0x02, 0x05, 0x05, 0x00, 0x03, 0x07, 0x01, 0x01
        /*0010*/ 	.byte	0x02, 0x03, 0x01, 0x00, 0x02, 0x06, 0x01, 0x00, 0x04, 0x0b, 0x08, 0x00, 0x00, 0x00, 0x00, 0x00
        /*0020*/ 	.byte	0x00, 0x00, 0x00, 0x00


//--------------------- .nv.info._ZN7cutlass13device_kernelINS_4gemm6kernel13GemmUniversalIN4cute5tupleIJiiiiEEENS1_10collective13CollectiveMmaINS1_34MainloopSm90TmaGmmaWarpSpecializedILi3ENS5_IJNS4_1CILi2EEENSA_ILi1EEESC_EEENS1_35KernelTmaWarpSpecializedCooperativeEEENS5_IJNSA_ILi256EEESG_NSA_ILi64EEEEEENS_10bfloat16_tENS5_IJlSC_lEEESJ_SK_NS4_8TiledMMAINS4_8MMA_AtomIJNS4_4SM904GMMA28MMA_64x256x16_F32BF16BF16_SSILNSO_5MajorE0ELSQ_0ELNSO_7ScaleInE1ELSR_1EEEEEENS4_6LayoutISD_NS5_IJSC_NSA_ILi0EEESV_EEEEENS5_IJNS4_10UnderscoreESY_SY_EEEEENS4_13SM90_TMA_LOADENS4_14ComposedLayoutINS4_7SwizzleILi3ELi4ELi3EEENS4_18smem_ptr_flag_bitsILi16EEENSU_INS5_IJNSA_ILi8EEESH_EEENS5_IJSH_SC_EEEEEEEvNS4_8identityENS4_23SM90_TMA_LOAD_MULTICASTES1B_vS1C_EENS_8epilogue10collective18CollectiveEpilogueINS1F_22Sm90TmaWarpSpecializedILi4ELi2ELi16ELb1ELb0EEEJSI_NS5_IJNSA_ILi128EEENSA_ILi32EEEEEESJ_SK_SJ_SK_NS1F_6fusion15FusionCallbacksIS1J_NS1N_13LinCombEltActINS1F_6thread4SiLuESJ_fSJ_fLNS_15FloatRoundStyleE2EEESI_S1M_JEEES11_NS12_INS13_ILi2ELi4ELi3EEES16_NSU_INS5_IJS17_S1L_EEENS5_IJS1L_SC_EEEEEEENS4_17SM75_U32x4_LDSM_NENS4_14SM90_TMA_STOREES1Z_NS4_17SM90_U32x4_STSM_NENS4_9Copy_AtomIJS22_NS_6half_tEEEEvEEEvvEEEEvNT_6ParamsE --------------------------
	.section	.nv.info._ZN7cutlass13device_kernelINS_4gemm6kernel13GemmUniversalIN4cute5tupleIJiiiiEEENS1_10collective13CollectiveMmaINS1_34MainloopSm90TmaGmmaWarpSpecializedILi3ENS5_IJNS4_1CILi2EEENSA_ILi1EEESC_EEENS1_35KernelTmaWarpSpecializedCooperativeEEENS5_IJNSA_ILi256EEESG_NSA_ILi64EEEEEENS_10bfloat16_tENS5_IJlSC_lEEESJ_SK_NS4_8TiledMMAINS4_8MMA_AtomIJNS4_4SM904GMMA28MMA_64x256x16_F32BF16BF16_SSILNSO_5MajorE0ELSQ_0ELNSO_7ScaleInE1ELSR_1EEEEEENS4_6LayoutISD_NS5_IJSC_NSA_ILi0EEESV_EEEEENS5_IJNS4_10UnderscoreESY_SY_EEEEENS4_13SM90_TMA_LOADENS4_14ComposedLayoutINS4_7SwizzleILi3ELi4ELi3EEENS4_18smem_ptr_flag_bitsILi16EEENSU_INS5_IJNSA_ILi8EEESH_EEENS5_IJSH_SC_EEEEEEEvNS4_8identityENS4_23SM90_TMA_LOAD_MULTICASTES1B_vS1C_EENS_8epilogue10collective18CollectiveEpilogueINS1F_22Sm90TmaWarpSpecializedILi4ELi2ELi16ELb1ELb0EEEJSI_NS5_IJNSA_ILi128EEENSA_ILi32EEEEEESJ_SK_SJ_SK_NS1F_6fusion15FusionCallbacksIS1J_NS1N_13LinCombEltActINS1F_6thread4SiLuESJ_fSJ_fLNS_15FloatRoundStyleE2EEESI_S1M_JEEES11_NS12_INS13_ILi2ELi4ELi3EEES16_NSU_INS5_IJS17_S1L_EEENS5_IJS1L_SC_EEEEEEENS4_17SM75_U32x4_LDSM_NENS4_14SM90_TMA_STOREES1Z_NS4_17SM90_U32x4_STSM_NENS4_9Copy_AtomIJS22_NS_6half_tEEEEvEEEvvEEEEvNT_6ParamsE,"",@"SHT_CUDA_INFO"
	.sectionflags	@""
	.align	4


	//----- nvinfo : EIATTR_CUDA_API_VERSION
	.align		4
        /*0000*/ 	.byte	0x04, 0x37
        /*0002*/ 	.short	(.L_26 - .L_25)
.L_25:
        /*0004*/ 	.word	0x00000082


	//----- nvinfo : EIATTR_KPARAM_INFO
	.align		4
.L_26:
        /*0008*/ 	.byte	0x04, 0x17
        /*000a*/ 	.short	(.L_28 - .L_27)
.L_27:
        /*000c*/ 	.word	0x00000000
        /*0010*/ 	.short	0x0000
        /*0012*/ 	.short	0x0070
        /*0014*/ 	.byte	0x00, 0xf0, 0x01, 0x1c


	//----- nvinfo : EIATTR_SPARSE_MMA_MASK
	.align		4
.L_28:
        /*0018*/ 	.byte	0x03, 0x50
        /*001a*/ 	.short	0x0000


	//----- nvinfo : EIATTR_MAXREG_COUNT
	.align		4
        /*001c*/ 	.byte	0x03, 0x1b
        /*001e*/ 	.short	0x00a8


	//----- nvinfo : EIATTR_NUM_BARRIERS
	.align		4
        /*0020*/ 	.byte	0x02, 0x4c
        /*0022*/ 	.byte	0x02
	.zero		1


	//----- nvinfo : EIATTR_EXTERNS
	.align		4
        /*0024*/ 	.byte	0x04, 0x0f
        /*0026*/ 	.short	(.L_30 - .L_29)


	//   ....[0]....
	.align		4
.L_29:
        /*0028*/ 	.word	index@(__assertfail)


	//----- nvinfo : EIATTR_ANNOTATIONS
	.align		4
.L_30:
        /*002c*/ 	.byte	0x04, 0x55
        /*002e*/ 	.short	(.L_32 - .L_31)


	//   ....[0]....
.L_31:
        /*0030*/ 	.word	0x00000001
        /*0034*/ 	.byte	0xb0, 0x0b, 0x00, 0x00, 0x01, 0x00, 0x00, 0x00, 0x80, 0x0e, 0x00, 0x00, 0x01, 0x00, 0x00, 0x00
        /* <DEDUP_REMOVED lines=669> */
        /*2a14*/ 	.byte	0xc0, 0xd7, 0x02, 0x00


	//----- nvinfo : EIATTR_MERCURY_ISA_VERSION
	.align		4
.L_32:
        /*2a18*/ 	.byte	0x03, 0x5f
        /*2a1a*/ 	.short	0x0101


	//----- nvinfo : EIATTR_INT_WARP_WIDE_INSTR_OFFSETS
	.align		4
        /*2a1c*/ 	.byte	0x04, 0x31
        /*2a1e*/ 	.short	(.L_34 - .L_33)


	//   ....[0]....
.L_33:
        /*2a20*/ 	.word	0x00000a20


	//   ....[1]....
        /*2a24*/ 	.word	0x00000a30


	//   ....[2]....
        /*2a28*/ 	.word	0x00000b90


	//----- nvinfo : EIATTR_COOP_GROUP_MASK_REGIDS
	.align		4
.L_34:
        /*2a2c*/ 	.byte	0x04, 0x29
        /*2a2e*/ 	.short	(.L_36 - .L_35)


	//   ....[0]....
.L_35:
        /*2a30*/ 	.word	0xffffffff


	//   ....[1]....
        /*2a34*/ 	.word	0xffffffff


	//   ....[2]....
        /*2a38*/ 	.word	0xffffffff


	//   ....[3]....
        /*2a3c*/ 	.word	0xffffffff


	//   ....[4]....
        /*2a40*/ 	.word	0xffffffff


	//   ....[5]....
        /*2a44*/ 	.word	0xffffffff


	//   ....[6]....
        /*2a48*/ 	.word	0xffffffff


	//----- nvinfo : EIATTR_COOP_GROUP_INSTR_OFFSETS
	.align		4
.L_36:
        /*2a4c*/ 	.byte	0x04, 0x28
        /*2a4e*/ 	.short	(.L_38 - .L_37)


	//   ....[0]....
.L_37:
        /*2a50*/ 	.word	0x00000060


	//   ....[1]....
        /*2a54*/ 	.word	0x00000090


	//   ....[2]....
        /*2a58*/ 	.word	0x000004e0


	//   ....[3]....
        /*2a5c*/ 	.word	0x000006b0


	//   ....[4]....
        /*2a60*/ 	.word	0x00000860


	//   ....[5]....
        /*2a64*/ 	.word	0x00000d20


	//   ....[6]....
        /*2a68*/ 	.word	0x000018b0


	//----- nvinfo : EIATTR_REG_RECONFIG
	.align		4
.L_38:
        /*2a6c*/ 	.byte	0x01, 0x54
	.zero		2


	//----- nvinfo : EIATTR_SYSCALL_OFFSETS
	.align		4
        /*2a70*/ 	.byte	0x04, 0x46
        /*2a72*/ 	.short	(.L_40 - .L_39)


	//   ....[0]....
.L_39:
        /*2a74*/ 	.word	0x00001a60


	//   ....[1]....
        /*2a78*/ 	.word	0x00009770


	//   ....[2]....
        /*2a7c*/ 	.word	0x00009860


	//----- nvinfo : EIATTR_MBARRIER_INSTR_OFFSETS
	.align		4
.L_40:
        /*2a80*/ 	.byte	0x04, 0x39
        /*2a82*/ 	.short	(.L_42 - .L_41)


	//   ....[0]....
.L_41:
        /*2a84*/ 	.word	0x00000640
        /*2a88*/ 	.word	0x000000ff
        /*2a8c*/ 	.word	0x00000000
        /*2a90*/ 	.short	0x0100
        /*2a92*/ 	.byte	0x08
	.zero		1


	//   ....[1]....
        /*2a94*/ 	.word	0x00000650
        /*2a98*/ 	.word	0x000000ff
        /*2a9c*/ 	.word	0x00000018
        /*2aa0*/ 	.short	0x0100
        /*2aa2*/ 	.byte	0x08
	.zero		1


	//   ....[2]....
        /*2aa4*/ 	.word	0x00000660
        /*2aa8*/ 	.word	0x000000ff
        /*2aac*/ 	.word	0x00000008
        /*2ab0*/ 	.short	0x0100
        /*2ab2*/ 	.byte	0x08
	.zero		1


	//   ....[3]....
        /*2ab4*/ 	.word	0x00000670
        /*2ab8*/ 	.word	0x000000ff
        /*2abc*/ 	.word	0x00000020
        /*2ac0*/ 	.short	0x0100
        /*2ac2*/ 	.byte	0x08
	.zero		1


	//   ....[4]....
        /*2ac4*/ 	.word	0x00000680
        /*2ac8*/ 	.word	0x000000ff
        /*2acc*/ 	.word	0x00000010
        /*2ad0*/ 	.short	0x0100
        /*2ad2*/ 	.byte	0x08
	.zero		1


	//   ....[5]....
        /*2ad4*/ 	.word	0x00000690
        /*2ad8*/ 	.word	0x000000ff
        /*2adc*/ 	.word	0x00000028
        /*2ae0*/ 	.short	0x0100
        /*2ae2*/ 	.byte	0x08
	.zero		1


	//   ....[6]....
        /*2ae4*/ 	.word	0x000007c0
        /*2ae8*/ 	.word	0x000000ff
        /*2aec*/ 	.word	0x00000030
        /*2af0*/ 	.short	0x0100
        /*2af2*/ 	.byte	0x08
	.zero		1


	//   ....[7]....
        /*2af4*/ 	.word	0x000007d0
        /*2af8*/ 	.word	0x000000ff
        /*2afc*/ 	.word	0x00000050
        /*2b00*/ 	.short	0x0100
        /*2b02*/ 	.byte	0x08
	.zero		1


	//   ....[8]....
        /*2b04*/ 	.word	0x000007e0
        /*2b08*/ 	.word	0x000000ff
        /*2b0c*/ 	.word	0x00000038
        /*2b10*/ 	.short	0x0100
        /*2b12*/ 	.byte	0x08
	.zero		1


	//   ....[9]....
        /*2b14*/ 	.word	0x000007f0
        /*2b18*/ 	.word	0x000000ff
        /*2b1c*/ 	.word	0x00000058
        /*2b20*/ 	.short	0x0100
        /*2b22*/ 	.byte	0x08
	.zero		1


	//   ....[10]....
        /*2b24*/ 	.word	0x00000800
        /*2b28*/ 	.word	0x000000ff
        /*2b2c*/ 	.word	0x00000040
        /*2b30*/ 	.short	0x0100
        /*2b32*/ 	.byte	0x08
	.zero		1


	//   ....[11]....
        /*2b34*/ 	.word	0x00000810
        /*2b38*/ 	.word	0x000000ff
        /*2b3c*/ 	.word	0x00000060
        /*2b40*/ 	.short	0x0100
        /*2b42*/ 	.byte	0x08
	.zero		1


	//   ....[12]....
        /*2b44*/ 	.word	0x00000820
        /*2b48*/ 	.word	0x000000ff
        /*2b4c*/ 	.word	0x00000048
        /*2b50*/ 	.short	0x0100
        /*2b52*/ 	.byte	0x08
	.zero		1


	//   ....[13]....
        /*2b54*/ 	.word	0x00000830
        /*2b58*/ 	.word	0x000000ff
        /*2b5c*/ 	.word	0x00000068
        /*2b60*/ 	.short	0x0100
        /*2b62*/ 	.byte	0x08
	.zero		1


	//   ....[14]....
        /*2b64*/ 	.word	0x00000bf0
        /*2b68*/ 	.word	0x000000ff
        /*2b6c*/ 	.word	0x00000070
        /*2b70*/ 	.short	0x0100
        /*2b72*/ 	.byte	0x06
	.zero		1


	//   ....[15]....
        /*2b74*/ 	.word	0x00000c90
        /*2b78*/ 	.word	0x000000ff
        /*2b7c*/ 	.word	0x00000078
        /*2b80*/ 	.short	0x0100
        /*2b82*/ 	.byte	0x06
	.zero		1


	//   ....[16]....
        /*2b84*/ 	.word	0x00001af0
        /*2b88*/ 	.word	0x00000003
        /*2b8c*/ 	.word	0x00000000
        /*2b90*/ 	.short	0x010a
        /*2b92*/ 	.byte	0x3f
	.zero		1


	//   ....[17]....
        /*2b94*/ 	.word	0x00001b30
        /*2b98*/ 	.word	0x00000003
        /*2b9c*/ 	.word	0x00000000
        /*2ba0*/ 	.short	0x010a
        /*2ba2*/ 	.byte	0x3f
	.zero		1


	//   ....[18]....
        /*2ba4*/ 	.word	0x00005160
        /*2ba8*/ 	.word	0x000000ff
        /*2bac*/ 	.word	0x00000000
        /*2bb0*/ 	.short	0x010a
        /*2bb2*/ 	.byte	0x08
	.zero		1


	//   ....[19]....
        /*2bb4*/ 	.word	0x000051a0
        /*2bb8*/ 	.word	0x000000ff
        /*2bbc*/ 	.word	0x00000000
        /*2bc0*/ 	.short	0x010a
        /*2bc2*/ 	.byte	0x08
	.zero		1


	//   ....[20]....
        /*2bc4*/ 	.word	0x00009300
        /*2bc8*/ 	.word	0x00000003
        /*2bcc*/ 	.word	0x00000000
        /*2bd0*/ 	.short	0x0101
        /*2bd2*/ 	.byte	0x3f
	.zero		1


	//   ....[21]....
        /*2bd4*/ 	.word	0x00009520
        /*2bd8*/ 	.word	0x00000000
        /*2bdc*/ 	.word	0x00000000
        /*2be0*/ 	.short	0x0101
        /*2be2*/ 	.byte	0x3f
	.zero		1


	//   ....[22]....
        /*2be4*/ 	.word	0x00009d30
        /*2be8*/ 	.word	0x000000ff
        /*2bec*/ 	.word	0x00000030
        /*2bf0*/ 	.short	0x010a
        /*2bf2*/ 	.byte	0x2e
	.zero		1


	//   ....[23]....
        /*2bf4*/ 	.word	0x0000be50
        /*2bf8*/ 	.word	0x000000ff
        /*2bfc*/ 	.word	0x00000000
        /*2c00*/ 	.short	0x0101
        /*2c02*/ 	.byte	0x04
	.zero		1


	//   ....[24]....
        /*2c04*/ 	.word	0x0000bf30
        /*2c08*/ 	.word	0x00000000
        /*2c0c*/ 	.word	0x00000030
        /*2c10*/ 	.short	0x010a
        /*2c12*/ 	.byte	0x3f
	.zero		1


	//   ....[25]....
        /*2c14*/ 	.word	0x0000dd90
        /*2c18*/ 	.word	0x000000ff
        /*2c1c*/ 	.word	0x00000000
        /*2c20*/ 	.short	0x0101
        /*2c22*/ 	.byte	0x04
	.zero		1


	//   ....[26]....
        /*2c24*/ 	.word	0x0000de80
        /*2c28*/ 	.word	0x00000000
        /*2c2c*/ 	.word	0x00000030
        /*2c30*/ 	.short	0x010a
        /*2c32*/ 	.byte	0x3f
	.zero		1


	//   ....[27]....
        /*2c34*/ 	.word	0x0000fe10
        /*2c38*/ 	.word	0x000000ff
        /*2c3c*/ 	.word	0x00000000
        /*2c40*/ 	.short	0x0101
        /*2c42*/ 	.byte	0x04
	.zero		1


	//   ....[28]....
        /*2c44*/ 	.word	0x0000fef0
        /*2c48*/ 	.word	0x00000000
        /*2c4c*/ 	.word	0x00000030
        /*2c50*/ 	.short	0x010a
        /*2c52*/ 	.byte	0x3f
	.zero		1


	//   ....[29]....
        /*2c54*/ 	.word	0x00011d90
        /*2c58*/ 	.word	0x000000ff
        /*2c5c*/ 	.word	0x00000000
        /*2c60*/ 	.short	0x0101
        /*2c62*/ 	.byte	0x04
	.zero		1


	//   ....[30]....
        /*2c64*/ 	.word	0x00011e80
        /*2c68*/ 	.word	0x00000002
        /*2c6c*/ 	.word	0x00000030
        /*2c70*/ 	.short	0x010a
        /*2c72*/ 	.byte	0x3f
	.zero		1


	//   ....[31]....
        /*2c74*/ 	.word	0x00013de0
        /*2c78*/ 	.word	0x000000ff
        /*2c7c*/ 	.word	0x00000000
        /*2c80*/ 	.short	0x0101
        /*2c82*/ 	.byte	0x04
	.zero		1


	//   ....[32]....
        /*2c84*/ 	.word	0x00013ed0
        /*2c88*/ 	.word	0x00000003
        /*2c8c*/ 	.word	0x00000030
        /*2c90*/ 	.short	0x010a
        /*2c92*/ 	.byte	0x3f
	.zero		1


	//   ....[33]....
        /*2c94*/ 	.word	0x00015d30
        /*2c98*/ 	.word	0x000000ff
        /*2c9c*/ 	.word	0x00000000
        /*2ca0*/ 	.short	0x0101
        /*2ca2*/ 	.byte	0x04
	.zero		1


	//   ....[34]....
        /*2ca4*/ 	.word	0x00015e20
        /*2ca8*/ 	.word	0x00000000
        /*2cac*/ 	.word	0x00000030
        /*2cb0*/ 	.short	0x010a
        /*2cb2*/ 	.byte	0x3f
	.zero		1


	//   ....[35]....
        /*2cb4*/ 	.word	0x00017d80
        /*2cb8*/ 	.word	0x000000ff
        /*2cbc*/ 	.word	0x00000000
        /*2cc0*/ 	.short	0x0101
        /*2cc2*/ 	.byte	0x04
	.zero		1


	//   ....[36]....
        /*2cc4*/ 	.word	0x00017e70
        /*2cc8*/ 	.word	0x00000000
        /*2ccc*/ 	.word	0x00000030
        /*2cd0*/ 	.short	0x010a
        /*2cd2*/ 	.byte	0x3f
	.zero		1


	//   ....[37]....
        /*2cd4*/ 	.word	0x00019cd0
        /*2cd8*/ 	.word	0x000000ff
        /*2cdc*/ 	.word	0x00000000
        /*2ce0*/ 	.short	0x0101
        /*2ce2*/ 	.byte	0x04
	.zero		1


	//   ....[38]....
        /*2ce4*/ 	.word	0x00019dc0
        /*2ce8*/ 	.word	0x00000000
        /*2cec*/ 	.word	0x00000030
        /*2cf0*/ 	.short	0x010a
        /*2cf2*/ 	.byte	0x3f
	.zero		1


	//   ....[39]....
        /*2cf4*/ 	.word	0x0001bd20
        /*2cf8*/ 	.word	0x000000ff
        /*2cfc*/ 	.word	0x00000000
        /*2d00*/ 	.short	0x0101
        /*2d02*/ 	.byte	0x04
	.zero		1


	//   ....[40]....
        /*2d04*/ 	.word	0x0001be10
        /*2d08*/ 	.word	0x00000000
        /*2d0c*/ 	.word	0x00000030
        /*2d10*/ 	.short	0x010a
        /*2d12*/ 	.byte	0x3f
	.zero		1


	//   ....[41]....
        /*2d14*/ 	.word	0x0001dc80
        /*2d18*/ 	.word	0x000000ff
        /*2d1c*/ 	.word	0x00000000
        /*2d20*/ 	.short	0x0101
        /*2d22*/ 	.byte	0x04
	.zero		1


	//   ....[42]....
        /*2d24*/ 	.word	0x0001dd70
        /*2d28*/ 	.word	0x00000000
        /*2d2c*/ 	.word	0x00000030
        /*2d30*/ 	.short	0x010a
        /*2d32*/ 	.byte	0x3f
	.zero		1


	//   ....[43]....
        /*2d34*/ 	.word	0x0001fce0
        /*2d38*/ 	.word	0x000000ff
        /*2d3c*/ 	.word	0x00000000
        /*2d40*/ 	.short	0x0101
        /*2d42*/ 	.byte	0x04
	.zero		1


	//   ....[44]....
        /*2d44*/ 	.word	0x0001fdd0
        /*2d48*/ 	.word	0x00000000
        /*2d4c*/ 	.word	0x00000030
        /*2d50*/ 	.short	0x010a
        /*2d52*/ 	.byte	0x3f
	.zero		1


	//   ....[45]....
        /*2d54*/ 	.word	0x00021c40
        /*2d58*/ 	.word	0x000000ff
        /*2d5c*/ 	.word	0x00000000
        /*2d60*/ 	.short	0x0101
        /*2d62*/ 	.byte	0x04
	.zero		1


	//   ....[46]....
        /*2d64*/ 	.word	0x00021d30
        /*2d68*/ 	.word	0x00000000
        /*2d6c*/ 	.word	0x00000030
        /*2d70*/ 	.short	0x010a
        /*2d72*/ 	.byte	0x3f
	.zero		1


	//   ....[47]....
        /*2d74*/ 	.word	0x00023ca0
        /*2d78*/ 	.word	0x000000ff
        /*2d7c*/ 	.word	0x00000000
        /*2d80*/ 	.short	0x0101
        /*2d82*/ 	.byte	0x04
	.zero		1


	//   ....[48]....
        /*2d84*/ 	.word	0x00023d90
        /*2d88*/ 	.word	0x00000000
        /*2d8c*/ 	.word	0x00000030
        /*2d90*/ 	.short	0x010a
        /*2d92*/ 	.byte	0x3f
	.zero		1


	//   ....[49]....
        /*2d94*/ 	.word	0x00025c00
        /*2d98*/ 	.word	0x000000ff
        /*2d9c*/ 	.word	0x00000000
        /*2da0*/ 	.short	0x0101
        /*2da2*/ 	.byte	0x04
	.zero		1


	//   ....[50]....
        /*2da4*/ 	.word	0x00025cf0
        /*2da8*/ 	.word	0x00000000
        /*2dac*/ 	.word	0x00000030
        /*2db0*/ 	.short	0x010a
        /*2db2*/ 	.byte	0x3f
	.zero		1


	//   ....[51]....
        /*2db4*/ 	.word	0x00027c60
        /*2db8*/ 	.word	0x000000ff
        /*2dbc*/ 	.word	0x00000000
        /*2dc0*/ 	.short	0x0101
        /*2dc2*/ 	.byte	0x04
	.zero		1


	//   ....[52]....
        /*2dc4*/ 	.word	0x00027d40
        /*2dc8*/ 	.word	0x00000000
        /*2dcc*/ 	.word	0x00000030
        /*2dd0*/ 	.short	0x010a
        /*2dd2*/ 	.byte	0x3f
	.zero		1


	//   ....[53]....
        /*2dd4*/ 	.word	0x00029b70
        /*2dd8*/ 	.word	0x000000ff
        /*2ddc*/ 	.word	0x00000000
        /*2de0*/ 	.short	0x0101
        /*2de2*/ 	.byte	0x04
	.zero		1


	//   ....[54]....
        /*2de4*/ 	.word	0x0002a560
        /*2de8*/ 	.word	0x000000ff
        /*2dec*/ 	.word	0x00000000
        /*2df0*/ 	.short	0x0101
        /*2df2*/ 	.byte	0x04
	.zero		1


	//   ....[55]....
        /*2df4*/ 	.word	0x0002ac10
        /*2df8*/ 	.word	0x000000ff
        /*2dfc*/ 	.word	0x00000078
        /*2e00*/ 	.short	0x010a
        /*2e02*/ 	.byte	0x04
	.zero		1


	//   ....[56]....
        /*2e04*/ 	.word	0x0002b050
        /*2e08*/ 	.word	0x000000ff
        /*2e0c*/ 	.word	0x00000050
        /*2e10*/ 	.short	0x010a
        /*2e12*/ 	.byte	0x04
	.zero		1


	//   ....[57]....
        /*2e14*/ 	.word	0x0002b140
        /*2e18*/ 	.word	0x000000ff
        /*2e1c*/ 	.word	0x00000030
        /*2e20*/ 	.short	0x010b
        /*2e22*/ 	.byte	0x04
	.zero		1


	//   ....[58]....
        /*2e24*/ 	.word	0x0002b1a0
        /*2e28*/ 	.word	0x000000ff
        /*2e2c*/ 	.word	0x00000000
        /*2e30*/ 	.short	0x0101
        /*2e32*/ 	.byte	0x0e
	.zero		1


	//   ....[59]....
        /*2e34*/ 	.word	0x0002b1d0
        /*2e38*/ 	.word	0x000000ff
        /*2e3c*/ 	.word	0x00000058
        /*2e40*/ 	.short	0x010a
        /*2e42*/ 	.byte	0x04
	.zero		1


	//   ....[60]....
        /*2e44*/ 	.word	0x0002b2e0
        /*2e48*/ 	.word	0x000000ff
        /*2e4c*/ 	.word	0x00000038
        /*2e50*/ 	.short	0x010b
        /*2e52*/ 	.byte	0x04
	.zero		1


	//   ....[61]....
        /*2e54*/ 	.word	0x0002b350
        /*2e58*/ 	.word	0x000000ff
        /*2e5c*/ 	.word	0x00000000
        /*2e60*/ 	.short	0x0101
        /*2e62*/ 	.byte	0x0d
	.zero		1


	//   ....[62]....
        /*2e64*/ 	.word	0x0002b380
        /*2e68*/ 	.word	0x000000ff
        /*2e6c*/ 	.word	0x00000060
        /*2e70*/ 	.short	0x010a
        /*2e72*/ 	.byte	0x04
	.zero		1


	//   ....[63]....
        /*2e74*/ 	.word	0x0002b480
        /*2e78*/ 	.word	0x000000ff
        /*2e7c*/ 	.word	0x00000040
        /*2e80*/ 	.short	0x010b
        /*2e82*/ 	.byte	0x04
	.zero		1


	//   ....[64]....
        /*2e84*/ 	.word	0x0002b4e0
        /*2e88*/ 	.word	0x000000ff
        /*2e8c*/ 	.word	0x00000000
        /*2e90*/ 	.short	0x0101
        /*2e92*/ 	.byte	0x0f
	.zero		1


	//   ....[65]....
        /*2e94*/ 	.word	0x0002b510
        /*2e98*/ 	.word	0x000000ff
        /*2e9c*/ 	.word	0x00000068
        /*2ea0*/ 	.short	0x010a
        /*2ea2*/ 	.byte	0x04
	.zero		1


	//   ....[66]....
        /*2ea4*/ 	.word	0x0002b610
        /*2ea8*/ 	.word	0x000000ff
        /*2eac*/ 	.word	0x00000048
        /*2eb0*/ 	.short	0x010b
        /*2eb2*/ 	.byte	0x04
	.zero		1


	//   ....[67]....
        /*2eb4*/ 	.word	0x0002b680
        /*2eb8*/ 	.word	0x000000ff
        /*2ebc*/ 	.word	0x00000000
        /*2ec0*/ 	.short	0x0101
        /*2ec2*/ 	.byte	0x05
	.zero		1


	//   ....[68]....
        /*2ec4*/ 	.word	0x0002b6c0
        /*2ec8*/ 	.word	0x000000ff
        /*2ecc*/ 	.word	0x00000050
        /*2ed0*/ 	.short	0x010a
        /*2ed2*/ 	.byte	0x04
	.zero		1


	//   ....[69]....
        /*2ed4*/ 	.word	0x0002b7b0
        /*2ed8*/ 	.word	0x000000ff
        /*2edc*/ 	.word	0x00000030
        /*2ee0*/ 	.short	0x010b
        /*2ee2*/ 	.byte	0x04
	.zero		1


	//   ....[70]....
        /*2ee4*/ 	.word	0x0002b7f0
        /*2ee8*/ 	.word	0x000000ff
        /*2eec*/ 	.word	0x00000000
        /*2ef0*/ 	.short	0x0101
        /*2ef2*/ 	.byte	0x0e
	.zero		1


	//   ....[71]....
        /*2ef4*/ 	.word	0x0002b820
        /*2ef8*/ 	.word	0x000000ff
        /*2efc*/ 	.word	0x00000058
        /*2f00*/ 	.short	0x010a
        /*2f02*/ 	.byte	0x04
	.zero		1


	//   ....[72]....
        /*2f04*/ 	.word	0x0002b920
        /*2f08*/ 	.word	0x000000ff
        /*2f0c*/ 	.word	0x00000038
        /*2f10*/ 	.short	0x010b
        /*2f12*/ 	.byte	0x04
	.zero		1


	//   ....[73]....
        /*2f14*/ 	.word	0x0002b960
        /*2f18*/ 	.word	0x000000ff
        /*2f1c*/ 	.word	0x00000000
        /*2f20*/ 	.short	0x0101
        /*2f22*/ 	.byte	0x0d
	.zero		1


	//   ....[74]....
        /*2f24*/ 	.word	0x0002b9a0
        /*2f28*/ 	.word	0x000000ff
        /*2f2c*/ 	.word	0x00000060
        /*2f30*/ 	.short	0x010a
        /*2f32*/ 	.byte	0x04
	.zero		1


	//   ....[75]....
        /*2f34*/ 	.word	0x0002ba90
        /*2f38*/ 	.word	0x000000ff
        /*2f3c*/ 	.word	0x00000040
        /*2f40*/ 	.short	0x010b
        /*2f42*/ 	.byte	0x04
	.zero		1


	//   ....[76]....
        /*2f44*/ 	.word	0x0002bad0
        /*2f48*/ 	.word	0x000000ff
        /*2f4c*/ 	.word	0x00000000
        /*2f50*/ 	.short	0x0101
        /*2f52*/ 	.byte	0x0f
	.zero		1


	//   ....[77]....
        /*2f54*/ 	.word	0x0002bb00
        /*2f58*/ 	.word	0x000000ff
        /*2f5c*/ 	.word	0x00000068
        /*2f60*/ 	.short	0x010a
        /*2f62*/ 	.byte	0x04
	.zero		1


	//   ....[78]....
        /*2f64*/ 	.word	0x0002bc00
        /*2f68*/ 	.word	0x000000ff
        /*2f6c*/ 	.word	0x00000048
        /*2f70*/ 	.short	0x010b
        /*2f72*/ 	.byte	0x04
	.zero		1


	//   ....[79]....
        /*2f74*/ 	.word	0x0002bc40
        /*2f78*/ 	.word	0x000000ff
        /*2f7c*/ 	.word	0x00000000
        /*2f80*/ 	.short	0x0101
        /*2f82*/ 	.byte	0x05
	.zero		1


	//   ....[80]....
        /*2f84*/ 	.word	0x0002bc80
        /*2f88*/ 	.word	0x000000ff
        /*2f8c*/ 	.word	0x00000050
        /*2f90*/ 	.short	0x010a
        /*2f92*/ 	.byte	0x04
	.zero		1


	//   ....[81]....
        /*2f94*/ 	.word	0x0002bd80
        /*2f98*/ 	.word	0x000000ff
        /*2f9c*/ 	.word	0x00000030
        /*2fa0*/ 	.short	0x010b
        /*2fa2*/ 	.byte	0x04
	.zero		1


	//   ....[82]....
        /*2fa4*/ 	.word	0x0002bdc0
        /*2fa8*/ 	.word	0x000000ff
        /*2fac*/ 	.word	0x00000000
        /*2fb0*/ 	.short	0x0101
        /*2fb2*/ 	.byte	0x0e
	.zero		1


	//   ....[83]....
        /*2fb4*/ 	.word	0x0002bdf0
        /*2fb8*/ 	.word	0x000000ff
        /*2fbc*/ 	.word	0x00000058
        /*2fc0*/ 	.short	0x010a
        /*2fc2*/ 	.byte	0x04
	.zero		1


	//   ....[84]....
        /*2fc4*/ 	.word	0x0002bef0
        /*2fc8*/ 	.word	0x000000ff
        /*2fcc*/ 	.word	0x00000038
        /*2fd0*/ 	.short	0x010b
        /*2fd2*/ 	.byte	0x04
	.zero		1


	//   ....[85]....
        /*2fd4*/ 	.word	0x0002bf30
        /*2fd8*/ 	.word	0x000000ff
        /*2fdc*/ 	.word	0x00000000
        /*2fe0*/ 	.short	0x0101
        /*2fe2*/ 	.byte	0x0d
	.zero		1


	//   ....[86]....
        /*2fe4*/ 	.word	0x0002bf70
        /*2fe8*/ 	.word	0x000000ff
        /*2fec*/ 	.word	0x00000060
        /*2ff0*/ 	.short	0x010a
        /*2ff2*/ 	.byte	0x04
	.zero		1


	//   ....[87]....
        /*2ff4*/ 	.word	0x0002c070
        /*2ff8*/ 	.word	0x000000ff
        /*2ffc*/ 	.word	0x00000040
        /*3000*/ 	.short	0x010b
        /*3002*/ 	.byte	0x04
	.zero		1


	//   ....[88]....
        /*3004*/ 	.word	0x0002c0b0
        /*3008*/ 	.word	0x000000ff
        /*300c*/ 	.word	0x00000000
        /*3010*/ 	.short	0x0101
        /*3012*/ 	.byte	0x0f
	.zero		1


	//   ....[89]....
        /*3014*/ 	.word	0x0002c0e0
        /*3018*/ 	.word	0x000000ff
        /*301c*/ 	.word	0x00000068
        /*3020*/ 	.short	0x010a
        /*3022*/ 	.byte	0x04
	.zero		1


	//   ....[90]....
        /*3024*/ 	.word	0x0002c1e0
        /*3028*/ 	.word	0x000000ff
        /*302c*/ 	.word	0x00000048
        /*3030*/ 	.short	0x010b
        /*3032*/ 	.byte	0x04
	.zero		1


	//   ....[91]....
        /*3034*/ 	.word	0x0002c220
        /*3038*/ 	.word	0x000000ff
        /*303c*/ 	.word	0x00000000
        /*3040*/ 	.short	0x0101
        /*3042*/ 	.byte	0x05
	.zero		1


	//   ....[92]....
        /*3044*/ 	.word	0x0002c260
        /*3048*/ 	.word	0x000000ff
        /*304c*/ 	.word	0x00000050
        /*3050*/ 	.short	0x010a
        /*3052*/ 	.byte	0x04
	.zero		1


	//   ....[93]....
        /*3054*/ 	.word	0x0002c360
        /*3058*/ 	.word	0x000000ff
        /*305c*/ 	.word	0x00000030
        /*3060*/ 	.short	0x010b
        /*3062*/ 	.byte	0x04
	.zero		1


	//   ....[94]....
        /*3064*/ 	.word	0x0002c3a0
        /*3068*/ 	.word	0x000000ff
        /*306c*/ 	.word	0x00000000
        /*3070*/ 	.short	0x0101
        /*3072*/ 	.byte	0x0e
	.zero		1


	//   ....[95]....
        /*3074*/ 	.word	0x0002c3d0
        /*3078*/ 	.word	0x000000ff
        /*307c*/ 	.word	0x00000058
        /*3080*/ 	.short	0x010a
        /*3082*/ 	.byte	0x04
	.zero		1


	//   ....[96]....
        /*3084*/ 	.word	0x0002c4d0
        /*3088*/ 	.word	0x000000ff
        /*308c*/ 	.word	0x00000038
        /*3090*/ 	.short	0x010b
        /*3092*/ 	.byte	0x04
	.zero		1


	//   ....[97]....
        /*3094*/ 	.word	0x0002c510
        /*3098*/ 	.word	0x000000ff
        /*309c*/ 	.word	0x00000000
        /*30a0*/ 	.short	0x0101
        /*30a2*/ 	.byte	0x0d
	.zero		1


	//   ....[98]....
        /*30a4*/ 	.word	0x0002c550
        /*30a8*/ 	.word	0x000000ff
        /*30ac*/ 	.word	0x00000060
        /*30b0*/ 	.short	0x010a
        /*30b2*/ 	.byte	0x04
	.zero		1


	//   ....[99]....
        /*30b4*/ 	.word	0x0002c650
        /*30b8*/ 	.word	0x000000ff
        /*30bc*/ 	.word	0x00000040
        /*30c0*/ 	.short	0x010b
        /*30c2*/ 	.byte	0x04
	.zero		1


	//   ....[100]....
        /*30c4*/ 	.word	0x0002c690
        /*30c8*/ 	.word	0x000000ff
        /*30cc*/ 	.word	0x00000000
        /*30d0*/ 	.short	0x0101
        /*30d2*/ 	.byte	0x0f
	.zero		1


	//   ....[101]....
        /*30d4*/ 	.word	0x0002c6c0
        /*30d8*/ 	.word	0x000000ff
        /*30dc*/ 	.word	0x00000068
        /*30e0*/ 	.short	0x010a
        /*30e2*/ 	.byte	0x04
	.zero		1


	//   ....[102]....
        /*30e4*/ 	.word	0x0002c7c0
        /*30e8*/ 	.word	0x000000ff
        /*30ec*/ 	.word	0x00000048
        /*30f0*/ 	.short	0x010b
        /*30f2*/ 	.byte	0x04
	.zero		1


	//   ....[103]....
        /*30f4*/ 	.word	0x0002c810
        /*30f8*/ 	.word	0x000000ff
        /*30fc*/ 	.word	0x00000000
        /*3100*/ 	.short	0x0101
        /*3102*/ 	.byte	0x05
	.zero		1


	//   ....[104]....
        /*3104*/ 	.word	0x0002cf20
        /*3108*/ 	.word	0x00000000
        /*310c*/ 	.word	0x00000050
        /*3110*/ 	.short	0x010a
        /*3112*/ 	.byte	0x3f
	.zero		1


	//   ....[105]....
        /*3114*/ 	.word	0x0002cf60
        /*3118*/ 	.word	0x00000000
        /*311c*/ 	.word	0x00000058
        /*3120*/ 	.short	0x010a
        /*3122*/ 	.byte	0x3f
	.zero		1


	//   ....[106]....
        /*3124*/ 	.word	0x0002cfa0
        /*3128*/ 	.word	0x00000000
        /*312c*/ 	.word	0x00000060
        /*3130*/ 	.short	0x010a
        /*3132*/ 	.byte	0x3f
	.zero		1


	//   ....[107]....
        /*3134*/ 	.word	0x0002d000
        /*3138*/ 	.word	0x00000000
        /*313c*/ 	.word	0x00000068
        /*3140*/ 	.short	0x010a
        /*3142*/ 	.byte	0x3f
	.zero		1


	//   ....[108]....
        /*3144*/ 	.word	0x0002d350
        /*3148*/ 	.word	0x0000000b
        /*314c*/ 	.word	0x00000018
        /*3150*/ 	.short	0x010a
        /*3152*/ 	.byte	0x3f
	.zero		1


	//   ....[109]....
        /*3154*/ 	.word	0x0002d6c0
        /*3158*/ 	.word	0x00000002
        /*315c*/ 	.word	0x00000078
        /*3160*/ 	.short	0x0101
        /*3162*/ 	.byte	0x3f
	.zero		1


	//   ....[110]....
        /*3164*/ 	.word	0x0002de80
        /*3168*/ 	.word	0x00000004
        /*316c*/ 	.word	0x00000000
        /*3170*/ 	.short	0x010a
        /*3172*/ 	.byte	0x3f
	.zero		1


	//   ....[111]....
        /*3174*/ 	.word	0x0002df10
        /*3178*/ 	.word	0x00000003
        /*317c*/ 	.word	0x00000000
        /*3180*/ 	.short	0x010a
        /*3182*/ 	.byte	0x3f
	.zero		1


	//   ....[112]....
        /*3184*/ 	.word	0x0002dfa0
        /*3188*/ 	.word	0x00000003
        /*318c*/ 	.word	0x00000000
        /*3190*/ 	.short	0x010a
        /*3192*/ 	.byte	0x3f
	.zero		1


	//   ....[113]....
        /*3194*/ 	.word	0x0002e000
        /*3198*/ 	.word	0x00000003
        /*319c*/ 	.word	0x00000000
        /*31a0*/ 	.short	0x010a
        /*31a2*/ 	.byte	0x3f
	.zero		1


	//   ....[114]....
        /*31a4*/ 	.word	0x0002e060
        /*31a8*/ 	.word	0x00000004
        /*31ac*/ 	.word	0x00000000
        /*31b0*/ 	.short	0x010a
        /*31b2*/ 	.byte	0x3f
	.zero		1


	//   ....[115]....
        /*31b4*/ 	.word	0x0002e0c0
        /*31b8*/ 	.word	0x00000003
        /*31bc*/ 	.word	0x00000030
        /*31c0*/ 	.short	0x010a
        /*31c2*/ 	.byte	0x3f
	.zero		1


	//   ....[116]....
        /*31c4*/ 	.word	0x0002e110
        /*31c8*/ 	.word	0x00000000
        /*31cc*/ 	.word	0x00000030
        /*31d0*/ 	.short	0x010a
        /*31d2*/ 	.byte	0x3f
	.zero		1


	//   ....[117]....
        /*31d4*/ 	.word	0x0002e160
        /*31d8*/ 	.word	0x00000000
        /*31dc*/ 	.word	0x00000030
        /*31e0*/ 	.short	0x010a
        /*31e2*/ 	.byte	0x3f
	.zero		1


	//   ....[118]....
        /*31e4*/ 	.word	0x0002e1b0
        /*31e8*/ 	.word	0x00000000
        /*31ec*/ 	.word	0x00000030
        /*31f0*/ 	.short	0x010a
        /*31f2*/ 	.byte	0x3f
	.zero		1


	//   ....[119]....
        /*31f4*/ 	.word	0x0002e200
        /*31f8*/ 	.word	0x00000002
        /*31fc*/ 	.word	0x00000030
        /*3200*/ 	.short	0x010a
        /*3202*/ 	.byte	0x3f
	.zero		1


	//   ....[120]....
        /*3204*/ 	.word	0x0002e250
        /*3208*/ 	.word	0x00000003
        /*320c*/ 	.word	0x00000030
        /*3210*/ 	.short	0x010a
        /*3212*/ 	.byte	0x3f
	.zero		1


	//   ....[121]....
        /*3214*/ 	.word	0x0002e2a0
        /*3218*/ 	.word	0x00000000
        /*321c*/ 	.word	0x00000030
        /*3220*/ 	.short	0x010a
        /*3222*/ 	.byte	0x3f
	.zero		1


	//   ....[122]....
        /*3224*/ 	.word	0x0002e2f0
        /*3228*/ 	.word	0x00000000
        /*322c*/ 	.word	0x00000030
        /*3230*/ 	.short	0x010a
        /*3232*/ 	.byte	0x3f
	.zero		1


	//   ....[123]....
        /*3234*/ 	.word	0x0002e340
        /*3238*/ 	.word	0x00000000
        /*323c*/ 	.word	0x00000030
        /*3240*/ 	.short	0x010a
        /*3242*/ 	.byte	0x3f
	.zero		1


	//   ....[124]....
        /*3244*/ 	.word	0x0002e390
        /*3248*/ 	.word	0x00000000
        /*324c*/ 	.word	0x00000030
        /*3250*/ 	.short	0x010a
        /*3252*/ 	.byte	0x3f
	.zero		1


	//   ....[125]....
        /*3254*/ 	.word	0x0002e3e0
        /*3258*/ 	.word	0x00000000
        /*325c*/ 	.word	0x00000030
        /*3260*/ 	.short	0x010a
        /*3262*/ 	.byte	0x3f
	.zero		1


	//   ....[126]....
        /*3264*/ 	.word	0x0002e430
        /*3268*/ 	.word	0x00000000
        /*326c*/ 	.word	0x00000030
        /*3270*/ 	.short	0x010a
        /*3272*/ 	.byte	0x3f
	.zero		1


	//   ....[127]....
        /*3274*/ 	.word	0x0002e480
        /*3278*/ 	.word	0x00000000
        /*327c*/ 	.word	0x00000030
        /*3280*/ 	.short	0x010a
        /*3282*/ 	.byte	0x3f
	.zero		1


	//   ....[128]....
        /*3284*/ 	.word	0x0002e4d0
        /*3288*/ 	.word	0x00000000
        /*328c*/ 	.word	0x00000030
        /*3290*/ 	.short	0x010a
        /*3292*/ 	.byte	0x3f
	.zero		1


	//   ....[129]....
        /*3294*/ 	.word	0x0002e520
        /*3298*/ 	.word	0x00000000
        /*329c*/ 	.word	0x00000030
        /*32a0*/ 	.short	0x010a
        /*32a2*/ 	.byte	0x3f
	.zero		1


	//   ....[130]....
        /*32a4*/ 	.word	0x0002e570
        /*32a8*/ 	.word	0x00000000
        /*32ac*/ 	.word	0x00000030
        /*32b0*/ 	.short	0x010a
        /*32b2*/ 	.byte	0x3f
	.zero		1


	//   ....[131]....
        /*32b4*/ 	.word	0x0002e5d0
        /*32b8*/ 	.word	0x00000005
        /*32bc*/ 	.word	0x00000078
        /*32c0*/ 	.short	0x010a
        /*32c2*/ 	.byte	0x3f
	.zero		1


	//   ....[132]....
        /*32c4*/ 	.word	0x0002e630
        /*32c8*/ 	.word	0x00000003
        /*32cc*/ 	.word	0x00000050
        /*32d0*/ 	.short	0x010a
        /*32d2*/ 	.byte	0x3f
	.zero		1


	//   ....[133]....
        /*32d4*/ 	.word	0x0002e690
        /*32d8*/ 	.word	0x00000003
        /*32dc*/ 	.word	0x00000058
        /*32e0*/ 	.short	0x010a
        /*32e2*/ 	.byte	0x3f
	.zero		1


	//   ....[134]....
        /*32e4*/ 	.word	0x0002e6f0
        /*32e8*/ 	.word	0x00000003
        /*32ec*/ 	.word	0x00000060
        /*32f0*/ 	.short	0x010a
        /*32f2*/ 	.byte	0x3f
	.zero		1


	//   ....[135]....
        /*32f4*/ 	.word	0x0002e750
        /*32f8*/ 	.word	0x00000003
        /*32fc*/ 	.word	0x00000068
        /*3300*/ 	.short	0x010a
        /*3302*/ 	.byte	0x3f
	.zero		1


	//   ....[136]....
        /*3304*/ 	.word	0x0002e7b0
        /*3308*/ 	.word	0x00000004
        /*330c*/ 	.word	0x00000050
        /*3310*/ 	.short	0x010a
        /*3312*/ 	.byte	0x3f
	.zero		1


	//   ....[137]....
        /*3314*/ 	.word	0x0002e810
        /*3318*/ 	.word	0x00000004
        /*331c*/ 	.word	0x00000058
        /*3320*/ 	.short	0x010a
        /*3322*/ 	.byte	0x3f
	.zero		1


	//   ....[138]....
        /*3324*/ 	.word	0x0002e870
        /*3328*/ 	.word	0x00000004
        /*332c*/ 	.word	0x00000060
        /*3330*/ 	.short	0x010a
        /*3332*/ 	.byte	0x3f
	.zero		1


	//   ....[139]....
        /*3334*/ 	.word	0x0002e8d0
        /*3338*/ 	.word	0x00000004
        /*333c*/ 	.word	0x00000068
        /*3340*/ 	.short	0x010a
        /*3342*/ 	.byte	0x3f
	.zero		1


	//   ....[140]....
        /*3344*/ 	.word	0x0002e930
        /*3348*/ 	.word	0x00000005
        /*334c*/ 	.word	0x00000050
        /*3350*/ 	.short	0x010a
        /*3352*/ 	.byte	0x3f
	.zero		1


	//   ....[141]....
        /*3354*/ 	.word	0x0002e990
        /*3358*/ 	.word	0x00000005
        /*335c*/ 	.word	0x00000058
        /*3360*/ 	.short	0x010a
        /*3362*/ 	.byte	0x3f
	.zero		1


	//   ....[142]....
        /*3364*/ 	.word	0x0002e9f0
        /*3368*/ 	.word	0x00000005
        /*336c*/ 	.word	0x00000060
        /*3370*/ 	.short	0x010a
        /*3372*/ 	.byte	0x3f
	.zero		1


	//   ....[143]....
        /*3374*/ 	.word	0x0002ea50
        /*3378*/ 	.word	0x00000005
        /*337c*/ 	.word	0x00000068
        /*3380*/ 	.short	0x010a
        /*3382*/ 	.byte	0x3f
	.zero		1


	//   ....[144]....
        /*3384*/ 	.word	0x0002eab0
        /*3388*/ 	.word	0x00000002
        /*338c*/ 	.word	0x00000050
        /*3390*/ 	.short	0x010a
        /*3392*/ 	.byte	0x3f
	.zero		1


	//   ....[145]....
        /*3394*/ 	.word	0x0002eb10
        /*3398*/ 	.word	0x00000002
        /*339c*/ 	.word	0x00000058
        /*33a0*/ 	.short	0x010a
        /*33a2*/ 	.byte	0x3f
	.zero		1


	//   ....[146]....
        /*33a4*/ 	.word	0x0002eb70
        /*33a8*/ 	.word	0x00000002
        /*33ac*/ 	.word	0x00000060
        /*33b0*/ 	.short	0x010a
        /*33b2*/ 	.byte	0x3f
	.zero		1


	//   ....[147]....
        /*33b4*/ 	.word	0x0002ebd0
        /*33b8*/ 	.word	0x00000002
        /*33bc*/ 	.word	0x00000068
        /*33c0*/ 	.short	0x010a
        /*33c2*/ 	.byte	0x3f
	.zero		1


	//   ....[148]....
        /*33c4*/ 	.word	0x0002ec20
        /*33c8*/ 	.word	0x00000000
        /*33cc*/ 	.word	0x00000050
        /*33d0*/ 	.short	0x010a
        /*33d2*/ 	.byte	0x3f
	.zero		1


	//   ....[149]....
        /*33d4*/ 	.word	0x0002ec70
        /*33d8*/ 	.word	0x00000000
        /*33dc*/ 	.word	0x00000058
        /*33e0*/ 	.short	0x010a
        /*33e2*/ 	.byte	0x3f
	.zero		1


	//   ....[150]....
        /*33e4*/ 	.word	0x0002ecc0
        /*33e8*/ 	.word	0x00000000
        /*33ec*/ 	.word	0x00000060
        /*33f0*/ 	.short	0x010a
        /*33f2*/ 	.byte	0x3f
	.zero		1


	//   ....[151]....
        /*33f4*/ 	.word	0x0002ed90
        /*33f8*/ 	.word	0x0000000b
        /*33fc*/ 	.word	0x00000018
        /*3400*/ 	.short	0x010a
        /*3402*/ 	.byte	0x3f
	.zero		1


	//   ....[152]....
        /*3404*/ 	.word	0x0002ee60
        /*3408*/ 	.word	0x00000004
        /*340c*/ 	.word	0x00000000
        /*3410*/ 	.short	0x010a
        /*3412*/ 	.byte	0x3f
	.zero		1


	//   ....[153]....
        /*3414*/ 	.word	0x0002eeb0
        /*3418*/ 	.word	0x00000003
        /*341c*/ 	.word	0x00000000
        /*3420*/ 	.short	0x010a
        /*3422*/ 	.byte	0x3f
	.zero		1


	//----- nvinfo : EIATTR_NUM_MBARRIERS
	.align		4
.L_42:
        /*3424*/ 	.byte	0x03, 0x38
        /*3426*/ 	.short	0x0010


	//----- nvinfo : EIATTR_EXIT_INSTR_OFFSETS
	.align		4
        /*3428*/ 	.byte	0x04, 0x1c
        /*342a*/ 	.short	(.L_44 - .L_43)


	//   ....[0]....
.L_43:
        /*342c*/ 	.word	0x0002dff0


	//----- nvinfo : EIATTR_MAX_THREADS
	.align		4
.L_44:
        /*3430*/ 	.byte	0x04, 0x05
        /*3432*/ 	.short	(.L_46 - .L_45)
.L_45:
        /*3434*/ 	.word	0x00000180
        /*3438*/ 	.word	0x00000001
        /*343c*/ 	.word	0x00000001


	//----- nvinfo : EIATTR_CRS_STACK_SIZE
	.align		4
.L_46:
        /*3440*/ 	.byte	0x04, 0x1e
        /*3442*/ 	.short	(.L_48 - .L_47)
.L_47:
        /*3444*/ 	.word	0x00000000


	//----- nvinfo : EIATTR_CBANK_PARAM_SIZE
	.align		4
.L_48:
        /*3448*/ 	.byte	0x03, 0x19
        /*344a*/ 	.short	0x0770


	//----- nvinfo : EIATTR_PARAM_CBANK
	.align		4
        /*344c*/ 	.byte	0x04, 0x0a
        /*344e*/ 	.short	(.L_50 - .L_49)
	.align		4
.L_49:
        /*3450*/ 	.word	index@(.nv.constant0._ZN7cutlass13device_kernelINS_4gemm6kernel13GemmUniversalIN4cute5tupleIJiiiiEEENS1_10collective13CollectiveMmaINS1_34MainloopSm90TmaGmmaWarpSpecializedILi3ENS5_IJNS4_1CILi2EEENSA_ILi1EEESC_EEENS1_35KernelTmaWarpSpecializedCooperativeEEENS5_IJNSA_ILi256EEESG_NSA_ILi64EEEEEENS_10bfloat16_tENS5_IJlSC_lEEESJ_SK_NS4_8TiledMMAINS4_8MMA_AtomIJNS4_4SM904GMMA28MMA_64x256x16_F32BF16BF16_SSILNSO_5MajorE0ELSQ_0ELNSO_7ScaleInE1ELSR_1EEEEEENS4_6LayoutISD_NS5_IJSC_NSA_ILi0EEESV_EEEEENS5_IJNS4_10UnderscoreESY_SY_EEEEENS4_13SM90_TMA_LOADENS4_14ComposedLayoutINS4_7SwizzleILi3ELi4ELi3EEENS4_18smem_ptr_flag_bitsILi16EEENSU_INS5_IJNSA_ILi8EEESH_EEENS5_IJSH_SC_EEEEEEEvNS4_8identityENS4_23SM90_TMA_LOAD_MULTICASTES1B_vS1C_EENS_8epilogue10collective18CollectiveEpilogueINS1F_22Sm90TmaWarpSpecializedILi4ELi2ELi16ELb1ELb0EEEJSI_NS5_IJNSA_ILi128EEENSA_ILi32EEEEEESJ_SK_SJ_SK_NS1F_6fusion15FusionCallbacksIS1J_NS1N_13LinCombEltActINS1F_6thread4SiLuESJ_fSJ_fLNS_15FloatRoundStyleE2EEESI_S1M_JEEES11_NS12_INS13_ILi2ELi4ELi3EEES16_NSU_INS5_IJS17_S1L_EEENS5_IJS1L_SC_EEEEEEENS4_17SM75_U32x4_LDSM_NENS4_14SM90_TMA_STOREES1Z_NS4_17SM90_U32x4_STSM_NENS4_9Copy_AtomIJS22_NS_6half_tEEEEvEEEvvEEEEvNT_6ParamsE)
        /*3454*/ 	.short	0x0210
        /*3456*/ 	.short	0x0770


	//----- nvinfo : EIATTR_SW_WAR
	.align		4
.L_50:
        /*3458*/ 	.byte	0x04, 0x36
        /*345a*/ 	.short	(.L_52 - .L_51)
.L_51:
        /*345c*/ 	.word	0x00000008
.L_52:


//--------------------- .nv.callgraph             --------------------------
	.section	.nv.callgraph,"",@"SHT_CUDA_CALLGRAPH"
	.align	4
	.sectionentsize	8
	.align		4
        /*0000*/ 	.word	0x00000000
	.align		4
        /*0004*/ 	.word	0xffffffff
	.align		4
        /*0008*/ 	.word	index@(_ZN7cutlass13device_kernelINS_4gemm6kernel13GemmUniversalIN4cute5tupleIJiiiiEEENS1_10collective13CollectiveMmaINS1_34MainloopSm90TmaGmmaWarpSpecializedILi3ENS5_IJNS4_1CILi2EEENSA_ILi1EEESC_EEENS1_35KernelTmaWarpSpecializedCooperativeEEENS5_IJNSA_ILi256EEESG_NSA_ILi64EEEEEENS_10bfloat16_tENS5_IJlSC_lEEESJ_SK_NS4_8TiledMMAINS4_8MMA_AtomIJNS4_4SM904GMMA28MMA_64x256x16_F32BF16BF16_SSILNSO_5MajorE0ELSQ_0ELNSO_7ScaleInE1ELSR_1EEEEEENS4_6LayoutISD_NS5_IJSC_NSA_ILi0EEESV_EEEEENS5_IJNS4_10UnderscoreESY_SY_EEEEENS4_13SM90_TMA_LOADENS4_14ComposedLayoutINS4_7SwizzleILi3ELi4ELi3EEENS4_18smem_ptr_flag_bitsILi16EEENSU_INS5_IJNSA_ILi8EEESH_EEENS5_IJSH_SC_EEEEEEEvNS4_8identityENS4_23SM90_TMA_LOAD_MULTICASTES1B_vS1C_EENS_8epilogue10collective18CollectiveEpilogueINS1F_22Sm90TmaWarpSpecializedILi4ELi2ELi16ELb1ELb0EEEJSI_NS5_IJNSA_ILi128EEENSA_ILi32EEEEEESJ_SK_SJ_SK_NS1F_6fusion15FusionCallbacksIS1J_NS1N_13LinCombEltActINS1F_6thread4SiLuESJ_fSJ_fLNS_15FloatRoundStyleE2EEESI_S1M_JEEES11_NS12_INS13_ILi2ELi4ELi3EEES16_NSU_INS5_IJS17_S1L_EEENS5_IJS1L_SC_EEEEEEENS4_17SM75_U32x4_LDSM_NENS4_14SM90_TMA_STOREES1Z_NS4_17SM90_U32x4_STSM_NENS4_9Copy_AtomIJS22_NS_6half_tEEEEvEEEvvEEEEvNT_6ParamsE)
	.align		4
        /*000c*/ 	.word	index@(__assertfail)
	.align		4
        /*0010*/ 	.word	0x00000000
	.align		4
        /*0014*/ 	.word	0xfffffffe
	.align		4
        /*0018*/ 	.word	0x00000000
	.align		4
        /*001c*/ 	.word	0xfffffffd
	.align		4
        /*0020*/ 	.word	0x00000000
	.align		4
        /*0024*/ 	.word	0xfffffffc


//--------------------- .nv.constant4             --------------------------
	.section	.nv.constant4,"a",@progbits
	.align	8
	.align		8
.nv.constant4:
        /*0000*/ 	.dword	__assertfail
	.align		8
        /*0008*/ 	.dword	__unnamed_1
	.align		8
        /*0010*/ 	.dword	__unnamed_2
	.align		8
        /*0018*/ 	.dword	_ZN39_INTERNAL_f717e549_4_k_cu_18c9c329_31734cuda3std3__45__cpo5beginE
	.align		8
        /*0020*/ 	.dword	_ZN39_INTERNAL_f717e549_4_k_cu_18c9c329_31734cuda3std3__45__cpo3endE
	.align		8
        /*0028*/ 	.dword	_ZN39_INTERNAL_f717e549_4_k_cu_18c9c329_31734cuda3std3__45__cpo6cbeginE
	.align		8
        /*0030*/ 	.dword	_ZN39_INTERNAL_f717e549_4_k_cu_18c9c329_31734cuda3std3__45__cpo4cendE
	.align		8
        /*0038*/ 	.dword	_ZN39_INTERNAL_f717e549_4_k_cu_18c9c329_31734cuda3std3__441_GLOBAL__N__f717e549_4_k_cu_18c9c329_31736ignoreE
	.align		8
        /*0040*/ 	.dword	_ZN39_INTERNAL_f717e549_4_k_cu_18c9c329_31734cuda3std3__419piecewise_constructE
	.align		8
        /*0048*/ 	.dword	_ZN39_INTERNAL_f717e549_4_k_cu_18c9c329_31734cuda3std3__48in_placeE
	.align		8
        /*0050*/ 	.dword	_ZN39_INTERNAL_f717e549_4_k_cu_18c9c329_31734cuda3std6ranges3__45__cpo4swapE
	.align		8
        /*0058*/ 	.dword	_ZN39_INTERNAL_f717e549_4_k_cu_18c9c329_31734cuda3std6ranges3__45__cpo9iter_moveE
	.align		8
        /*0060*/ 	.dword	_ZN39_INTERNAL_f717e549_4_k_cu_18c9c329_31734cute7productE
	.align		8
        /*0068*/ 	.dword	_ZN39_INTERNAL_f717e549_4_k_cu_18c9c329_31734cute1_E
	.align		8
        /*0070*/ 	.dword	$str$22
	.align		8
        /*0078*/ 	.dword	$str$23
	.align		8
        /*0080*/ 	.dword	$str$26
	.align		8
        /*0088*/ 	.dword	$str$27


//--------------------- .text._ZN7cutlass13device_kernelINS_4gemm6kernel13GemmUniversalIN4cute5tupleIJiiiiEEENS1_10collective13CollectiveMmaINS1_34MainloopSm90TmaGmmaWarpSpecializedILi3ENS5_IJNS4_1CILi2EEENSA_ILi1EEESC_EEENS1_35KernelTmaWarpSpecializedCooperativeEEENS5_IJNSA_ILi256EEESG_NSA_ILi64EEEEEENS_10bfloat16_tENS5_IJlSC_lEEESJ_SK_NS4_8TiledMMAINS4_8MMA_AtomIJNS4_4SM904GMMA28MMA_64x256x16_F32BF16BF16_SSILNSO_5MajorE0ELSQ_0ELNSO_7ScaleInE1ELSR_1EEEEEENS4_6LayoutISD_NS5_IJSC_NSA_ILi0EEESV_EEEEENS5_IJNS4_10UnderscoreESY_SY_EEEEENS4_13SM90_TMA_LOADENS4_14ComposedLayoutINS4_7SwizzleILi3ELi4ELi3EEENS4_18smem_ptr_flag_bitsILi16EEENSU_INS5_IJNSA_ILi8EEESH_EEENS5_IJSH_SC_EEEEEEEvNS4_8identityENS4_23SM90_TMA_LOAD_MULTICASTES1B_vS1C_EENS_8epilogue10collective18CollectiveEpilogueINS1F_22Sm90TmaWarpSpecializedILi4ELi2ELi16ELb1ELb0EEEJSI_NS5_IJNSA_ILi128EEENSA_ILi32EEEEEESJ_SK_SJ_SK_NS1F_6fusion15FusionCallbacksIS1J_NS1N_13LinCombEltActINS1F_6thread4SiLuESJ_fSJ_fLNS_15FloatRoundStyleE2EEESI_S1M_JEEES11_NS12_INS13_ILi2ELi4ELi3EEES16_NSU_INS5_IJS17_S1L_EEENS5_IJS1L_SC_EEEEEEENS4_17SM75_U32x4_LDSM_NENS4_14SM90_TMA_STOREES1Z_NS4_17SM90_U32x4_STSM_NENS4_9Copy_AtomIJS22_NS_6half_tEEEEvEEEvvEEEEvNT_6ParamsE --------------------------
	.section	.text._ZN7cutlass13device_kernelINS_4gemm6kernel13GemmUniversalIN4cute5tupleIJiiiiEEENS1_10collective13CollectiveMmaINS1_34MainloopSm90TmaGmmaWarpSpecializedILi3ENS5_IJNS4_1CILi2EEENSA_ILi1EEESC_EEENS1_35KernelTmaWarpSpecializedCooperativeEEENS5_IJNSA_ILi256EEESG_NSA_ILi64EEEEEENS_10bfloat16_tENS5_IJlSC_lEEESJ_SK_NS4_8TiledMMAINS4_8MMA_AtomIJNS4_4SM904GMMA28MMA_64x256x16_F32BF16BF16_SSILNSO_5MajorE0ELSQ_0ELNSO_7ScaleInE1ELSR_1EEEEEENS4_6LayoutISD_NS5_IJSC_NSA_ILi0EEESV_EEEEENS5_IJNS4_10UnderscoreESY_SY_EEEEENS4_13SM90_TMA_LOADENS4_14ComposedLayoutINS4_7SwizzleILi3ELi4ELi3EEENS4_18smem_ptr_flag_bitsILi16EEENSU_INS5_IJNSA_ILi8EEESH_EEENS5_IJSH_SC_EEEEEEEvNS4_8identityENS4_23SM90_TMA_LOAD_MULTICASTES1B_vS1C_EENS_8epilogue10collective18CollectiveEpilogueINS1F_22Sm90TmaWarpSpecializedILi4ELi2ELi16ELb1ELb0EEEJSI_NS5_IJNSA_ILi128EEENSA_ILi32EEEEEESJ_SK_SJ_SK_NS1F_6fusion15FusionCallbacksIS1J_NS1N_13LinCombEltActINS1F_6thread4SiLuESJ_fSJ_fLNS_15FloatRoundStyleE2EEESI_S1M_JEEES11_NS12_INS13_ILi2ELi4ELi3EEES16_NSU_INS5_IJS17_S1L_EEENS5_IJS1L_SC_EEEEEEENS4_17SM75_U32x4_LDSM_NENS4_14SM90_TMA_STOREES1Z_NS4_17SM90_U32x4_STSM_NENS4_9Copy_AtomIJS22_NS_6half_tEEEEvEEEvvEEEEvNT_6ParamsE,"ax",@progbits
	.align	128
.text._ZN7cutlass13device_kernelINS_4gemm6kernel13GemmUniversalIN4cute5tupleIJiiiiEEENS1_10collective13CollectiveMmaINS1_34MainloopSm90TmaGmmaWarpSpecializedILi3ENS5_IJNS4_1CILi2EEENSA_ILi1EEESC_EEENS1_35KernelTmaWarpSpecializedCooperativeEEENS5_IJNSA_ILi256EEESG_NSA_ILi64EEEEEENS_10bfloat16_tENS5_IJlSC_lEEESJ_SK_NS4_8TiledMMAINS4_8MMA_AtomIJNS4_4SM904GMMA28MMA_64x256x16_F32BF16BF16_SSILNSO_5MajorE0ELSQ_0ELNSO_7ScaleInE1ELSR_1EEEEEENS4_6LayoutISD_NS5_IJSC_NSA_ILi0EEESV_EEEEENS5_IJNS4_10UnderscoreESY_SY_EEEEENS4_13SM90_TMA_LOADENS4_14ComposedLayoutINS4_7SwizzleILi3ELi4ELi3EEENS4_18smem_ptr_flag_bitsILi16EEENSU_INS5_IJNSA_ILi8EEESH_EEENS5_IJSH_SC_EEEEEEEvNS4_8identityENS4_23SM90_TMA_LOAD_MULTICASTES1B_vS1C_EENS_8epilogue10collective18CollectiveEpilogueINS1F_22Sm90TmaWarpSpecializedILi4ELi2ELi16ELb1ELb0EEEJSI_NS5_IJNSA_ILi128EEENSA_ILi32EEEEEESJ_SK_SJ_SK_NS1F_6fusion15FusionCallbacksIS1J_NS1N_13LinCombEltActINS1F_6thread4SiLuESJ_fSJ_fLNS_15FloatRoundStyleE2EEESI_S1M_JEEES11_NS12_INS13_ILi2ELi4ELi3EEES16_NSU_INS5_IJS17_S1L_EEENS5_IJS1L_SC_EEEEEEENS4_17SM75_U32x4_LDSM_NENS4_14SM90_TMA_STOREES1Z_NS4_17SM90_U32x4_STSM_NENS4_9Copy_AtomIJS22_NS_6half_tEEEEvEEEvvEEEEvNT_6ParamsE:
        .type           _ZN7cutlass13device_kernelINS_4gemm6kernel13GemmUniversalIN4cute5tupleIJiiiiEEENS1_10collective13CollectiveMmaINS1_34MainloopSm90TmaGmmaWarpSpecializedILi3ENS5_IJNS4_1CILi2EEENSA_ILi1EEESC_EEENS1_35KernelTmaWarpSpecializedCooperativeEEENS5_IJNSA_ILi256EEESG_NSA_ILi64EEEEEENS_10bfloat16_tENS5_IJlSC_lEEESJ_SK_NS4_8TiledMMAINS4_8MMA_AtomIJNS4_4SM904GMMA28MMA_64x256x16_F32BF16BF16_SSILNSO_5MajorE0ELSQ_0ELNSO_7ScaleInE1ELSR_1EEEEEENS4_6LayoutISD_NS5_IJSC_NSA_ILi0EEESV_EEEEENS5_IJNS4_10UnderscoreESY_SY_EEEEENS4_13SM90_TMA_LOADENS4_14ComposedLayoutINS4_7SwizzleILi3ELi4ELi3EEENS4_18smem_ptr_flag_bitsILi16EEENSU_INS5_IJNSA_ILi8EEESH_EEENS5_IJSH_SC_EEEEEEEvNS4_8identityENS4_23SM90_TMA_LOAD_MULTICASTES1B_vS1C_EENS_8epilogue10collective18CollectiveEpilogueINS1F_22Sm90TmaWarpSpecializedILi4ELi2ELi16ELb1ELb0EEEJSI_NS5_IJNSA_ILi128EEENSA_ILi32EEEEEESJ_SK_SJ_SK_NS1F_6fusion15FusionCallbacksIS1J_NS1N_13LinCombEltActINS1F_6thread4SiLuESJ_fSJ_fLNS_15FloatRoundStyleE2EEESI_S1M_JEEES11_NS12_INS13_ILi2ELi4ELi3EEES16_NSU_INS5_IJS17_S1L_EEENS5_IJS1L_SC_EEEEEEENS4_17SM75_U32x4_LDSM_NENS4_14SM90_TMA_STOREES1Z_NS4_17SM90_U32x4_STSM_NENS4_9Copy_AtomIJS22_NS_6half_tEEEEvEEEvvEEEEvNT_6ParamsE,@function
        .size           _ZN7cutlass13device_kernelINS_4gemm6kernel13GemmUniversalIN4cute5tupleIJiiiiEEENS1_10collective13CollectiveMmaINS1_34MainloopSm90TmaGmmaWarpSpecializedILi3ENS5_IJNS4_1CILi2EEENSA_ILi1EEESC_EEENS1_35KernelTmaWarpSpecializedCooperativeEEENS5_IJNSA_ILi256EEESG_NSA_ILi64EEEEEENS_10bfloat16_tENS5_IJlSC_lEEESJ_SK_NS4_8TiledMMAINS4_8MMA_AtomIJNS4_4SM904GMMA28MMA_64x256x16_F32BF16BF16_SSILNSO_5MajorE0ELSQ_0ELNSO_7ScaleInE1ELSR_1EEEEEENS4_6LayoutISD_NS5_IJSC_NSA_ILi0EEESV_EEEEENS5_IJNS4_10UnderscoreESY_SY_EEEEENS4_13SM90_TMA_LOADENS4_14ComposedLayoutINS4_7SwizzleILi3ELi4ELi3EEENS4_18smem_ptr_flag_bitsILi16EEENSU_INS5_IJNSA_ILi8EEESH_EEENS5_IJSH_SC_EEEEEEEvNS4_8identityENS4_23SM90_TMA_LOAD_MULTICASTES1B_vS1C_EENS_8epilogue10collective18CollectiveEpilogueINS1F_22Sm90TmaWarpSpecializedILi4ELi2ELi16ELb1ELb0EEEJSI_NS5_IJNSA_ILi128EEENSA_ILi32EEEEEESJ_SK_SJ_SK_NS1F_6fusion15FusionCallbacksIS1J_NS1N_13LinCombEltActINS1F_6thread4SiLuESJ_fSJ_fLNS_15FloatRoundStyleE2EEESI_S1M_JEEES11_NS12_INS13_ILi2ELi4ELi3EEES16_NSU_INS5_IJS17_S1L_EEENS5_IJS1L_SC_EEEEEEENS4_17SM75_U32x4_LDSM_NENS4_14SM90_TMA_STOREES1Z_NS4_17SM90_U32x4_STSM_NENS4_9Copy_AtomIJS22_NS_6half_tEEEEvEEEvvEEEEvNT_6ParamsE,(.L_x_1190 - _ZN7cutlass13device_kernelINS_4gemm6kernel13GemmUniversalIN4cute5tupleIJiiiiEEENS1_10collective13CollectiveMmaINS1_34MainloopSm90TmaGmmaWarpSpecializedILi3ENS5_IJNS4_1CILi2EEENSA_ILi1EEESC_EEENS1_35KernelTmaWarpSpecializedCooperativeEEENS5_IJNSA_ILi256EEESG_NSA_ILi64EEEEEENS_10bfloat16_tENS5_IJlSC_lEEESJ_SK_NS4_8TiledMMAINS4_8MMA_AtomIJNS4_4SM904GMMA28MMA_64x256x16_F32BF16BF16_SSILNSO_5MajorE0ELSQ_0ELNSO_7ScaleInE1ELSR_1EEEEEENS4_6LayoutISD_NS5_IJSC_NSA_ILi0EEESV_EEEEENS5_IJNS4_10UnderscoreESY_SY_EEEEENS4_13SM90_TMA_LOADENS4_14ComposedLayoutINS4_7SwizzleILi3ELi4ELi3EEENS4_18smem_ptr_flag_bitsILi16EEENSU_INS5_IJNSA_ILi8EEESH_EEENS5_IJSH_SC_EEEEEEEvNS4_8identityENS4_23SM90_TMA_LOAD_MULTICASTES1B_vS1C_EENS_8epilogue10collective18CollectiveEpilogueINS1F_22Sm90TmaWarpSpecializedILi4ELi2ELi16ELb1ELb0EEEJSI_NS5_IJNSA_ILi128EEENSA_ILi32EEEEEESJ_SK_SJ_SK_NS1F_6fusion15FusionCallbacksIS1J_NS1N_13LinCombEltActINS1F_6thread4SiLuESJ_fSJ_fLNS_15FloatRoundStyleE2EEESI_S1M_JEEES11_NS12_INS13_ILi2ELi4ELi3EEES16_NSU_INS5_IJS17_S1L_EEENS5_IJS1L_SC_EEEEEEENS4_17SM75_U32x4_LDSM_NENS4_14SM90_TMA_STOREES1Z_NS4_17SM90_U32x4_STSM_NENS4_9Copy_AtomIJS22_NS_6half_tEEEEvEEEvvEEEEvNT_6ParamsE)
        .other          _ZN7cutlass13device_kernelINS_4gemm6kernel13GemmUniversalIN4cute5tupleIJiiiiEEENS1_10collective13CollectiveMmaINS1_34MainloopSm90TmaGmmaWarpSpecializedILi3ENS5_IJNS4_1CILi2EEENSA_ILi1EEESC_EEENS1_35KernelTmaWarpSpecializedCooperativeEEENS5_IJNSA_ILi256EEESG_NSA_ILi64EEEEEENS_10bfloat16_tENS5_IJlSC_lEEESJ_SK_NS4_8TiledMMAINS4_8MMA_AtomIJNS4_4SM904GMMA28MMA_64x256x16_F32BF16BF16_SSILNSO_5MajorE0ELSQ_0ELNSO_7ScaleInE1ELSR_1EEEEEENS4_6LayoutISD_NS5_IJSC_NSA_ILi0EEESV_EEEEENS5_IJNS4_10UnderscoreESY_SY_EEEEENS4_13SM90_TMA_LOADENS4_14ComposedLayoutINS4_7SwizzleILi3ELi4ELi3EEENS4_18smem_ptr_flag_bitsILi16EEENSU_INS5_IJNSA_ILi8EEESH_EEENS5_IJSH_SC_EEEEEEEvNS4_8identityENS4_23SM90_TMA_LOAD_MULTICASTES1B_vS1C_EENS_8epilogue10collective18CollectiveEpilogueINS1F_22Sm90TmaWarpSpecializedILi4ELi2ELi16ELb1ELb0EEEJSI_NS5_IJNSA_ILi128EEENSA_ILi32EEEEEESJ_SK_SJ_SK_NS1F_6fusion15FusionCallbacksIS1J_NS1N_13LinCombEltActINS1F_6thread4SiLuESJ_fSJ_fLNS_15FloatRoundStyleE2EEESI_S1M_JEEES11_NS12_INS13_ILi2ELi4ELi3EEES16_NSU_INS5_IJS17_S1L_EEENS5_IJS1L_SC_EEEEEEENS4_17SM75_U32x4_LDSM_NENS4_14SM90_TMA_STOREES1Z_NS4_17SM90_U32x4_STSM_NENS4_9Copy_AtomIJS22_NS_6half_tEEEEvEEEvvEEEEvNT_6ParamsE,@"STO_CUDA_ENTRY STV_DEFAULT"
_ZN7cutlass13device_kernelINS_4gemm6kernel13GemmUniversalIN4cute5tupleIJiiiiEEENS1_10collective13CollectiveMmaINS1_34MainloopSm90TmaGmmaWarpSpecializedILi3ENS5_IJNS4_1CILi2EEENSA_ILi1EEESC_EEENS1_35KernelTmaWarpSpecializedCooperativeEEENS5_IJNSA_ILi256EEESG_NSA_ILi64EEEEEENS_10bfloat16_tENS5_IJlSC_lEEESJ_SK_NS4_8TiledMMAINS4_8MMA_AtomIJNS4_4SM904GMMA28MMA_64x256x16_F32BF16BF16_SSILNSO_5MajorE0ELSQ_0ELNSO_7ScaleInE1ELSR_1EEEEEENS4_6LayoutISD_NS5_IJSC_NSA_ILi0EEESV_EEEEENS5_IJNS4_10UnderscoreESY_SY_EEEEENS4_13SM90_TMA_LOADENS4_14ComposedLayoutINS4_7SwizzleILi3ELi4ELi3EEENS4_18smem_ptr_flag_bitsILi16EEENSU_INS5_IJNSA_ILi8EEESH_EEENS5_IJSH_SC_EEEEEEEvNS4_8identityENS4_23SM90_TMA_LOAD_MULTICASTES1B_vS1C_EENS_8epilogue10collective18CollectiveEpilogueINS1F_22Sm90TmaWarpSpecializedILi4ELi2ELi16ELb1ELb0EEEJSI_NS5_IJNSA_ILi128EEENSA_ILi32EEEEEESJ_SK_SJ_SK_NS1F_6fusion15FusionCallbacksIS1J_NS1N_13LinCombEltActINS1F_6thread4SiLuESJ_fSJ_fLNS_15FloatRoundStyleE2EEESI_S1M_JEEES11_NS12_INS13_ILi2ELi4ELi3EEES16_NSU_INS5_IJS17_S1L_EEENS5_IJS1L_SC_EEEEEEENS4_17SM75_U32x4_LDSM_NENS4_14SM90_TMA_STOREES1Z_NS4_17SM90_U32x4_STSM_NENS4_9Copy_AtomIJS22_NS_6half_tEEEEvEEEvvEEEEvNT_6ParamsE:
[----:B------:R-:W1:Y:S02]  /*0000*/  LDC R1, c[0x0][0x28] ;  /* 0x00000a00ff017b82 */ /* 0x000e640000000800 */
[----:B-1----:R-:W-:Y:S01]  /*0010*/  IADD3 R1, R1, -0x7a0, RZ ;  /* 0xfffff86001017810 */ /* 0x002fe20007ffe0ff */
[----:B------:R-:W1:Y:S01]  /*0020*/  S2R R6, SR_TID.X ;  /* 0x0000000000067919 */ /* 0x000e620000002100 */
[----:B------:R-:W-:Y:S01]  /*0030*/  ELECT P0, URZ, PT ;  /* 0x00000000003f782f */ /* 0x000fe20003800000 */
[----:B------:R-:W-:Y:S01]  /*0040*/  BSSY B0, `(.L_x_0) ;  /* 0x000001a000007945 */ /* 0x000fe20003800000 */
[----:B-1----:R-:W-:-:S05]  /*0050*/  SHF.R.U32.HI R0, RZ, 0x5, R6 ;  /* 0x00000005ff007819 */ /* 0x002fca0000011606 */
[----:B------:R-:W1:Y:S02]  /*0060*/  SHFL.IDX PT, R2, R0, RZ, 0x1f ;  /* 0x00001fff00027589 */ /* 0x000e6400000e0000 */
[----:B-1----:R-:W-:Y:S02]  /*0070*/  R2UR UR58, R2 ;  /* 0x00000000023a72ca */ /* 0x002fe400000e0000 */
[----:B------:R-:W-:-:S06]  /*0080*/  SHF.R.U32.HI R2, RZ, 0x7, R6 ;  /* 0x00000007ff027819 */ /* 0x000fcc0000011606 */
[----:B------:R-:W1:Y:S05]  /*0090*/  SHFL.IDX PT, R2, R2, RZ, 0x1f ;  /* 0x00001fff02027589 */ /* 0x000e6a00000e0000 */
[----:B------:R-:W-:Y:S02]  /*00a0*/  USHF.R.S32.HI UR4, URZ, 0x1f, UR58 ;  /* 0x0000001f3f047899 */ /* 0x000fe4000801143a */
[----:B------:R-:W-:Y:S02]  /*00b0*/  ISETP.NE.OR P0, PT, RZ, UR58, !P0 ;  /* 0x0000003aff007c0c */ /* 0x000fe4000c705670 */
[----:B------:R-:W-:-:S04]  /*00c0*/  ULEA.HI UR4, UR4, UR58, URZ, 0x2 ;  /* 0x0000003a04047291 */ /* 0x000fc8000f8f103f */
[----:B------:R-:W-:-:S04]  /*00d0*/  ULOP3.LUT UR4, UR4, 0xfffffffc, URZ, 0xc0, !UPT ;  /* 0xfffffffc04047892 */ /* 0x000fc8000f8ec03f */
[----:B------:R-:W-:-:S03]  /*00e0*/  UIADD3 UR58, UR58, -UR4, URZ ;  /* 0x800000043a3a7290 */ /* 0x000fc6000fffe03f */
[----:B------:R-:W-:Y:S09]  /*00f0*/  @P0 BRA `(.L_x_1) ;  /* 0x0000000000380947 */ /* 0x000ff20003800000 */
[----:B------:R-:W-:Y:S02]  /*0100*/  ULDC.64 UR4, c[0x0][0x198] ;  /* 0x0000660000047ab9 */ /* 0x000fe40000000a00 */
[----:B------:R-:W-:Y:S02]  /*0110*/  UIADD3 UR6, UP0, UR4, 0xf0, URZ ;  /* 0x000000f004067890 */ /* 0x000fe4000ff1e03f */
[----:B------:R-:W-:Y:S02]  /*0120*/  UIADD3 UR8, UP1, UR4, 0x1f0, URZ ;  /* 0x000001f004087890 */ /* 0x000fe4000ff3e03f */
[----:B------:R-:W-:Y:S02]  /*0130*/  UIADD3 UR10, UP2, UR4, 0x3f0, URZ ;  /* 0x000003f0040a7890 */ /* 0x000fe4000ff5e03f */
[----:B------:R-:W-:Y:S02]  /*0140*/  UIADD3 UR4, UP3, UR4, 0x4f0, URZ ;  /* 0x000004f004047890 */ /* 0x000fe4000ff7e03f */
[----:B------:R-:W-:-:S02]  /*0150*/  UIADD3.X UR7, URZ, UR5, URZ, UP0, !UPT ;  /* 0x000000053f077290 */ /* 0x000fc400087fe43f */
[----:B------:R-:W-:Y:S02]  /*0160*/  UIADD3.X UR9, URZ, UR5, URZ, UP1, !UPT ;  /* 0x000000053f097290 */ /* 0x000fe40008ffe43f */
[----:B------:R-:W-:Y:S02]  /*0170*/  UIADD3.X UR11, URZ, UR5, URZ, UP2, !UPT ;  /* 0x000000053f0b7290 */ /* 0x000fe400097fe43f */
[----:B------:R-:W-:-:S03]  /*0180*/  UIADD3.X UR5, URZ, UR5, URZ, UP3, !UPT ;  /* 0x000000053f057290 */ /* 0x000fc60009ffe43f */
[----:B------:R2:W-:Y:S02]  /*0190*/  UTMACCTL.PF [UR6] ;  /* 0x00000000060079b9 */ /* 0x0005e40008040000 */
[----:B------:R2:W-:Y:S02]  /*01a0*/  UTMACCTL.PF [UR8] ;  /* 0x00000000080079b9 */ /* 0x0005e40008040000 */
[----:B------:R2:W-:Y:S02]  /*01b0*/  UTMACCTL.PF [UR10] ;  /* 0x000000000a0079b9 */ /* 0x0005e40008040000 */
[----:B------:R2:W-:Y:S02]  /*01c0*/  UTMACCTL.PF [UR4] ;  /* 0x00000000040079b9 */ /* 0x0005e40008040000 */
[----:B--2---:R-:W-:Y:S01]  /*01d0*/  NOP ;  /* 0x0000000000007918 */ /* 0x004fe20000000000 */
.L_x_1:
[----:B------:R-:W-:Y:S05]  /*01e0*/  BSYNC B0 ;  /* 0x0000000000007941 */ /* 0x000fea0003800000 */
.L_x_0:
[----:B------:R-:W-:Y:S01]  /*01f0*/  ULDC.64 UR8, c[0x0][0x590] ;  /* 0x0001640000087ab9 */ /* 0x000fe20000000a00 */
[----:B-1----:R-:W-:Y:S01]  /*0200*/  R2UR UR6, R2 ;  /* 0x00000000020672ca */ /* 0x002fe200000e0000 */
[----:B------:R-:W-:Y:S01]  /*0210*/  ULDC.64 UR4, c[0x0][0x588] ;  /* 0x0001620000047ab9 */ /* 0x000fe20000000a00 */
[----:B------:R-:W-:Y:S01]  /*0220*/  ISETP.NE.U32.AND P2, PT, RZ, UR8, PT ;  /* 0x00000008ff007c0c */ /* 0x000fe2000bf45070 */
[----:B------:R-:W-:Y:S01]  /*0230*/  ULDC.64 UR56, c[0x0][0x208] ;  /* 0x0000820000387ab9 */ /* 0x000fe20000000a00 */
[----:B------:R-:W-:Y:S02]  /*0240*/  PRMT R4, RZ, 0x7610, R4 ;  /* 0x00007610ff047816 */ /* 0x000fe40000000004 */
[----:B------:R-:W-:-:S13]  /*0250*/  ISETP.NE.AND.EX P1, PT, RZ, UR9, PT, P2 ;  /* 0x00000009ff007c0c */ /* 0x000fda000bf25320 */
[----:B------:R-:W-:Y:S05]  /*0260*/  @P1 BRA `(.L_x_2) ;  /* 0x0000000000441947 */ /* 0x000fea0003800000 */
[----:B------:R-:W-:Y:S02]  /*0270*/  ULDC.64 UR10, c[0x0][0x588] ;  /* 0x00016200000a7ab9 */ /* 0x000fe40000000a00 */
[----:B------:R-:W-:-:S04]  /*0280*/  ISETP.NE.U32.AND P0, PT, RZ, UR10, PT ;  /* 0x0000000aff007c0c */ /* 0x000fc8000bf05070 */
[----:B------:R-:W-:-:S13]  /*0290*/  ISETP.NE.AND.EX P0, PT, RZ, UR11, PT, P0 ;  /* 0x0000000bff007c0c */ /* 0x000fda000bf05300 */
[----:B------:R-:W-:Y:S05]  /*02a0*/  @!P0 BRA `(.L_x_3) ;  /* 0x00000000001c8947 */ /* 0x000fea0003800000 */
[----:B------:R-:W-:Y:S02]  /*02b0*/  MOV R2, UR4 ;  /* 0x0000000400027c02 */ /* 0x000fe40008000f00 */
[----:B------:R-:W-:-:S05]  /*02c0*/  MOV R3, UR5 ;  /* 0x0000000500037c02 */ /* 0x000fca0008000f00 */
[----:B------:R-:W2:Y:S01]  /*02d0*/  LDG.E R2, desc[UR56][R2.64] ;  /* 0x0000003802027981 */ /* 0x000ea2000c1e1900 */
[----:B------:R-:W-:Y:S02]  /*02e0*/  MOV R4, 0x1 ;  /* 0x0000000100047802 */ /* 0x000fe40000000f00 */
[----:B--2---:R-:W-:-:S13]  /*02f0*/  FSETP.NEU.AND P0, PT, R2, RZ, PT ;  /* 0x000000ff0200720b */ /* 0x004fda0003f0d000 */
[----:B------:R-:W-:Y:S01]  /*0300*/  VOTEU.ANY UP0, P0 ;  /* 0x00000000003f7886 */ /* 0x000fe20000000100 */
[----:B------:R-:W-:Y:S05]  /*0310*/  BRA `(.L_x_2) ;  /* 0x0000000000187947 */ /* 0x000fea0003800000 */
.L_x_3:
[----:B------:R-:W-:Y:S01]  /*0320*/  ULDC UR4, c[0x0][0x580] ;  /* 0x0001600000047ab9 */ /* 0x000fe20000000800 */
[----:B------:R-:W-:Y:S01]  /*0330*/  MOV R4, 0x1 ;  /* 0x0000000100047802 */ /* 0x000fe20000000f00 */
[----:B------:R-:W-:Y:S01]  /*0340*/  UMOV UR5, URZ ;  /* 0x0000003f00057c82 */ /* 0x000fe20008000000 */
[----:B------:R-:W-:Y:S01]  /*0350*/  FSETP.NEU.AND P0, PT, RZ, UR4, PT ;  /* 0x00000004ff007c0b */ /* 0x000fe2000bf0d000 */
[----:B------:R-:W-:-:S12]  /*0360*/  UMOV UR4, URZ ;  /* 0x0000003f00047c82 */ /* 0x000fd80008000000 */
[----:B------:R-:W-:-:S05]  /*0370*/  VOTEU.ANY UP0, P0 ;  /* 0x00000000003f7886 */ /* 0x000fca0000000100 */
.L_x_2:
[----:B------:R-:W-:Y:S01]  /*0380*/  ISETP.NE.U32.AND P0, PT, RZ, UR4, PT ;  /* 0x00000004ff007c0c */ /* 0x000fe2000bf05070 */
[----:B------:R-:W-:Y:S01]  /*0390*/  UPLOP3.LUT UP1, UPT, UPT, UPT, UPT, 0x40, 0x0 ;  /* 0x000000000000789c */ /* 0x000fe20003f2e870 */
[----:B------:R-:W-:Y:S02]  /*03a0*/  ISETP.NE.AND.EX P2, PT, RZ, UR9, PT, P2 ;  /* 0x00000009ff007c0c */ /* 0x000fe4000bf45320 */
[----:B------:R-:W-:Y:S01]  /*03b0*/  ISETP.NE.AND.EX P0, PT, RZ, UR5, PT, P0 ;  /* 0x00000005ff007c0c */ /* 0x000fe2000bf05300 */
[----:B------:R-:W-:-:S12]  /*03c0*/  UP2UR UR60, UPR, URZ, 0x2 ;  /* 0x000000023f3c7883 */ /* 0x000fd80008000000 */
[----:B------:R-:W-:Y:S05]  /*03d0*/  @P0 BRA P2, `(.L_x_4) ;  /* 0x0000000000400947 */ /* 0x000fea0001000000 */
[----:B------:R-:W-:-:S04]  /*03e0*/  ISETP.NE.U32.AND P0, PT, RZ, UR8, PT ;  /* 0x00000008ff007c0c */ /* 0x000fc8000bf05070 */
[----:B------:R-:W-:-:S13]  /*03f0*/  ISETP.NE.AND.EX P0, PT, RZ, UR9, PT, P0 ;  /* 0x00000009ff007c0c */ /* 0x000fda000bf05300 */
[----:B------:R-:W-:Y:S05]  /*0400*/  @!P0 BRA `(.L_x_5) ;  /* 0x00000000002c8947 */ /* 0x000fea0003800000 */
[----:B------:R-:W-:Y:S01]  /*0410*/  PRMT R2, R4, 0x9910, RZ ;  /* 0x0000991004027816 */ /* 0x000fe200000000ff */
[----:B------:R-:W-:Y:S02]  /*0420*/  UISETP.NE.U32.AND UP1, UPT, UR4, URZ, UPT ;  /* 0x0000003f0400728c */ /* 0x000fe4000bf25070 */
[----:B------:R-:W-:Y:S01]  /*0430*/  USEL UR4, URZ, 0xffffffff, UP0 ;  /* 0xffffffff3f047887 */ /* 0x000fe20008000000 */
[----:B------:R-:W-:Y:S01]  /*0440*/  R2UR UR7, R2 ;  /* 0x00000000020772ca */ /* 0x000fe200000e0000 */
[----:B------:R-:W-:-:S12]  /*0450*/  UISETP.NE.AND.EX UP0, UPT, UR5, URZ, UPT, UP1 ;  /* 0x0000003f0500728c */ /* 0x000fd8000bf05310 */
[----:B------:R-:W-:-:S11]  /*0460*/  UISETP.NE.AND UP2, UPT, UR7, URZ, UPT ;  /* 0x0000003f0700728c */ /* 0x000fd6000bf45270 */
[----:B------:R-:W-:-:S04]  /*0470*/  @!UP2 USEL UR4, URZ, 0xffffffff, UP0 ;  /* 0xffffffff3f04a887 */ /* 0x000fc80008000000 */
[----:B------:R-:W-:-:S04]  /*0480*/  ULOP3.LUT UR4, UR4, 0x1, URZ, 0xc0, !UPT ;  /* 0x0000000104047892 */ /* 0x000fc8000f8ec03f */
[----:B------:R-:W-:-:S04]  /*0490*/  UISETP.EQ.U32.AND UP0, UPT, UR4, 0x1, UPT ;  /* 0x000000010400788c */ /* 0x000fc8000bf02070 */
[----:B------:R-:W-:Y:S01]  /*04a0*/  UP2UR UR60, UPR, URZ, 0x1 ;  /* 0x000000013f3c7883 */ /* 0x000fe20008000000 */
[----:B------:R-:W-:Y:S11]  /*04b0*/  BRA `(.L_x_4) ;  /* 0x0000000000087947 */ /* 0x000ff60003800000 */
.L_x_5:
[----:B------:R-:W-:-:S04]  /*04c0*/  UPLOP3.LUT UP0, UPT, UPT, UPT, UP0, 0x40, 0x0 ;  /* 0x000000000000789c */ /* 0x000fc80003f0e800 */
[----:B------:R-:W-:-:S12]  /*04d0*/  UP2UR UR60, UPR, URZ, 0x1 ;  /* 0x000000013f3c7883 */ /* 0x000fd80008000000 */
.L_x_4:
[----:B------:R-:W1:Y:S01]  /*04e0*/  SHFL.IDX PT, R2, R0, RZ, 0x1f ;  /* 0x00001fff00027589 */ /* 0x000e6200000e0000 */
[----:B------:R-:W-:Y:S02]  /*04f0*/  UISETP.NE.AND UP0, UPT, UR58, URZ, UPT ;  /* 0x0000003f3a00728c */ /* 0x000fe4000bf05270 */
[----:B------:R-:W-:Y:S02]  /*0500*/  UISETP.NE.AND UP1, UPT, UR6, URZ, UPT ;  /* 0x0000003f0600728c */ /* 0x000fe4000bf25270 */
[----:B------:R-:W-:Y:S02]  /*0510*/  UP2UR UR61, UPR, URZ, 0x1 ;  /* 0x000000013f3d7883 */ /* 0x000fe40008000000 */
[----:B------:R-:W-:Y:S02]  /*0520*/  UISETP.EQ.OR UP0, UPT, UR58, 0x3, !UP0 ;  /* 0x000000033a00788c */ /* 0x000fe4000c702670 */
[----:B------:R-:W-:Y:S02]  /*0530*/  UIADD3 UR9, UR6, -0x1, URZ ;  /* 0xffffffff06097890 */ /* 0x000fe4000fffe03f */
[----:B------:R-:W-:Y:S01]  /*0540*/  UISETP.EQ.AND UP0, UPT, UR6, URZ, UP0 ;  /* 0x0000003f0600728c */ /* 0x000fe20008702270 */
[----:B-1----:R-:W-:-:S13]  /*0550*/  ISETP.NE.AND P0, PT, R2, RZ, PT ;  /* 0x000000ff0200720c */ /* 0x002fda0003f05270 */
[----:B------:R-:W-:Y:S05]  /*0560*/  @P0 BRA `(.L_x_6) ;  /* 0x0000000000500947 */ /* 0x000fea0003800000 */
[----:B------:R-:W1:Y:S01]  /*0570*/  S2UR UR8, SR_CgaCtaId ;  /* 0x00000000000879c3 */ /* 0x000e620000008800 */
[----:B------:R-:W-:Y:S01]  /*0580*/  UMOV UR4, 0x400 ;  /* 0x0000040000047882 */ /* 0x000fe20000000000 */
[----:B------:R-:W-:Y:S01]  /*0590*/  UMOV UR5, 0x1 ;  /* 0x0000000100057882 */ /* 0x000fe20000000000 */
[----:B------:R-:W-:Y:S01]  /*05a0*/  UMOV UR6, 0x4 ;  /* 0x0000000400067882 */ /* 0x000fe20000000000 */
[----:B------:R-:W-:Y:S01]  /*05b0*/  ELECT P0, URZ, PT ;  /* 0x00000000003f782f */ /* 0x000fe20003800000 */
[----:B------:R-:W-:-:S04]  /*05c0*/  UIADD3 UR6, -UR6, 0x100000, URZ ;  /* 0x0010000006067890 */ /* 0x000fc8000fffe13f */
[----:B------:R-:W-:Y:S02]  /*05d0*/  USHF.L.U32 UR7, UR6, 0xb, URZ ;  /* 0x0000000b06077899 */ /* 0x000fe4000800063f */
[----:B------:R-:W-:Y:S02]  /*05e0*/  USHF.L.U32 UR6, UR6, 0x1, URZ ;  /* 0x0000000106067899 */ /* 0x000fe4000800063f */
[----:B-1----:R-:W-:Y:S02]  /*05f0*/  ULEA UR8, UR8, UR4, 0x18 ;  /* 0x0000000408087291 */ /* 0x002fe4000f8ec03f */
[----:B------:R-:W-:-:S04]  /*0600*/  UIADD3 UR4, -UR5, 0x100000, URZ ;  /* 0x0010000005047890 */ /* 0x000fc8000fffe13f */
[----:B------:R-:W-:Y:S02]  /*0610*/  USHF.L.U32 UR5, UR4, 0xb, URZ ;  /* 0x0000000b04057899 */ /* 0x000fe4000800063f */
[----:B------:R-:W-:Y:S01]  /*0620*/  USHF.L.U32 UR4, UR4, 0x1, URZ ;  /* 0x0000000104047899 */ /* 0x000fe2000800063f */
[----:B------:R-:W1:Y:S11]  /*0630*/  FENCE.VIEW.ASYNC.S ;  /* 0x00000000000073c6 */ /* 0x000e760000000000 */
[----:B-1----:R1:W2:Y:S01]  /*0640*/  SYNCS.EXCH.64 URZ, [UR8], UR4 ;  /* 0x00000004083f75b2 */ /* 0x0022a20008000100 */
[----:B------:R1:W3:Y:S01]  /*0650*/  SYNCS.EXCH.64 URZ, [UR8+0x18], UR6 ;  /* 0x00001806083f75b2 */ /* 0x0002e20008000100 */
[----:B------:R1:W4:Y:S01]  /*0660*/  SYNCS.EXCH.64 URZ, [UR8+0x8], UR4 ;  /* 0x00000804083f75b2 */ /* 0x0003220008000100 */
[----:B------:R1:W1:Y:S01]  /*0670*/  SYNCS.EXCH.64 URZ, [UR8+0x20], UR6 ;  /* 0x00002006083f75b2 */ /* 0x0002620008000100 */
[----:B------:R1:W1:Y:S01]  /*0680*/  SYNCS.EXCH.64 URZ, [UR8+0x10], UR4 ;  /* 0x00001004083f75b2 */ /* 0x0002620008000100 */
[----:B------:R1:W1:Y:S01]  /*0690*/  SYNCS.EXCH.64 URZ, [UR8+0x28], UR6 ;  /* 0x00002806083f75b2 */ /* 0x0002620008000100 */
[----:B------:R-:W-:Y:S01]  /*06a0*/  NOP ;  /* 0x0000000000007918 */ /* 0x000fe20000000000 */
.L_x_6:
[----:B------:R-:W5:Y:S01]  /*06b0*/  SHFL.IDX PT, R3, R0, RZ, 0x1f ;  /* 0x00001fff00037589 */ /* 0x000f6200000e0000 */
[----:B------:R-:W-:Y:S01]  /*06c0*/  NOP ;  /* 0x0000000000007918 */ /* 0x000fe20000000000 */
[----:B-----5:R-:W-:-:S13]  /*06d0*/  ISETP.NE.AND P0, PT, R3, RZ, PT ;  /* 0x000000ff0300720c */ /* 0x020fda0003f05270 */
[----:B------:R-:W-:Y:S05]  /*06e0*/  @P0 BRA `(.L_x_7) ;  /* 0x0000000000580947 */ /* 0x000fea0003800000 */
[----:B-1----:R-:W1:Y:S01]  /*06f0*/  S2UR UR5, SR_CgaCtaId ;  /* 0x00000000000579c3 */ /* 0x002e620000008800 */
[----:B------:R-:W-:Y:S01]  /*0700*/  UMOV UR4, 0x400 ;  /* 0x0000040000047882 */ /* 0x000fe20000000000 */
[----:B------:R-:W-:Y:S01]  /*0710*/  UMOV UR6, 0x20 ;  /* 0x0000002000067882 */ /* 0x000fe20000000000 */
[----:B------:R-:W-:Y:S01]  /*0720*/  UMOV UR7, 0x100 ;  /* 0x0000010000077882 */ /* 0x000fe20000000000 */
[----:B------:R-:W-:Y:S01]  /*0730*/  ELECT P0, URZ, PT ;  /* 0x00000000003f782f */ /* 0x000fe20003800000 */
[----:B-1----:R-:W-:Y:S02]  /*0740*/  ULEA UR8, UR5, UR4, 0x18 ;  /* 0x0000000405087291 */ /* 0x002fe4000f8ec03f */
[----:B------:R-:W-:-:S04]  /*0750*/  UIADD3 UR4, -UR6, 0x100000, URZ ;  /* 0x0010000006047890 */ /* 0x000fc8000fffe13f */
[----:B------:R-:W-:Y:S02]  /*0760*/  USHF.L.U32 UR5, UR4, 0xb, URZ ;  /* 0x0000000b04057899 */ /* 0x000fe4000800063f */
[----:B------:R-:W-:Y:S02]  /*0770*/  USHF.L.U32 UR4, UR4, 0x1, URZ ;  /* 0x0000000104047899 */ /* 0x000fe4000800063f */
[----:B------:R-:W-:-:S04]  /*0780*/  UIADD3 UR6, -UR7, 0x100000, URZ ;  /* 0x0010000007067890 */ /* 0x000fc8000fffe13f */
[----:B------:R-:W-:Y:S02]  /*0790*/  USHF.L.U32 UR7, UR6, 0xb, URZ ;  /* 0x0000000b06077899 */ /* 0x000fe4000800063f */
[----:B------:R-:W-:Y:S01]  /*07a0*/  USHF.L.U32 UR6, UR6, 0x1, URZ ;  /* 0x0000000106067899 */ /* 0x000fe2000800063f */
[----:B------:R-:W1:Y:S03]  /*07b0*/  FENCE.VIEW.ASYNC.S ;  /* 0x00000000000073c6 */ /* 0x000e660000000000 */
[----:B-1----:R1:W1:Y:S08]  /*07c0*/  SYNCS.EXCH.64 URZ, [UR8+0x30], UR4 ;  /* 0x00003004083f75b2 */ /* 0x0022700008000100 */
[----:B------:R1:W1:Y:S01]  /*07d0*/  SYNCS.EXCH.64 URZ, [UR8+0x50], UR6 ;  /* 0x00005006083f75b2 */ /* 0x0002620008000100 */
[----:B------:R1:W1:Y:S01]  /*07e0*/  SYNCS.EXCH.64 URZ, [UR8+0x38], UR4 ;  /* 0x00003804083f75b2 */ /* 0x0002620008000100 */
[----:B------:R1:W1:Y:S01]  /*07f0*/  SYNCS.EXCH.64 URZ, [UR8+0x58], UR6 ;  /* 0x00005806083f75b2 */ /* 0x0002620008000100 */
[----:B------:R1:W1:Y:S01]  /*0800*/  SYNCS.EXCH.64 URZ, [UR8+0x40], UR4 ;  /* 0x00004004083f75b2 */ /* 0x0002620008000100 */
[----:B------:R1:W1:Y:S01]  /*0810*/  SYNCS.EXCH.64 URZ, [UR8+0x60], UR6 ;  /* 0x00006006083f75b2 */ /* 0x0002620008000100 */
[----:B------:R1:W1:Y:S01]  /*0820*/  SYNCS.EXCH.64 URZ, [UR8+0x48], UR4 ;  /* 0x00004804083f75b2 */ /* 0x0002620008000100 */
[----:B------:R1:W1:Y:S01]  /*0830*/  SYNCS.EXCH.64 URZ, [UR8+0x68], UR6 ;  /* 0x00006806083f75b2 */ /* 0x0002620008000100 */
[----:B------:R-:W-:Y:S01]  /*0840*/  NOP ;  /* 0x0000000000007918 */ /* 0x000fe20000000000 */
.L_x_7:
[----:B-1----:R-:W1:Y:S01]  /*0850*/  S2UR UR8, SR_CTAID.X ;  /* 0x00000000000879c3 */ /* 0x002e620000002500 */
[----:B------:R-:W5:Y:S01]  /*0860*/  SHFL.IDX PT, R0, R0, RZ, 0x1f ;  /* 0x00001fff00007589 */ /* 0x000f6200000e0000 */
[----:B------:R-:W-:Y:S02]  /*0870*/  SHF.R.S32.HI R3, RZ, 0x1f, R6 ;  /* 0x0000001fff037819 */ /* 0x000fe40000011406 */
[----:B------:R-:W-:Y:S02]  /*0880*/  ELECT P0, URZ, PT ;  /* 0x00000000003f782f */ /* 0x000fe40003800000 */
[----:B------:R-:W-:Y:S01]  /*0890*/  SHF.R.S32.HI R9, RZ, 0x1f, R2 ;  /* 0x0000001fff097819 */ /* 0x000fe20000011402 */
[----:B------:R-:W2:Y:S01]  /*08a0*/  S2R R4, SR_CTAID.Y ;  /* 0x0000000000047919 */ /* 0x000ea20000002600 */
[----:B------:R-:W-:Y:S01]  /*08b0*/  LEA.HI R3, R3, R6, RZ, 0x7 ;  /* 0x0000000603037211 */ /* 0x000fe200078f38ff */
[----:B------:R-:W-:Y:S01]  /*08c0*/  ULDC UR4, c[0x0][0x150] ;  /* 0x0000540000047ab9 */ /* 0x000fe20000000800 */
[----:B------:R-:W-:Y:S01]  /*08d0*/  LEA.HI R9, R9, R2, RZ, 0x2 ;  /* 0x0000000209097211 */ /* 0x000fe200078f10ff */
[----:B------:R-:W3:Y:S01]  /*08e0*/  LDC R11, c[0x0][0x148] ;  /* 0x00005200ff0b7b82 */ /* 0x000ee20000000800 */
[----:B------:R-:W-:Y:S01]  /*08f0*/  LOP3.LUT R3, R3, 0xffffff80, RZ, 0xc0, !PT ;  /* 0xffffff8003037812 */ /* 0x000fe200078ec0ff */
[----:B------:R-:W-:Y:S01]  /*0900*/  NOP ;  /* 0x0000000000007918 */ /* 0x000fe20000000000 */
[----:B------:R-:W-:Y:S01]  /*0910*/  LOP3.LUT R9, R9, 0x3ffffffc, RZ, 0xc0, !PT ;  /* 0x3ffffffc09097812 */ /* 0x000fe200078ec0ff */
[----:B------:R-:W-:Y:S01]  /*0920*/  USEL UR37, URZ, 0x1, !UP0 ;  /* 0x000000013f257887 */ /* 0x000fe2000c000000 */
[----:B------:R-:W-:-:S02]  /*0930*/  IADD3 R3, -R3, R6, RZ ;  /* 0x0000000603037210 */ /* 0x000fc40007ffe1ff */
[----:B------:R-:W-:Y:S02]  /*0940*/  IADD3 R2, R2, -R9, RZ ;  /* 0x8000000902027210 */ /* 0x000fe40007ffe0ff */
[----:B------:R-:W-:Y:S02]  /*0950*/  SHF.R.S32.HI R6, RZ, 0x1f, R3 ;  /* 0x0000001fff067819 */ /* 0x000fe40000011403 */
[----:B------:R-:W-:Y:S02]  /*0960*/  MOV R165, 0x1 ;  /* 0x0000000100a57802 */ /* 0x000fe40000000f00 */
[----:B------:R-:W-:Y:S02]  /*0970*/  LEA.HI R6, R6, R3, RZ, 0x3 ;  /* 0x0000000306067211 */ /* 0x000fe400078f18ff */
[----:B-1----:R-:W-:Y:S02]  /*0980*/  I2FP.F32.U32 R8, UR8 ;  /* 0x0000000800087c45 */ /* 0x002fe40008201000 */
[----:B-----5:R-:W-:-:S02]  /*0990*/  ISETP.NE.OR P0, PT, R0, RZ, !P0 ;  /* 0x000000ff0000720c */ /* 0x020fc40004705670 */
[--C-:B------:R-:W-:Y:S01]  /*09a0*/  SHF.R.S32.HI R0, RZ, 0x3, R6.reuse ;  /* 0x00000003ff007819 */ /* 0x100fe20000011406 */
[----:B------:R-:W-:Y:S01]  /*09b0*/  FMUL R8, R8, UR4 ;  /* 0x0000000408087c20 */ /* 0x000fe20008400000 */
[----:B------:R-:W-:Y:S01]  /*09c0*/  SHF.R.S32.HI R7, RZ, 0x1f, R6 ;  /* 0x0000001fff077819 */ /* 0x000fe20000011406 */
[----:B------:R-:W-:Y:S01]  /*09d0*/  ULDC UR4, c[0x0][0x154] ;  /* 0x0000550000047ab9 */ /* 0x000fe20000000800 */
[----:B------:R-:W1:Y:S02]  /*09e0*/  LDC R6, c[0x0][0x144] ;  /* 0x00005100ff067b82 */ /* 0x000e640000000800 */
[----:B------:R-:W-:Y:S01]  /*09f0*/  LEA.HI R7, R7, R0, RZ, 0x2 ;  /* 0x0000000007077211 */ /* 0x000fe200078f10ff */
[----:B------:R-:W5:Y:S03]  /*0a00*/  F2I.U32.TRUNC.NTZ R8, R8 ;  /* 0x0000000800087305 */ /* 0x000f66000020f000 */
[----:B------:R-:W-:Y:S01]  /*0a10*/  LOP3.LUT R7, R7, 0xfffffffc, RZ, 0xc0, !PT ;  /* 0xfffffffc07077812 */ /* 0x000fe200078ec0ff */
[----:B------:R-:W-:Y:S01]  /*0a20*/  VOTEU.ALL UP2, P0 ;  /* 0x00000000003f7886 */ /* 0x000fe20000040000 */
[----:B------:R-:W-:-:S02]  /*0a30*/  VOTEU.ALL UP3, P0 ;  /* 0x00000000003f7886 */ /* 0x000fc40000060000 */
[----:B------:R-:W-:Y:S02]  /*0a40*/  IADD3 R7, R0, -R7, RZ ;  /* 0x8000000700077210 */ /* 0x000fe40007ffe0ff */
[----:B------:R-:W4:Y:S01]  /*0a50*/  @!UP2 S2UR UR7, SR_CgaCtaId ;  /* 0x000000000007a9c3 */ /* 0x000f220000008800 */
[----:B------:R-:W-:Y:S02]  /*0a60*/  @!UP2 UMOV UR6, 0x400 ;  /* 0x000004000006a882 */ /* 0x000fe40000000000 */
[----:B------:R-:W-:Y:S01]  /*0a70*/  IMAD R2, R2, 0x4, R7 ;  /* 0x0000000402027824 */ /* 0x000fe200078e0207 */
[----:B--2---:R-:W-:Y:S02]  /*0a80*/  I2FP.F32.U32 R7, R4 ;  /* 0x0000000400077245 */ /* 0x004fe40000201000 */
[----:B-----5:R-:W-:Y:S02]  /*0a90*/  IADD3 R9, -R8, RZ, RZ ;  /* 0x000000ff08097210 */ /* 0x020fe40007ffe1ff */
[----:B------:R-:W-:Y:S01]  /*0aa0*/  LEA.HI R0, R2, R2, RZ, 0x1 ;  /* 0x0000000202007211 */ /* 0x000fe200078f08ff */
[----:B------:R-:W-:Y:S01]  /*0ab0*/  FMUL R8, R7, UR4 ;  /* 0x0000000407087c20 */ /* 0x000fe20008400000 */
[----:B------:R-:W-:-:S02]  /*0ac0*/  UMOV UR4, 0x20 ;  /* 0x0000002000047882 */ /* 0x000fc40000000000 */
[----:B------:R-:W-:Y:S01]  /*0ad0*/  LOP3.LUT R7, R0, 0xfffffffe, RZ, 0xc0, !PT ;  /* 0xfffffffe00077812 */ /* 0x000fe200078ec0ff */
[----:B-1----:R-:W-:Y:S01]  /*0ae0*/  IMAD R0, R6, R9, UR8 ;  /* 0x0000000806007e24 */ /* 0x002fe2000f8e0209 */
[----:B------:R-:W-:-:S04]  /*0af0*/  @!UP2 UIADD3 UR4, -UR4, 0x100000, URZ ;  /* 0x001000000404a890 */ /* 0x000fc8000fffe13f */
[----:B------:R-:W-:Y:S02]  /*0b00*/  @!UP2 USHF.L.U32 UR5, UR4, 0xb, URZ ;  /* 0x0000000b0405a899 */ /* 0x000fe4000800063f */
[----:B------:R-:W-:Y:S01]  /*0b10*/  @!UP2 USHF.L.U32 UR4, UR4, 0x1, URZ ;  /* 0x000000010404a899 */ /* 0x000fe2000800063f */
[----:B------:R-:W1:Y:S01]  /*0b20*/  LDC R6, c[0x0][0x140] ;  /* 0x00005000ff067b82 */ /* 0x000e620000000800 */
[C---:B------:R-:W-:Y:S01]  /*0b30*/  IADD3 R7, R2.reuse, -R7, RZ ;  /* 0x8000000702077210 */ /* 0x040fe20007ffe0ff */
[----:B------:R-:W2:Y:S03]  /*0b40*/  F2I.U32.TRUNC.NTZ R8, R8 ;  /* 0x0000000800087305 */ /* 0x000ea6000020f000 */
[----:B------:R-:W-:Y:S02]  /*0b50*/  ISETP.NE.AND P2, PT, R7, R0, PT ;  /* 0x000000000700720c */ /* 0x000fe40003f45270 */
[----:B------:R-:W-:Y:S01]  /*0b60*/  SHF.L.U32 R7, R2, 0x2, RZ ;  /* 0x0000000202077819 */ /* 0x000fe200000006ff */
[----:B----4-:R-:W-:-:S03]  /*0b70*/  @!UP2 ULEA UR6, UR7, UR6, 0x18 ;  /* 0x000000060706a291 */ /* 0x010fc6000f8ec03f */
[----:B------:R-:W-:Y:S01]  /*0b80*/  LOP3.LUT R10, R2, 0xc, R7, 0x78, !PT ;  /* 0x0000000c020a7812 */ /* 0x000fe200078e7807 */
[----:B------:R-:W-:Y:S01]  /*0b90*/  VOTEU.ALL UP2, P0 ;  /* 0x00000000003f7886 */ /* 0x000fe20000040000 */
[----:B------:R-:W-:-:S03]  /*0ba0*/  LOP3.LUT P0, RZ, R3, 0x7, RZ, 0xc0, !PT ;  /* 0x0000000703ff7812 */ /* 0x000fc6000780c0ff */
[----:B------:R4:W-:Y:S01]  /*0bb0*/  STL [R1+0x200], R10 ;  /* 0x0002000a01007387 */ /* 0x0009e20000100800 */
[----:B--2---:R-:W-:Y:S02]  /*0bc0*/  IADD3 R12, -R8, RZ, RZ ;  /* 0x000000ff080c7210 */ /* 0x004fe40007ffe1ff */
[----:B------:R-:W-:Y:S01]  /*0bd0*/  @P2 LEA.HI R2, R10, R10, RZ, 0x1 ;  /* 0x0000000a0a022211 */ /* 0x000fe200078f08ff */
[----:B------:R-:W2:Y:S02]  /*0be0*/  FENCE.VIEW.ASYNC.S ;  /* 0x00000000000073c6 */ /* 0x000ea40000000000 */
[----:B--2---:R4:W2:Y:S01]  /*0bf0*/  @!UP2 SYNCS.EXCH.64 URZ, [UR6+0x70], UR4 ;  /* 0x00007004063fa5b2 */ /* 0x0048a20008000100 */
[----:B---3--:R-:W-:Y:S01]  /*0c00*/  IMAD R7, R11, R12, R4 ;  /* 0x0000000c0b077224 */ /* 0x008fe200078e0204 */
[----:B------:R-:W-:Y:S01]  /*0c10*/  @P2 SHF.R.S32.HI R2, RZ, 0x1, R2 ;  /* 0x00000001ff022819 */ /* 0x000fe20000011402 */
[----:B------:R-:W-:Y:S01]  /*0c20*/  UISETP.EQ.AND UP2, UPT, UR58, 0x2, !UP1 ;  /* 0x000000023a00788c */ /* 0x000fe2000cf42270 */
[----:B-1----:R-:W-:-:S02]  /*0c30*/  ISETP.EQ.U32.AND P4, PT, R6, 0x1, PT ;  /* 0x000000010600780c */ /* 0x002fc40003f82070 */
[----:B------:R-:W-:Y:S01]  /*0c40*/  @P2 ISETP.NE.AND P3, PT, R2, R7, PT ;  /* 0x000000070200220c */ /* 0x000fe20003f65270 */
[----:B------:R-:W-:Y:S01]  /*0c50*/  USEL UR59, URZ, 0x1, !UP2 ;  /* 0x000000013f3b7887 */ /* 0x000fe2000d000000 */
[----:B------:R-:W-:Y:S02]  /*0c60*/  ISETP.LT.U32.AND P0, PT, R10, 0x2, !P0 ;  /* 0x000000020a00780c */ /* 0x000fe40004701070 */
[----:B------:R-:W-:Y:S02]  /*0c70*/  @P2 SEL R165, RZ, 0x1, P3 ;  /* 0x00000001ffa52807 */ /* 0x000fe40001800000 */
[----:B------:R-:W-:Y:S01]  /*0c80*/  SEL R2, RZ, 0x1, !P0 ;  /* 0x00000001ff027807 */ /* 0x000fe20004000000 */
[----:B------:R4:W1:Y:S01]  /*0c90*/  @!UP3 SYNCS.EXCH.64 URZ, [UR6+0x78], UR4 ;  /* 0x00007804063fb5b2 */ /* 0x0008620008000100 */
[----:B------:R-:W-:Y:S02]  /*0ca0*/  UISETP.GE.U32.AND UP3, UPT, UR9, 0x2, UPT ;  /* 0x000000020900788c */ /* 0x000fe4000bf66070 */
[----:B------:R-:W-:Y:S01]  /*0cb0*/  LOP3.LUT R165, R165, R2, RZ, 0xc0, !PT ;  /* 0x00000002a5a57212 */ /* 0x000fe200078ec0ff */
[----:B------:R-:W-:Y:S01]  /*0cc0*/  NOP ;  /* 0x0000000000007918 */ /* 0x000fe20000000000 */
[----:B------:R-:W-:-:S02]  /*0cd0*/  USEL UR59, UR59, 0x2, UP3 ;  /* 0x000000023b3b7887 */ /* 0x000fc40009800000 */
[----:B------:R-:W-:Y:S01]  /*0ce0*/  USEL UR37, UR37, 0x2, UP3 ;  /* 0x0000000225257887 */ /* 0x000fe20009800000 */
[----:B--2-4-:R-:W-:Y:S11]  /*0cf0*/  @!P4 BRA `(.L_x_8) ;  /* 0x000000000008c947 */ /* 0x014ff60003800000 */
[----:B-1----:R-:W-:Y:S01]  /*0d00*/  UCGABAR_ARV ;  /* 0x00000000000079c7 */ /* 0x002fe20008000000 */
[----:B------:R-:W-:Y:S05]  /*0d10*/  BRA `(.L_x_9) ;  /* 0x0000000000047947 */ /* 0x000fea0003800000 */
.L_x_8:
[----:B-1----:R-:W-:Y:S01]  /*0d20*/  NOP ;  /* 0x0000000000007918 */ /* 0x002fe20000000000 */
.L_x_9:
[----:B------:R-:W1:Y:S01]  /*0d30*/  LDC R2, c[0x0][0x904] ;  /* 0x00024100ff027b82 */ /* 0x000e620000000800 */
[----:B------:R-:W-:Y:S01]  /*0d40*/  IMAD.MOV.U32 R3, RZ, RZ, RZ ;  /* 0x000000ffff037224 */ /* 0x000fe200078e00ff */
[----:B-1----:R-:W-:Y:S02]  /*0d50*/  ISETP.NE.AND P2, PT, R2, 0x1, PT ;  /* 0x000000010200780c */ /* 0x002fe40003f45270 */
[----:B------:R-:W-:-:S11]  /*0d60*/  MOV R2, UR8 ;  /* 0x0000000800027c02 */ /* 0x000fd60008000f00 */
[----:B------:R-:W1:Y:S01]  /*0d70*/  @P2 LDC R7, c[0x0][0x10] ;  /* 0x00000400ff072b82 */ /* 0x000e620000000800 */
[----:B------:R-:W-:Y:S02]  /*0d80*/  @P2 MOV R5, RZ ;  /* 0x000000ff00052202 */ /* 0x000fe40000000f00 */
[----:B------:R-:W-:-:S05]  /*0d90*/  @P2 MOV R13, RZ ;  /* 0x000000ff000d2202 */ /* 0x000fca0000000f00 */
[----:B------:R-:W2:Y:S01]  /*0da0*/  @!P2 LDC R9, c[0x0][0xc] ;  /* 0x00000300ff09ab82 */ /* 0x000ea20000000800 */
[----:B------:R-:W-:Y:S01]  /*0db0*/  ULDC UR4, c[0x0][0xc] ;  /* 0x0000030000047ab9 */ /* 0x000fe20000000800 */
[----:B------:R-:W-:Y:S01]  /*0dc0*/  ULDC UR5, c[0x0][0x10] ;  /* 0x0000040000057ab9 */ /* 0x000fe20000000800 */
[----:B------:R-:W-:Y:S01]  /*0dd0*/  ULDC UR6, c[0x0][0x14] ;  /* 0x0000050000067ab9 */ /* 0x000fe20000000800 */
[----:B------:R-:W-:-:S04]  /*0de0*/  UIMAD.WIDE.U32 UR4, UR4, UR5, URZ ;  /* 0x00000005040472a5 */ /* 0x000fc8000f8e003f */
[----:B------:R-:W-:Y:S02]  /*0df0*/  UIMAD.WIDE.U32 UR54, UR4, UR6, URZ ;  /* 0x00000006043672a5 */ /* 0x000fe4000f8e003f */
[----:B------:R-:W-:-:S04]  /*0e00*/  UIMAD UR53, UR5, UR6, URZ ;  /* 0x00000006053572a4 */ /* 0x000fc8000f8e023f */
[----:B------:R-:W-:Y:S01]  /*0e10*/  UIADD3 UR53, UR55, UR53, URZ ;  /* 0x0000003537357290 */ /* 0x000fe2000fffe03f */
[----:B-1----:R-:W-:-:S03]  /*0e20*/  @P2 IMAD.WIDE.U32 R6, R7, UR8, R4 ;  /* 0x0000000807062c25 */ /* 0x002fc6000f8e0004 */
[----:B------:R-:W-:Y:S02]  /*0e30*/  @P2 MOV R19, R6 ;  /* 0x0000000600132202 */ /* 0x000fe40000000f00 */
[----:B------:R-:W-:Y:S01]  /*0e40*/  @P2 IADD3 R23, R7, R13, RZ ;  /* 0x0000000d07172210 */ /* 0x000fe20007ffe0ff */
[----:B--2---:R-:W-:-:S03]  /*0e50*/  @!P2 IMAD.WIDE.U32 R2, R4, R9, R2 ;  /* 0x000000090402a225 */ /* 0x004fc600078e0002 */
[----:B------:R-:W-:Y:S02]  /*0e60*/  @!P2 MOV R19, R2 ;  /* 0x000000020013a202 */ /* 0x000fe40000000f00 */
[----:B------:R-:W-:-:S03]  /*0e70*/  @!P2 MOV R23, R3 ;  /* 0x000000030017a202 */ /* 0x000fc60000000f00 */
[----:B------:R1:W-:Y:S04]  /*0e80*/  STL [R1+0x204], R19 ;  /* 0x0002041301007387 */ /* 0x0003e80000100800 */
[----:B------:R1:W-:Y:S01]  /*0e90*/  STL [R1+0x208], R23 ;  /* 0x0002081701007387 */ /* 0x0003e20000100800 */
[----:B------:R-:W-:Y:S05]  /*0ea0*/  @!P4 BRA `(.L_x_10) ;  /* 0x00000000000cc947 */ /* 0x000fea0003800000 */
[----:B------:R-:W-:Y:S01]  /*0eb0*/  UCGABAR_WAIT ;  /* 0x0000000000007dc7 */ /* 0x000fe20008000000 */
[----:B------:R-:W-:Y:S01]  /*0ec0*/  CCTL.IVALL ;  /* 0x00000000ff00798f */ /* 0x000fe20002000000 */
[----:B------:R-:W-:Y:S05]  /*0ed0*/  BRA `(.L_x_11) ;  /* 0x0000000000047947 */ /* 0x000fea0003800000 */
.L_x_10:
[----:B------:R-:W-:Y:S06]  /*0ee0*/  BAR.SYNC.DEFER_BLOCKING 0x0 ;  /* 0x0000000000007b1d */ /* 0x000fec0000010000 */
.L_x_11:
[----:B------:R-:W-:Y:S01]  /*0ef0*/  PLOP3.LUT P0, PT, PT, PT, UP1, 0x80, 0x0 ;  /* 0x000000000000781c */ /* 0x000fe20003f0f018 */
[----:B------:R-:W2:Y:S01]  /*0f00*/  S2UR UR45, SR_CgaCtaId ;  /* 0x00000000002d79c3 */ /* 0x000ea20000008800 */
[----:B------:R-:W-:Y:S11]  /*0f10*/  BSSY B6, `(.L_x_12) ;  /* 0x0002d0d000067945 */ /* 0x000ff60003800000 */
[----:B------:R-:W-:Y:S05]  /*0f20*/  @!P0 BRA `(.L_x_13) ;  /* 0x0000029400948947 */ /* 0x000fea0003800000 */
[----:B------:R-:W-:-:S06]  /*0f30*/  UISETP.GT.U32.AND UP0, UPT, UR9, 0x1, UPT ;  /* 0x000000010900788c */ /* 0x000fcc000bf04070 */
[----:B------:R-:W-:-:S13]  /*0f40*/  PLOP3.LUT P0, PT, PT, PT, UP0, 0x80, 0x0 ;  /* 0x000000000000781c */ /* 0x000fda0003f0f008 */
[----:B------:R-:W-:Y:S05]  /*0f50*/  @P0 BRA `(.L_x_14) ;  /* 0x000002d000200947 */ /* 0x000fea0003800000 */
[----:B------:R-:W-:Y:S01]  /*0f60*/  PRMT R2, RZ, 0x7610, R2 ;  /* 0x00007610ff027816 */ /* 0x000fe20000000002 */
[----:B------:R-:W-:Y:S01]  /*0f70*/  ULDC.64 UR4, c[0x0][0x8f8] ;  /* 0x00023e0000047ab9 */ /* 0x000fe20000000a00 */
[----:B------:R-:W-:Y:S01]  /*0f80*/  UMOV UR49, 0xffffffff ;  /* 0xffffffff00317882 */ /* 0x000fe20000000000 */
[----:B------:R-:W-:Y:S01]  /*0f90*/  ISETP.GE.U32.AND P0, PT, R19, UR4, PT ;  /* 0x0000000413007c0c */ /* 0x000fe2000bf06070 */
[----:B------:R-:W-:Y:S01]  /*0fa0*/  UMOV UR51, 0xffffffff ;  /* 0xffffffff00337882 */ /* 0x000fe20000000000 */
[----:B------:R3:W-:Y:S01]  /*0fb0*/  STL.S16 [R1+0x20c], R2 ;  /* 0x00020c0201007387 */ /* 0x0007e20000100600 */
[----:B------:R-:W-:Y:S02]  /*0fc0*/  MOV R18, 0xffffffff ;  /* 0xffffffff00127802 */ /* 0x000fe40000000f00 */
[----:B------:R-:W-:Y:S02]  /*0fd0*/  ISETP.GE.U32.AND.EX P0, PT, R23, UR5, PT, P0 ;  /* 0x0000000517007c0c */ /* 0x000fe4000bf06100 */
[----:B------:R-:W-:-:S11]  /*0fe0*/  PRMT R6, RZ, 0x7610, R6 ;  /* 0x00007610ff067816 */ /* 0x000fd60000000006 */
[----:B---3--:R-:W-:Y:S05]  /*0ff0*/  @P0 BRA `(.L_x_15) ;  /* 0x0000000400340947 */ /* 0x008fea0003800000 */
[----:B------:R-:W3:Y:S01]  /*1000*/  LDC.64 R14, c[0x0][0x8d0] ;  /* 0x00023400ff0e7b82 */ /* 0x000ee20000000a00 */
[----:B------:R-:W-:Y:S02]  /*1010*/  MOV R2, R19 ;  /* 0x0000001300027202 */ /* 0x000fe40000000f00 */
[----:B------:R-:W-:-:S05]  /*1020*/  MOV R3, R23 ;  /* 0x0000001700037202 */ /* 0x000fca0000000f00 */
[----:B------:R-:W4:Y:S08]  /*1030*/  LDC R10, c[0x0][0x8d8] ;  /* 0x00023600ff0a7b82 */ /* 0x000f300000000800 */
[----:B------:R-:W1:Y:S01]  /*1040*/  LDC.64 R16, c[0x0][0x8c8] ;  /* 0x00023200ff107b82 */ /* 0x000e620000000a00 */
[----:B---3--:R-:W-:-:S04]  /*1050*/  ISETP.NE.U32.AND P0, PT, R14, RZ, PT ;  /* 0x000000ff0e00720c */ /* 0x008fc80003f05070 */
[----:B------:R-:W-:-:S13]  /*1060*/  ISETP.NE.AND.EX P0, PT, R15, RZ, PT, P0 ;  /* 0x000000ff0f00720c */ /* 0x000fda0003f05300 */
[----:B-1--4-:R-:W-:Y:S05]  /*1070*/  @!P0 BRA `(.L_x_16) ;  /* 0x0000000000288947 */ /* 0x012fea0003800000 */
[----:B------:R-:W1:Y:S02]  /*1080*/  LDC R9, c[0x0][0x8dc] ;  /* 0x00023700ff097b82 */ /* 0x000e640000000800 */
[----:B-1----:R-:W-:-:S05]  /*1090*/  IADD3 R9, P0, R19, R9, RZ ;  /* 0x0000000913097210 */ /* 0x002fca0007f1e0ff */
[----:B------:R-:W-:-:S04]  /*10a0*/  IMAD.X R13, RZ, RZ, R23, P0 ;  /* 0x000000ffff0d7224 */ /* 0x000fc800000e0617 */
[----:B------:R-:W-:-:S04]  /*10b0*/  IMAD.WIDE.U32 R2, R13, R14, RZ ;  /* 0x0000000e0d027225 */ /* 0x000fc800078e00ff */
[----:B------:R-:W-:-:S04]  /*10c0*/  IMAD.WIDE.U32 R6, P0, R9, R15, R2 ;  /* 0x0000000f09067225 */ /* 0x000fc80007800002 */
[----:B------:R-:W-:Y:S01]  /*10d0*/  IMAD.WIDE.U32 R2, R9, R14, RZ ;  /* 0x0000000e09027225 */ /* 0x000fe200078e00ff */
[----:B------:R-:W-:Y:S02]  /*10e0*/  IADD3.X R9, RZ, RZ, RZ, P0, !PT ;  /* 0x000000ffff097210 */ /* 0x000fe400007fe4ff */
[----:B------:R-:W-:Y:S02]  /*10f0*/  MOV R8, R7 ;  /* 0x0000000700087202 */ /* 0x000fe40000000f00 */
[----:B------:R-:W-:-:S05]  /*1100*/  IADD3 RZ, P0, R3, R6, RZ ;  /* 0x0000000603ff7210 */ /* 0x000fca0007f1e0ff */
[----:B------:R-:W-:-:S08]  /*1110*/  IMAD.WIDE.U32.X R2, R13, R15, R8, P0 ;  /* 0x0000000f0d027225 */ /* 0x000fd000000e0408 */
.L_x_16:
[-CC-:B------:R-:W-:Y:S01]  /*1120*/  SHF.R.U64 R22, R2, R10.reuse, R3.reuse ;  /* 0x0000000a02167219 */ /* 0x180fe20000001203 */
[----:B------:R-:W1:Y:S01]  /*1130*/  LDC.64 R20, c[0x0][0x8e8] ;  /* 0x00023a00ff147b82 */ /* 0x000e620000000a00 */
[----:B------:R-:W-:Y:S01]  /*1140*/  SHF.R.U32.HI R2, RZ, R10, R3 ;  /* 0x0000000aff027219 */ /* 0x000fe20000011603 */
[----:B------:R-:W-:Y:S01]  /*1150*/  IMAD R11, R11, R12, R4 ;  /* 0x0000000c0b0b7224 */ /* 0x000fe200078e0204 */
[----:B------:R-:W-:-:S04]  /*1160*/  IADD3 R5, P0, RZ, -R22, RZ ;  /* 0x80000016ff057210 */ /* 0x000fc80007f1e0ff */
[----:B------:R-:W-:Y:S01]  /*1170*/  IADD3.X R3, RZ, ~R2, RZ, P0, !PT ;  /* 0x80000002ff037210 */ /* 0x000fe200007fe4ff */
[----:B------:R-:W3:Y:S01]  /*1180*/  LDC R8, c[0x0][0x8c0] ;  /* 0x00023000ff087b82 */ /* 0x000ee20000000800 */
[----:B------:R-:W-:-:S03]  /*1190*/  MOV R2, R19 ;  /* 0x0000001300027202 */ /* 0x000fc60000000f00 */
[-C--:B------:R-:W-:Y:S01]  /*11a0*/  IMAD R6, R3, R16.reuse, RZ ;  /* 0x0000001003067224 */ /* 0x080fe200078e02ff */
[----:B------:R-:W-:Y:S02]  /*11b0*/  MOV R3, R23 ;  /* 0x0000001700037202 */ /* 0x000fe40000000f00 */
[----:B------:R-:W-:Y:S01]  /*11c0*/  MOV R23, 0x1 ;  /* 0x0000000100177802 */ /* 0x000fe20000000f00 */
[----:B------:R-:W4:Y:S01]  /*11d0*/  LDC R14, c[0x0][0x8b0] ;  /* 0x00022c00ff0e7b82 */ /* 0x000f220000000800 */
[----:B------:R-:W-:-:S04]  /*11e0*/  IMAD.WIDE.U32 R2, R5, R16, R2 ;  /* 0x0000001005027225 */ /* 0x000fc800078e0002 */
[----:B------:R-:W-:-:S03]  /*11f0*/  IMAD R5, R5, R17, R6 ;  /* 0x0000001105057224 */ /* 0x000fc600078e0206 */
[----:B------:R-:W5:Y:S01]  /*1200*/  LDC R18, c[0x0][0x900] ;  /* 0x00024000ff127b82 */ /* 0x000f620000000800 */
[----:B-1----:R-:W-:Y:S02]  /*1210*/  ISETP.NE.U32.AND P0, PT, R20, RZ, PT ;  /* 0x000000ff1400720c */ /* 0x002fe40003f05070 */
[----:B------:R-:W-:Y:S02]  /*1220*/  IADD3 R3, R3, R5, RZ ;  /* 0x0000000503037210 */ /* 0x000fe40007ffe0ff */
[----:B------:R-:W-:Y:S02]  /*1230*/  ISETP.NE.AND.EX P0, PT, R21, RZ, PT, P0 ;  /* 0x000000ff1500720c */ /* 0x000fe40003f05300 */
[----:B------:R-:W-:Y:S01]  /*1240*/  MOV R5, 0xffffffff ;  /* 0xffffffff00057802 */ /* 0x000fe20000000f00 */
[----:B------:R-:W1:Y:S01]  /*1250*/  LDC R13, c[0x0][0x8a8] ;  /* 0x00022a00ff0d7b82 */ /* 0x000e620000000800 */
[-CC-:B---3--:R-:W-:Y:S02]  /*1260*/  SHF.R.U64 R10, R2, R8.reuse, R3.reuse ;  /* 0x00000008020a7219 */ /* 0x188fe40000001203 */
[----:B------:R-:W-:-:S05]  /*1270*/  SHF.R.U32.HI R3, RZ, R8, R3 ;  /* 0x00000008ff037219 */ /* 0x000fca0000011603 */
[----:B------:R-:W3:Y:S01]  /*1280*/  LDC R15, c[0x0][0x8f0] ;  /* 0x00023c00ff0f7b82 */ /* 0x000ee20000000800 */
[-CC-:B----4-:R-:W-:Y:S02]  /*1290*/  SHF.R.U64 R19, R10, R14.reuse, R3.reuse ;  /* 0x0000000e0a137219 */ /* 0x190fe40000001203 */
[----:B------:R-:W-:-:S05]  /*12a0*/  SHF.R.U32.HI R3, RZ, R14, R3 ;  /* 0x0000000eff037219 */ /* 0x000fca0000011603 */
[----:B------:R-:W4:Y:S01]  /*12b0*/  LDC R17, c[0x0][0x8e0] ;  /* 0x00023800ff117b82 */ /* 0x000f220000000800 */
[-C--:B-----5:R-:W-:Y:S02]  /*12c0*/  SHF.L.U32 R2, R5, R18.reuse, RZ ;  /* 0x0000001205027219 */ /* 0x0a0fe400000006ff */
[--C-:B------:R-:W-:Y:S02]  /*12d0*/  SHF.R.U64 R12, R19, R18, R3.reuse ;  /* 0x00000012130c7219 */ /* 0x100fe40000001203 */
[----:B------:R-:W-:Y:S02]  /*12e0*/  LOP3.LUT R8, RZ, R2, RZ, 0x33, !PT ;  /* 0x00000002ff087212 */ /* 0x000fe400078e33ff */
[----:B------:R-:W-:Y:S01]  /*12f0*/  SHF.R.U32.HI R3, RZ, R18, R3 ;  /* 0x00000012ff037219 */ /* 0x000fe20000011603 */
[----:B------:R-:W1:Y:S01]  /*1300*/  LDC R16, c[0x0][0x8b8] ;  /* 0x00022e00ff107b82 */ /* 0x000e620000000800 */
[----:B------:R-:W-:Y:S01]  /*1310*/  IMAD.MOV.U32 R2, RZ, RZ, R12 ;  /* 0x000000ffff027224 */ /* 0x000fe200078e000c */
[----:B------:R-:W-:Y:S06]  /*1320*/  @!P0 BRA `(.L_x_17) ;  /* 0x0000000000288947 */ /* 0x000fec0003800000 */
[----:B------:R-:W5:Y:S02]  /*1330*/  LDC R7, c[0x0][0x8f4] ;  /* 0x00023d00ff077b82 */ /* 0x000f640000000800 */
[----:B-----5:R-:W-:-:S04]  /*1340*/  IADD3 R7, P0, R12, R7, RZ ;  /* 0x000000070c077210 */ /* 0x020fc80007f1e0ff */
[----:B------:R-:W-:-:S05]  /*1350*/  IADD3.X R9, RZ, R3, RZ, P0, !PT ;  /* 0x00000003ff097210 */ /* 0x000fca00007fe4ff */
[----:B------:R-:W-:-:S04]  /*1360*/  IMAD.WIDE.U32 R2, R9, R20, RZ ;  /* 0x0000001409027225 */ /* 0x000fc800078e00ff */
[----:B------:R-:W-:-:S04]  /*1370*/  IMAD.WIDE.U32 R4, P0, R7, R21, R2 ;  /* 0x0000001507047225 */ /* 0x000fc80007800002 */
[----:B------:R-:W-:Y:S01]  /*1380*/  IMAD.WIDE.U32 R2, R7, R20, RZ ;  /* 0x0000001407027225 */ /* 0x000fe200078e00ff */
[----:B------:R-:W-:Y:S02]  /*1390*/  IADD3.X R7, RZ, RZ, RZ, P0, !PT ;  /* 0x000000ffff077210 */ /* 0x000fe400007fe4ff */
[----:B------:R-:W-:Y:S02]  /*13a0*/  MOV R6, R5 ;  /* 0x0000000500067202 */ /* 0x000fe40000000f00 */
[----:B------:R-:W-:-:S05]  /*13b0*/  IADD3 RZ, P0, R3, R4, RZ ;  /* 0x0000000403ff7210 */ /* 0x000fca0007f1e0ff */
[----:B------:R-:W-:-:S08]  /*13c0*/  IMAD.WIDE.U32.X R2, R9, R21, R6, P0 ;  /* 0x0000001509027225 */ /* 0x000fd000000e0406 */
.L_x_17:
[----:B---3--:R-:W-:Y:S02]  /*13d0*/  SHF.R.U64 R4, R2, R15, R3 ;  /* 0x0000000f02047219 */ /* 0x008fe40000001203 */
[----:B------:R-:W-:Y:S02]  /*13e0*/  SHF.L.U32 R2, R23, R18, RZ ;  /* 0x0000001217027219 */ /* 0x000fe400000006ff */
[----:B------:R-:W-:Y:S02]  /*13f0*/  LOP3.LUT R3, R19, R8, RZ, 0xc0, !PT ;  /* 0x0000000813037212 */ /* 0x000fe400078ec0ff */
[----:B-1----:R-:W-:Y:S02]  /*1400*/  IADD3 R5, R13, -0x1, RZ ;  /* 0xffffffff0d057810 */ /* 0x002fe40007ffe0ff */
[----:B------:R-:W-:Y:S01]  /*1410*/  IADD3 R6, -R4, RZ, RZ ;  /* 0x000000ff04067210 */ /* 0x000fe20007ffe1ff */
[----:B------:R-:W-:Y:S01]  /*1420*/  IMAD R3, R2, R4, R3 ;  /* 0x0000000402037224 */ /* 0x000fe200078e0203 */
[----:B------:R-:W-:-:S02]  /*1430*/  SEL R0, R0, R11, !P2 ;  /* 0x0000000b00007207 */ /* 0x000fc40005000000 */
[----:B------:R-:W-:Y:S01]  /*1440*/  LOP3.LUT R5, R10, R5, RZ, 0xc0, !PT ;  /* 0x000000050a057212 */ /* 0x000fe200078ec0ff */
[----:B----4-:R-:W-:Y:S01]  /*1450*/  IMAD R2, R6, R17, R12 ;  /* 0x0000001106027224 */ /* 0x010fe200078e020c */
[----:B------:R-:W-:Y:S01]  /*1460*/  R2UR UR51, R22 ;  /* 0x00000000163372ca */ /* 0x000fe200000e0000 */
[----:B------:R-:W-:Y:S01]  /*1470*/  IMAD R0, R3, R16, R0 ;  /* 0x0000001003007224 */ /* 0x000fe200078e0200 */
[----:B------:R-:W-:Y:S01]  /*1480*/  MOV R6, 0x1 ;  /* 0x0000000100067802 */ /* 0x000fe20000000f00 */
[----:B------:R-:W-:-:S05]  /*1490*/  IMAD R3, R2, R13, R5 ;  /* 0x0000000d02037224 */ /* 0x000fca00078e0205 */
[----:B------:R-:W-:Y:S02]  /*14a0*/  SEL R2, R3, R0, !P2 ;  /* 0x0000000003027207 */ /* 0x000fe40005000000 */
[----:B------:R-:W-:Y:S02]  /*14b0*/  SEL R18, R0, R3, !P2 ;  /* 0x0000000300127207 */ /* 0x000fe40005000000 */
[----:B------:R-:W-:-:S15]  /*14c0*/  R2UR UR49, R2 ;  /* 0x00000000023172ca */ /* 0x000fde00000e0000 */
.L_x_15:
[----:B------:R-:W-:-:S08]  /*14d0*/  NOP ;  /* 0x0000000000007918 */ /* 0x000fd00000000000 */
[----:B------:R-:W3:Y:S02]  /*14e0*/  USETMAXREG.TRY_ALLOC.CTAPOOL UP0, 0xf0 ;  /* 0x000000f0000079c8 */ /* 0x000ee40008000600 */
[----:B---3--:R-:W-:-:S13]  /*14f0*/  PLOP3.LUT P0, PT, PT, PT, UP0, 0x80, 0x0 ;  /* 0x000000000000781c */ /* 0x008fda0003f0f008 */
[----:B------:R-:W-:Y:S05]  /*1500*/  @!P0 BRA `(.L_x_15) ;  /* 0xfffffffc00f08947 */ /* 0x000fea000383ffff */
[----:B------:R-:W-:Y:S02]  /*1510*/  ULDC.64 UR4, c[0x0][0x590] ;  /* 0x0001640000047ab9 */ /* 0x000fe40000000a00 */
[----:B------:R-:W-:-:S04]  /*1520*/  ISETP.NE.U32.AND P0, PT, RZ, UR4, PT ;  /* 0x00000004ff007c0c */ /* 0x000fc8000bf05070 */
[----:B------:R-:W-:-:S13]  /*1530*/  ISETP.NE.AND.EX P0, PT, RZ, UR5, PT, P0 ;  /* 0x00000005ff007c0c */ /* 0x000fda000bf05300 */
[----:B------:R-:W-:Y:S05]  /*1540*/  @P0 BRA `(.L_x_18) ;  /* 0x0000000000340947 */ /* 0x000fea0003800000 */
[----:B------:R-:W-:Y:S02]  /*1550*/  ULDC.64 UR4, c[0x0][0x588] ;  /* 0x0001620000047ab9 */ /* 0x000fe40000000a00 */
[----:B------:R-:W-:-:S04]  /*1560*/  ISETP.NE.U32.AND P0, PT, RZ, UR4, PT ;  /* 0x00000004ff007c0c */ /* 0x000fc8000bf05070 */
[----:B------:R-:W-:-:S13]  /*1570*/  ISETP.NE.AND.EX P0, PT, RZ, UR5, PT, P0 ;  /* 0x00000005ff007c0c */ /* 0x000fda000bf05300 */
[----:B------:R-:W-:Y:S05]  /*1580*/  @!P0 BRA `(.L_x_19) ;  /* 0x0000000000148947 */ /* 0x000fea0003800000 */
[----:B------:R-:W3:Y:S02]  /*1590*/  LDC.64 R16, c[0x0][0x588] ;  /* 0x00016200ff107b82 */ /* 0x000ee40000000a00 */
[----:B---3--:R3:W5:Y:S01]  /*15a0*/  LDG.E R16, desc[UR56][R16.64] ;  /* 0x0000003810107981 */ /* 0x008762000c1e1900 */
[----:B------:R-:W-:-:S05]  /*15b0*/  MOV R0, 0x1 ;  /* 0x0000000100007802 */ /* 0x000fca0000000f00 */
[----:B------:R3:W-:Y:S01]  /*15c0*/  STL.S16 [R1+0x20c], R0 ;  /* 0x00020c0001007387 */ /* 0x0007e20000100600 */
[----:B------:R-:W-:Y:S05]  /*15d0*/  BRA `(.L_x_18) ;  /* 0x0000000000107947 */ /* 0x000fea0003800000 */
.L_x_19:
[----:B------:R-:W-:Y:S01]  /*15e0*/  MOV R0, 0x1 ;  /* 0x0000000100007802 */ /* 0x000fe20000000f00 */
[----:B------:R-:W-:Y:S02]  /*15f0*/  ULDC UR4, c[0x0][0x580] ;  /* 0x0001600000047ab9 */ /* 0x000fe40000000800 */
[----:B------:R-:W-:Y:S02]  /*1600*/  IMAD.U32 R16, RZ, RZ, UR4 ;  /* 0x00000004ff107e24 */ /* 0x000fe4000f8e00ff */
[----:B------:R4:W-:Y:S05]  /*1610*/  STL.S16 [R1+0x20c], R0 ;  /* 0x00020c0001007387 */ /* 0x0009ea0000100600 */
.L_x_18:
        /* <DEDUP_REMOVED lines=10> */
[----:B------:R-:W-:Y:S05]  /*16c0*/  BRA `(.L_x_20) ;  /* 0x0000000000087947 */ /* 0x000fea0003800000 */
.L_x_21:
[----:B------:R-:W-:Y:S02]  /*16d0*/  ULDC UR4, c[0x0][0x5a0] ;  /* 0x0001680000047ab9 */ /* 0x000fe40000000800 */
[----:B---3--:R-:W-:-:S07]  /*16e0*/  MOV R17, UR4 ;  /* 0x0000000400117c02 */ /* 0x008fce0008000f00 */
.L_x_20:
[----:B------:R-:W-:Y:S01]  /*16f0*/  LOP3.LUT P1, RZ, R6, 0xff, RZ, 0xc0, !PT ;  /* 0x000000ff06ff7812 */ /* 0x000fe2000782c0ff */
[----:B------:R-:W-:Y:S01]  /*1700*/  UMOV UR36, URZ ;  /* 0x0000003f00247c82 */ /* 0x000fe20008000000 */
[----:B------:R-:W-:-:S11]  /*1710*/  PLOP3.LUT P0, PT, PT, PT, PT, 0x80, 0x0 ;  /* 0x000000000000781c */ /* 0x000fd60003f0f070 */
[----:B------:R-:W-:Y:S05]  /*1720*/  @!P1 BRA `(.L_x_22) ;  /* 0x0000028800ec9947 */ /* 0x000fea0003800000 */
[----:B---34-:R-:W3:Y:S01]  /*1730*/  S2R R0, SR_TID.X ;  /* 0x0000000000007919 */ /* 0x018ee20000002100 */
[----:B------:R-:W-:Y:S01]  /*1740*/  ULDC UR4, c[0x0][0x28c] ;  /* 0x0000a30000047ab9 */ /* 0x000fe20000000800 */
[----:B------:R-:W-:Y:S01]  /*1750*/  MOV R164, 0x10 ;  /* 0x0000001000a47802 */ /* 0x000fe20000000f00 */
[----:B------:R-:W-:Y:S02]  /*1760*/  UIADD3 UR4, UR4, 0x3f, URZ ;  /* 0x0000003f04047890 */ /* 0x000fe4000fffe03f */
[----:B------:R-:W-:Y:S02]  /*1770*/  ULOP3.LUT UR52, UR37, 0x1, URZ, 0xfc, !UPT ;  /* 0x0000000125347892 */ /* 0x000fe4000f8efc3f */
[----:B------:R-:W-:Y:S02]  /*1780*/  USHF.R.S32.HI UR5, URZ, 0x1f, UR4 ;  /* 0x0000001f3f057899 */ /* 0x000fe40008011404 */
[----:B------:R-:W-:Y:S02]  /*1790*/  ULOP3.LUT UR43, UR59, 0x1, URZ, 0xfc, !UPT ;  /* 0x000000013b2b7892 */ /* 0x000fe4000f8efc3f */
[----:B------:R-:W-:Y:S01]  /*17a0*/  ULEA.HI UR5, UR5, UR4, URZ, 0x6 ;  /* 0x0000000405057291 */ /* 0x000fe2000f8f303f */
[----:B------:R-:W-:Y:S01]  /*17b0*/  ULDC.64 UR38, c[0x0][0x198] ;  /* 0x0000660000267ab9 */ /* 0x000fe20000000a00 */
[----:B------:R-:W-:-:S02]  /*17c0*/  UMOV UR40, URZ ;  /* 0x0000003f00287c82 */ /* 0x000fc40008000000 */
[----:B------:R-:W-:Y:S01]  /*17d0*/  USHF.R.S32.HI UR44, URZ, 0x6, UR5 ;  /* 0x000000063f2c7899 */ /* 0x000fe20008011405 */
[----:B------:R-:W-:Y:S01]  /*17e0*/  UMOV UR41, URZ ;  /* 0x0000003f00297c82 */ /* 0x000fe20008000000 */
[----:B------:R-:W-:Y:S01]  /*17f0*/  UMOV UR42, URZ ;  /* 0x0000003f002a7c82 */ /* 0x000fe20008000000 */
[----:B------:R-:W-:Y:S01]  /*1800*/  UMOV UR36, URZ ;  /* 0x0000003f00247c82 */ /* 0x000fe20008000000 */
[C---:B---3--:R-:W-:Y:S02]  /*1810*/  LOP3.LUT P0, RZ, R0.reuse, 0x4, RZ, 0xc0, !PT ;  /* 0x0000000400ff7812 */ /* 0x048fe4000780c0ff */
[----:B------:R-:W-:Y:S02]  /*1820*/  LOP3.LUT R190, R0, 0xff, RZ, 0xc0, !PT ;  /* 0x000000ff00be7812 */ /* 0x000fe400078ec0ff */
[----:B------:R-:W-:Y:S02]  /*1830*/  SEL R164, R164, 0xfffffff0, !P0 ;  /* 0xfffffff0a4a47807 */ /* 0x000fe40004000000 */
[----:B------:R-:W-:-:S07]  /*1840*/  IADD3 R190, R190, 0x1f, RZ ;  /* 0x0000001fbebe7810 */ /* 0x000fce0007ffe0ff */
.L_x_997:
[----:B------:R-:W3:Y:S01]  /*1850*/  S2R R0, SR_TID.X ;  /* 0x0000000000007919 */ /* 0x000ee20000002100 */
[----:B------:R-:W4:Y:S01]  /*1860*/  S2UR UR47, SR_CgaCtaId ;  /* 0x00000000002f79c3 */ /* 0x000f220000008800 */
[----:B------:R-:W-:Y:S02]  /*1870*/  UMOV UR46, 0x400 ;  /* 0x00000400002e7882 */ /* 0x000fe40000000000 */
[----:B----4-:R-:W-:Y:S01]  /*1880*/  ULEA UR46, UR47, UR46, 0x18 ;  /* 0x0000002e2f2e7291 */ /* 0x010fe2000f8ec03f */
[----:B---3--:R-:W-:-:S04]  /*1890*/  LOP3.LUT R0, R0, 0x80, RZ, 0xc0, !PT ;  /* 0x0000008000007812 */ /* 0x008fc800078ec0ff */
[----:B------:R-:W-:-:S06]  /*18a0*/  SHF.R.U32.HI R0, RZ, 0x7, R0 ;  /* 0x00000007ff007819 */ /* 0x000fcc0000011600 */
[----:B------:R-:W3:Y:S02]  /*18b0*/  SHFL.IDX PT, R0, R0, RZ, 0x1f ;  /* 0x00001fff00007589 */ /* 0x000ee400000e0000 */
[----:B---3--:R-:W-:-:S13]  /*18c0*/  R2UR UR4, R0 ;  /* 0x00000000000472ca */ /* 0x008fda00000e0000 */
[----:B------:R-:W-:-:S04]  /*18d0*/  ULEA.HI UR5, UR4, UR4, URZ, 0x1 ;  /* 0x0000000404057291 */ /* 0x000fc8000f8f083f */
[----:B------:R-:W-:-:S04]  /*18e0*/  ULOP3.LUT UR5, UR5, 0x7fffe, URZ, 0xc0, !UPT ;  /* 0x0007fffe05057892 */ /* 0x000fc8000f8ec03f */
[----:B------:R-:W-:-:S03]  /*18f0*/  UIADD3 UR5, UR4, -UR5, URZ ;  /* 0x8000000504057290 */ /* 0x000fc6000fffe03f */
[----:B------:R-:W-:Y:S01]  /*1900*/  ULDC UR4, c[0x0][0x28c] ;  /* 0x0000a30000047ab9 */ /* 0x000fe20000000800 */
[----:B------:R-:W-:Y:S01]  /*1910*/  ULEA UR5, UR5, UR46, 0xd ;  /* 0x0000002e05057291 */ /* 0x000fe2000f8e683f */
[----:B------:R-:W-:-:S03]  /*1920*/  ISETP.LT.AND P0, PT, RZ, UR4, PT ;  /* 0x00000004ff007c0c */ /* 0x000fc6000bf01270 */
[----:B------:R-:W-:-:S04]  /*1930*/  UIADD3 UR5, UR5, 0x8400, URZ ;  /* 0x0000840005057890 */ /* 0x000fc8000fffe03f */
[----:B------:R-:W-:-:S04]  /*1940*/  USHF.R.U32.HI UR5, URZ, 0x4, UR5 ;  /* 0x000000043f057899 */ /* 0x000fc80008011605 */
[----:B------:R-:W-:Y:S02]  /*1950*/  ULOP3.LUT UR48, UR5, 0x3fff, URZ, 0xc0, !UPT ;  /* 0x00003fff05307892 */ /* 0x000fe4000f8ec03f */
[----:B-1----:R-:W-:Y:S10]  /*1960*/  @P0 BRA `(.L_x_23) ;  /* 0x0000000000400947 */ /* 0x002ff40003800000 */
[----:B------:R-:W-:Y:S01]  /*1970*/  MOV R0, 0x0 ;  /* 0x0000000000007802 */ /* 0x000fe20000000f00 */
[----:B------:R-:W-:Y:S01]  /*1980*/  ULDC.64 UR4, c[0x4][0x70] ;  /* 0x01001c0000047ab9 */ /* 0x000fe20000000a00 */
[----:B------:R-:W-:Y:S01]  /*1990*/  ULDC.64 UR6, c[0x4][0x8] ;  /* 0x0100020000067ab9 */ /* 0x000fe20000000a00 */
[----:B------:R-:W-:Y:S01]  /*19a0*/  MOV R4, UR4 ;  /* 0x0000000400047c02 */ /* 0x000fe20008000f00 */
[----:B------:R3:W4:Y:S01]  /*19b0*/  LDC.64 R2, c[0x4][R0] ;  /* 0x0100000000027b82 */ /* 0x0007220000000a00 */
[----:B------:R-:W-:Y:S01]  /*19c0*/  MOV R5, UR5 ;  /* 0x0000000500057c02 */ /* 0x000fe20008000f00 */
[----:B------:R-:W-:Y:S01]  /*19d0*/  ULDC.64 UR4, c[0x4][0x78] ;  /* 0x01001e0000047ab9 */ /* 0x000fe20000000a00 */
[----:B------:R-:W-:Y:S01]  /*19e0*/  MOV R10, UR6 ;  /* 0x00000006000a7c02 */ /* 0x000fe20008000f00 */
[----:B------:R-:W-:Y:S01]  /*19f0*/  IMAD.U32 R11, RZ, RZ, UR7 ;  /* 0x00000007ff0b7e24 */ /* 0x000fe2000f8e00ff */
[----:B------:R-:W-:Y:S02]  /*1a00*/  MOV R6, UR4 ;  /* 0x0000000400067c02 */ /* 0x000fe40008000f00 */
[----:B------:R-:W-:-:S02]  /*1a10*/  MOV R7, UR5 ;  /* 0x0000000500077c02 */ /* 0x000fc40008000f00 */
[----:B------:R-:W-:Y:S02]  /*1a20*/  MOV R8, 0x1e1 ;  /* 0x000001e100087802 */ /* 0x000fe40000000f00 */
[----:B------:R-:W-:Y:S02]  /*1a30*/  MOV R12, 0x1 ;  /* 0x00000001000c7802 */ /* 0x000fe40000000f00 */
[----:B---3--:R-:W-:-:S07]  /*1a40*/  MOV R13, RZ ;  /* 0x000000ff000d7202 */ /* 0x008fce0000000f00 */
[----:B------:R-:W-:-:S07]  /*1a50*/  LEPC R20, `(.L_x_23) ;  /* 0x000000001014794e */ /* 0x000fce0000000000 */
[----:B-12-45:R-:W-:Y:S05]  /*1a60*/  CALL.ABS.NOINC R2 ;  /* 0x0000000002007343 */ /* 0x036fea0003c00000 */
.L_x_23:
[----:B------:R-:W-:-:S04]  /*1a70*/  MOV R0, UR52 ;  /* 0x0000003400007c02 */ /* 0x000fc80008000f00 */
[----:B------:R-:W-:-:S13]  /*1a80*/  ISETP.NE.AND P0, PT, R0, 0x3, PT ;  /* 0x000000030000780c */ /* 0x000fda0003f05270 */
[----:B------:R-:W-:Y:S05]  /*1a90*/  @!P0 BRA `(.L_x_24) ;  /* 0x0000000000048947 */ /* 0x000fea0003800000 */
[----:B--2---:R-:W-:Y:S01]  /*1aa0*/  BPT.TRAP 0x1 ;  /* 0x000000040000795c */ /* 0x004fe20000300000 */
.L_x_24:
[----:B------:R-:W-:Y:S02]  /*1ab0*/  MOV R3, UR42 ;  /* 0x0000002a00037c02 */ /* 0x000fe40008000f00 */
[----:B------:R-:W-:Y:S02]  /*1ac0*/  MOV R0, UR41 ;  /* 0x0000002900007c02 */ /* 0x000fe40008000f00 */
[----:B------:R-:W-:Y:S02]  /*1ad0*/  LEA R3, R3, UR46, 0x3 ;  /* 0x0000002e03037c11 */ /* 0x000fe4000f8e18ff */
[----:B------:R-:W-:-:S04]  /*1ae0*/  SHF.L.U32 R0, R0, 0x1f, RZ ;  /* 0x0000001f00007819 */ /* 0x000fc800000006ff */
[----:B------:R3:W4:Y:S01]  /*1af0*/  SYNCS.PHASECHK.TRANS64.TRYWAIT P1, [R3+URZ], R0 ;  /* 0x00000000030075a7 */ /* 0x000722000802017f */
[----:B------:R-:W-:Y:S05]  /*1b00*/  @!P0 BRA `(.L_x_25) ;  /* 0x0000000000048947 */ /* 0x000fea0003800000 */
[----:B--2---:R-:W-:Y:S01]  /*1b10*/  BPT.TRAP 0x1 ;  /* 0x000000040000795c */ /* 0x004fe20000300000 */
.L_x_25:
[----:B----4-:R-:W-:Y:S05]  /*1b20*/  @P1 BRA `(.L_x_26) ;  /* 0x0000000000081947 */ /* 0x010fea0003800000 */
[----:B------:R-:W4:Y:S02]  /*1b30*/  SYNCS.PHASECHK.TRANS64.TRYWAIT P1, [R3+URZ], R0 ;  /* 0x00000000030075a7 */ /* 0x000f24000802017f */
[----:B----4-:R-:W-:Y:S05]  /*1b40*/  @!P1 BRA `(.L_x_27) ;  /* 0x000002c4002c9947 */ /* 0x010fea0003800000 */
.L_x_26:
[----:B------:R-:W-:-:S04]  /*1b50*/  UISETP.LT.AND UP0, UPT, UR44, 0x1, UPT ;  /* 0x000000012c00788c */ /* 0x000fc8000bf01270 */
[----:B------:R-:W-:-:S06]  /*1b60*/  USEL UR4, UR44, 0x1, UP0 ;  /* 0x000000012c047887 */ /* 0x000fcc0008000000 */
[----:B------:R-:W-:Y:S01]  /*1b70*/  MOV R2, UR4 ;  /* 0x0000000400027c02 */ /* 0x000fe20008000f00 */
[----:B------:R-:W-:Y:S05]  /*1b80*/  WARPSYNC.ALL ;  /* 0x0000000000007948 */ /* 0x000fea0003800000 */
[----:B------:R-:W-:-:S04]  /*1b90*/  IADD3 R2, -R2, UR44, RZ ;  /* 0x0000002c02027c10 */ /* 0x000fc8000fffe1ff */
[----:B------:R-:W-:Y:S01]  /*1ba0*/  ISETP.GE.AND P1, PT, R2, 0x1, PT ;  /* 0x000000010200780c */ /* 0x000fe20003f26270 */
[----:B------:R-:W-:Y:S01]  /*1bb0*/  UIADD3 UR4, UR46, 0x20400, URZ ;  /* 0x000204002e047890 */ /* 0x000fe2000fffe03f */
[----:B------:R-:W-:Y:S01]  /*1bc0*/  WARPGROUP.ARRIVE ;  /* 0x00000000000079c5 */ /* 0x000fe20000000000 */
[----:B------:R-:W-:Y:S01]  /*1bd0*/  UMOV UR9, 0x40000040 ;  /* 0x4000004000097882 */ /* 0x000fe20000000000 */
[----:B------:R-:W-:Y:S01]  /*1be0*/  UMOV UR11, 0x40000040 ;  /* 0x40000040000b7882 */ /* 0x000fe20000000000 */
[----:B------:R-:W-:Y:S01]  /*1bf0*/  USHF.R.U32.HI UR4, URZ, 0x4, UR4 ;  /* 0x000000043f047899 */ /* 0x000fe20008011604 */
[----:B------:R2:W-:Y:S03]  /*1c00*/  STL [R1+0x2d8], R18 ;  /* 0x0002d81201007387 */ /* 0x0005e60000100800 */
[----:B------:R-:W-:Y:S01]  /*1c10*/  ULOP3.LUT UR5, UR4, 0x3fff, URZ, 0xc0, !UPT ;  /* 0x00003fff04057892 */ /* 0x000fe2000f8ec03f */
[----:B-----5:R3:W-:Y:S01]  /*1c20*/  STL [R1+0x2d4], R17 ;  /* 0x0002d41101007387 */ /* 0x0207e20000100800 */
[----:B------:R-:W-:-:S02]  /*1c30*/  ULOP3.LUT UR4, UR48, 0x10000, URZ, 0xfc, !UPT ;  /* 0x0001000030047892 */ /* 0x000fc4000f8efc3f */
[----:B------:R-:W-:Y:S01]  /*1c40*/  ULOP3.LUT UR5, UR5, 0x10000, URZ, 0xfc, !UPT ;  /* 0x0001000005057892 */ /* 0x000fe2000f8efc3f */
[----:B------:R4:W-:Y:S01]  /*1c50*/  STL [R1+0x2d0], R16 ;  /* 0x0002d01001007387 */ /* 0x0009e20000100800 */
[----:B------:R-:W-:Y:S02]  /*1c60*/  ULEA UR6, UR42, UR4, 0xb ;  /* 0x000000042a067291 */ /* 0x000fe4000f8e583f */
[----:B------:R-:W-:Y:S01]  /*1c70*/  ULEA UR7, UR42, UR5, 0xb ;  /* 0x000000052a077291 */ /* 0x000fe2000f8e583f */
[----:B------:R4:W-:Y:S04]  /*1c80*/  STL [R1+0x2cc], R2 ;  /* 0x0002cc0201007387 */ /* 0x0009e80000100800 */
[----:B------:R-:W-:Y:S02]  /*1c90*/  UMOV UR8, UR6 ;  /* 0x0000000600087c82 */ /* 0x000fe40008000000 */
[----:B------:R-:W-:-:S02]  /*1ca0*/  UMOV UR10, UR7 ;  /* 0x00000007000a7c82 */ /* 0x000fc40008000000 */
[----:B------:R-:W-:Y:S01]  /*1cb0*/  HGMMA.64x256x16.F32.BF16 R24, gdesc[UR8], RZ, !UPT, gsb0 ;  /* 0x03e00000081879f0 */ /* 0x000fe2000c0018ff */
[----:B------:R-:W-:Y:S01]  /*1cc0*/  UIADD3 UR8, UR6, 0x400, URZ ;  /* 0x0000040006087890 */ /* 0x000fe2000fffe03f */
[----:B------:R-:W-:Y:S01]  /*1cd0*/  UMOV UR9, 0x40000040 ;  /* 0x4000004000097882 */ /* 0x000fe20000000000 */
[----:B------:R-:W-:Y:S02]  /*1ce0*/  WARPGROUP.DEPBAR.LE gsb0, 0x0 ;  /* 0x00008000000079c5 */ /* 0x000fe40000010000 */
[----:B------:R-:W-:Y:S01]  /*1cf0*/  STL.64 [R1], R24 ;  /* 0x0000001801007387 */ /* 0x000fe20000100a00 */
[----:B------:R-:W-:Y:S01]  /*1d00*/  MOV R235, R48 ;  /* 0x0000003000eb7202 */ /* 0x000fe20000000f00 */
[----:B------:R-:W-:Y:S01]  /*1d10*/  IMAD.MOV.U32 R234, RZ, RZ, R49 ;  /* 0x000000ffffea7224 */ /* 0x000fe200078e0031 */
[----:B------:R-:W-:Y:S01]  /*1d20*/  MOV R233, R50 ;  /* 0x0000003200e97202 */ /* 0x000fe20000000f00 */
[----:B------:R-:W-:Y:S01]  /*1d30*/  STL.64 [R1+0x8], R26 ;  /* 0x0000081a01007387 */ /* 0x000fe20000100a00 */
        /* <DEDUP_REMOVED lines=39> */
[----:B------:R-:W-:Y:S01]  /*1fb0*/  IMAD.MOV.U32 R4, RZ, RZ, R148 ;  /* 0x000000ffff047224 */ /* 0x000fe200078e0094 */
[----:B------:R-:W-:Y:S01]  /*1fc0*/  MOV R157, R73 ;  /* 0x00000049009d7202 */ /* 0x000fe20000000f00 */
[----:B------:R4:W-:Y:S01]  /*1fd0*/  STL.64 [R1+0x58], R46 ;  /* 0x0000582e01007387 */ /* 0x0009e20000100a00 */
[----:B------:R-:W-:-:S02]  /*1fe0*/  MOV R158, R74 ;  /* 0x0000004a009e7202 */ /* 0x000fc40000000f00 */
[----:B------:R-:W-:Y:S01]  /*1ff0*/  MOV R159, R75 ;  /* 0x0000004b009f7202 */ /* 0x000fe20000000f00 */
[----:B------:R-:W-:Y:S01]  /*2000*/  STL [R1+0x598], R190 ;  /* 0x000598be01007387 */ /* 0x000fe20000100800 */
[----:B------:R-:W-:Y:S02]  /*2010*/  MOV R161, R77 ;  /* 0x0000004d00a17202 */ /* 0x000fe40000000f00 */
[----:B------:R-:W-:Y:S01]  /*2020*/  MOV R162, R78 ;  /* 0x0000004e00a27202 */ /* 0x000fe20000000f00 */
[----:B------:R-:W-:Y:S01]  /*2030*/  STL.64 [R1+0x590], R164 ;  /* 0x000590a401007387 */ /* 0x000fe20000100a00 */
[----:B------:R-:W-:Y:S02]  /*2040*/  MOV R163, R79 ;  /* 0x0000004f00a37202 */ /* 0x000fe40000000f00 */
[----:B------:R-:W-:Y:S02]  /*2050*/  MOV R215, R80 ;  /* 0x0000005000d77202 */ /* 0x000fe40000000f00 */
[----:B------:R-:W-:-:S02]  /*2060*/  MOV R214, R81 ;  /* 0x0000005100d67202 */ /* 0x000fc40000000f00 */
[----:B------:R-:W-:Y:S02]  /*2070*/  MOV R166, R82 ;  /* 0x0000005200a67202 */ /* 0x000fe40000000f00 */
[----:B------:R-:W-:Y:S02]  /*2080*/  MOV R167, R83 ;  /* 0x0000005300a77202 */ /* 0x000fe40000000f00 */
[----:B------:R-:W-:Y:S02]  /*2090*/  MOV R168, R84 ;  /* 0x0000005400a87202 */ /* 0x000fe40000000f00 */
        /* <DEDUP_REMOVED lines=39> */
[----:B-1----:R-:W-:Y:S02]  /*2310*/  MOV R23, R129 ;  /* 0x0000008100177202 */ /* 0x002fe40000000f00 */
[----:B------:R-:W-:Y:S02]  /*2320*/  MOV R21, R131 ;  /* 0x0000008300157202 */ /* 0x000fe40000000f00 */
[----:B------:R-:W-:Y:S02]  /*2330*/  MOV R20, R132 ;  /* 0x0000008400147202 */ /* 0x000fe40000000f00 */
[----:B------:R-:W-:Y:S02]  /*2340*/  MOV R19, R133 ;  /* 0x0000008500137202 */ /* 0x000fe40000000f00 */
[----:B--2---:R-:W-:Y:S02]  /*2350*/  MOV R18, R134 ;  /* 0x0000008600127202 */ /* 0x004fe40000000f00 */
[----:B---3--:R-:W-:-:S02]  /*2360*/  MOV R17, R135 ;  /* 0x0000008700117202 */ /* 0x008fc40000000f00 */
[----:B----4-:R-:W-:Y:S02]  /*2370*/  MOV R16, R136 ;  /* 0x0000008800107202 */ /* 0x010fe40000000f00 */
        /* <DEDUP_REMOVED lines=13> */
[----:B------:R-:W-:-:S06]  /*2450*/  WARPGROUP.ARRIVE ;  /* 0x00000000000079c5 */ /* 0x000fcc0000000000 */
[----:B------:R-:W-:Y:S03]  /*2460*/  HGMMA.64x256x16.F32.BF16 R24, gdesc[UR8], RZ, !UPT, gsb0 ;  /* 0x03e00000081879f0 */ /* 0x000fe6000c0018ff */
[----:B------:R-:W-:Y:S02]  /*2470*/  WARPGROUP.DEPBAR.LE gsb0, 0x0 ;  /* 0x00008000000079c5 */ /* 0x000fe40000010000 */
[----:B------:R-:W-:Y:S04]  /*2480*/  STL.64 [R1+0x588], R150 ;  /* 0x0005889601007387 */ /* 0x000fe80000100a00 */
        /* <DEDUP_REMOVED lines=20> */
[----:B------:R1:W-:Y:S04]  /*25d0*/  STL.64 [R1+0x4e0], R108 ;  /* 0x0004e06c01007387 */ /* 0x0003e80000100a00 */
[----:B-1----:R-:W2:Y:S04]  /*25e0*/  LDL.LU R108, [R1] ;  /* 0x00000000016c7983 */ /* 0x002ea80000300800 */
[----:B------:R-:W2:Y:S04]  /*25f0*/  LDL.LU R109, [R1+0x4] ;  /* 0x00000400016d7983 */ /* 0x000ea80000300800 */
        /* <DEDUP_REMOVED lines=21> */
[----:B------:R-:W2:Y:S01]  /*2750*/  LDL.LU R131, [R1+0x5c] ;  /* 0x00005c0001837983 */ /* 0x000ea20000300800 */
[----:B------:R-:W-:Y:S01]  /*2760*/  MOV R132, R235 ;  /* 0x000000eb00847202 */ /* 0x000fe20000000f00 */
[----:B------:R-:W-:Y:S01]  /*2770*/  IMAD.MOV.U32 R137, RZ, RZ, R230 ;  /* 0x000000ffff897224 */ /* 0x000fe200078e00e6 */
[----:B------:R-:W-:Y:S01]  /*2780*/  MOV R133, R234 ;  /* 0x000000ea00857202 */ /* 0x000fe20000000f00 */
[----:B------:R-:W-:Y:S01]  /*2790*/  IMAD.MOV.U32 R146, RZ, RZ, R221 ;  /* 0x000000ffff927224 */ /* 0x000fe200078e00dd */
[----:B------:R-:W-:Y:S01]  /*27a0*/  MOV R134, R233 ;  /* 0x000000e900867202 */ /* 0x000fe20000000f00 */
[----:B------:R-:W-:Y:S01]  /*27b0*/  UIADD3 UR8, UR6, 0x2, URZ ;  /* 0x0000000206087890 */ /* 0x000fe2000fffe03f */
[----:B------:R-:W-:Y:S01]  /*27c0*/  MOV R135, R232 ;  /* 0x000000e800877202 */ /* 0x000fe20000000f00 */
[----:B------:R-:W-:Y:S01]  /*27d0*/  UIADD3 UR10, UR7, 0x2, URZ ;  /* 0x00000002070a7890 */ /* 0x000fe2000fffe03f */
[----:B------:R-:W-:Y:S01]  /*27e0*/  MOV R136, R231 ;  /* 0x000000e700887202 */ /* 0x000fe20000000f00 */
[----:B------:R-:W-:Y:S01]  /*27f0*/  IMAD.MOV.U32 R231, RZ, RZ, R5 ;  /* 0x000000ffffe77224 */ /* 0x000fe200078e0005 */
[----:B------:R-:W-:Y:S01]  /*2800*/  MOV R138, R229 ;  /* 0x000000e5008a7202 */ /* 0x000fe20000000f00 */
[----:B------:R-:W-:Y:S01]  /*2810*/  UMOV UR9, 0x40000040 ;  /* 0x4000004000097882 */ /* 0x000fe20000000000 */
[----:B------:R-:W-:Y:S01]  /*2820*/  MOV R139, R228 ;  /* 0x000000e4008b7202 */ /* 0x000fe20000000f00 */
[----:B------:R-:W-:Y:S01]  /*2830*/  UMOV UR11, 0x40000040 ;  /* 0x40000040000b7882 */ /* 0x000fe20000000000 */
[----:B------:R-:W-:-:S02]  /*2840*/  MOV R140, R227 ;  /* 0x000000e3008c7202 */ /* 0x000fc40000000f00 */
[----:B------:R-:W-:Y:S02]  /*2850*/  MOV R141, R226 ;  /* 0x000000e2008d7202 */ /* 0x000fe40000000f00 */
[----:B------:R-:W-:Y:S02]  /*2860*/  MOV R142, R225 ;  /* 0x000000e1008e7202 */ /* 0x000fe40000000f00 */
[----:B------:R-:W-:Y:S02]  /*2870*/  MOV R143, R224 ;  /* 0x000000e0008f7202 */ /* 0x000fe40000000f00 */
[----:B------:R-:W-:Y:S02]  /*2880*/  MOV R144, R223 ;  /* 0x000000df00907202 */ /* 0x000fe40000000f00 */
[----:B------:R-:W-:Y:S01]  /*2890*/  MOV R145, R222 ;  /* 0x000000de00917202 */ /* 0x000fe20000000f00 */
[----:B------:R-:W-:Y:S01]  /*28a0*/  IMAD.MOV.U32 R222, RZ, RZ, R14 ;  /* 0x000000ffffde7224 */ /* 0x000fe200078e000e */
[----:B------:R-:W-:-:S02]  /*28b0*/  MOV R147, R220 ;  /* 0x000000dc00937202 */ /* 0x000fc40000000f00 */
[----:B------:R-:W-:Y:S02]  /*28c0*/  MOV R148, R219 ;  /* 0x000000db00947202 */ /* 0x000fe40000000f00 */
[----:B------:R-:W-:Y:S02]  /*28d0*/  MOV R149, R218 ;  /* 0x000000da00957202 */ /* 0x000fe40000000f00 */
[----:B------:R-:W-:Y:S02]  /*28e0*/  MOV R150, R217 ;  /* 0x000000d900967202 */ /* 0x000fe40000000f00 */
[----:B------:R-:W-:Y:S02]  /*28f0*/  MOV R151, R216 ;  /* 0x000000d800977202 */ /* 0x000fe40000000f00 */
[----:B------:R-:W-:Y:S02]  /*2900*/  MOV R164, R215 ;  /* 0x000000d700a47202 */ /* 0x000fe40000000f00 */
[----:B------:R-:W-:-:S02]  /*2910*/  MOV R165, R214 ;  /* 0x000000d600a57202 */ /* 0x000fc40000000f00 */
[----:B------:R-:W-:Y:S01]  /*2920*/  MOV R190, R213 ;  /* 0x000000d500be7202 */ /* 0x000fe20000000f00 */
[----:B------:R-:W-:Y:S01]  /*2930*/  IMAD.MOV.U32 R213, RZ, RZ, R23 ;  /* 0x000000ffffd57224 */ /* 0x000fe200078e0017 */
        /* <DEDUP_REMOVED lines=19> */
[----:B------:R-:W-:-:S06]  /*2a70*/  MOV R235, R0 ;  /* 0x0000000000eb7202 */ /* 0x000fcc0000000f00 */
[----:B--2---:R-:W-:-:S06]  /*2a80*/  WARPGROUP.ARRIVE ;  /* 0x00000000000079c5 */ /* 0x004fcc0000000000 */
[----:B------:R-:W-:Y:S03]  /*2a90*/  HGMMA.64x256x16.F32.BF16 R108, gdesc[UR8], R108, gsb0 ;  /* 0x03e00000086c79f0 */ /* 0x000fe6000800186c */
[----:B------:R-:W-:Y:S02]  /*2aa0*/  WARPGROUP.DEPBAR.LE gsb0, 0x0 ;  /* 0x00008000000079c5 */ /* 0x000fe40000010000 */
[----:B------:R-:W-:Y:S04]  /*2ab0*/  STL.64 [R1], R108 ;  /* 0x0000006c01007387 */ /* 0x000fe80000100a00 */
        /* <DEDUP_REMOVED lines=63> */
[----:B-1----:R-:W2:Y:S04]  /*2eb0*/  LDL.LU R190, [R1+0x598] ;  /* 0x0005980001be7983 */ /* 0x002ea80000300800 */
[----:B------:R-:W3:Y:S04]  /*2ec0*/  LDL.LU.64 R164, [R1+0x590] ;  /* 0x0005900001a47983 */ /* 0x000ee80000300a00 */
[----:B------:R-:W4:Y:S04]  /*2ed0*/  LDL.LU.64 R150, [R1+0x588] ;  /* 0x0005880001967983 */ /* 0x000f280000300a00 */
        /* <DEDUP_REMOVED lines=20> */
[----:B------:R-:W4:Y:S01]  /*3020*/  LDL.LU.64 R108, [R1+0x4e0] ;  /* 0x0004e000016c7983 */ /* 0x000f220000300a00 */
[----:B------:R-:W-:Y:S01]  /*3030*/  UIADD3 UR8, UR6, 0x402, URZ ;  /* 0x0000040206087890 */ /* 0x000fe2000fffe03f */
[----:B------:R-:W-:Y:S01]  /*3040*/  UMOV UR9, 0x40000040 ;  /* 0x4000004000097882 */ /* 0x000fe20000000000 */
[----:B----4-:R-:W-:-:S07]  /*3050*/  WARPGROUP.ARRIVE ;  /* 0x00000000000079c5 */ /* 0x010fce0000000000 */
[----:B------:R-:W-:Y:S03]  /*3060*/  HGMMA.64x256x16.F32.BF16 R24, gdesc[UR8], R24, gsb0 ;  /* 0x03e00000081879f0 */ /* 0x000fe60008001818 */
        /* <DEDUP_REMOVED lines=65> */
[----:B-1----:R-:W4:Y:S04]  /*3480*/  LDL.LU.64 R24, [R1] ;  /* 0x0000000001187983 */ /* 0x002f280000300a00 */
        /* <DEDUP_REMOVED lines=63> */
[----:B------:R-:W-:-:S02]  /*3880*/  UIADD3 UR8, UR6, 0x4, URZ ;  /* 0x0000000406087890 */ /* 0x000fc4000fffe03f */
[----:B------:R-:W-:Y:S01]  /*3890*/  UIADD3 UR10, UR7, 0x4, URZ ;  /* 0x00000004070a7890 */ /* 0x000fe2000fffe03f */
[----:B------:R-:W-:Y:S01]  /*38a0*/  UMOV UR9, 0x40000040 ;  /* 0x4000004000097882 */ /* 0x000fe20000000000 */
[----:B------:R-:W-:Y:S01]  /*38b0*/  UMOV UR11, 0x40000040 ;  /* 0x40000040000b7882 */ /* 0x000fe20000000000 */
[----:B----4-:R-:W-:-:S06]  /*38c0*/  WARPGROUP.ARRIVE ;  /* 0x00000000000079c5 */ /* 0x010fcc0000000000 */
[----:B------:R-:W-:Y:S03]  /*38d0*/  HGMMA.64x256x16.F32.BF16 R24, gdesc[UR8], R24, gsb0 ;  /* 0x03e00000081879f0 */ /* 0x000fe60008001818 */
        /* <DEDUP_REMOVED lines=45> */
[----:B------:R1:W-:Y:S01]  /*3bb0*/  STL.64 [R1+0x58], R46 ;  /* 0x0000582e01007387 */ /* 0x0003e20000100a00 */
[----:B------:R-:W-:Y:S01]  /*3bc0*/  MOV R211, R127 ;  /* 0x0000007f00d37202 */ /* 0x000fe20000000f00 */
[----:B------:R-:W-:Y:S01]  /*3bd0*/  IMAD.MOV.U32 R235, RZ, RZ, R52 ;  /* 0x000000ffffeb7224 */ /* 0x000fe200078e0034 */
[----:B------:R-:W-:Y:S01]  /*3be0*/  MOV R209, R125 ;  /* 0x0000007d00d17202 */ /* 0x000fe20000000f00 */
[----:B------:R-:W4:Y:S01]  /*3bf0*/  LDL.LU.64 R150, [R1+0x4d8] ;  /* 0x0004d80001967983 */ /* 0x000f220000300a00 */
[----:B------:R-:W-:-:S02]  /*3c00*/  MOV R206, R122 ;  /* 0x0000007a00ce7202 */ /* 0x000fc40000000f00 */
[----:B------:R-:W-:Y:S01]  /*3c10*/  MOV R207, R123 ;  /* 0x0000007b00cf7202 */ /* 0x000fe20000000f00 */
[----:B------:R-:W4:Y:S01]  /*3c20*/  LDL.LU.64 R148, [R1+0x4d0] ;  /* 0x0004d00001947983 */ /* 0x000f220000300a00 */
[----:B------:R-:W-:Y:S02]  /*3c30*/  MOV R204, R120 ;  /* 0x0000007800cc7202 */ /* 0x000fe40000000f00 */
[----:B------:R-:W-:Y:S01]  /*3c40*/  MOV R205, R121 ;  /* 0x0000007900cd7202 */ /* 0x000fe20000000f00 */
[----:B------:R-:W4:Y:S01]  /*3c50*/  LDL.LU.64 R146, [R1+0x4c8] ;  /* 0x0004c80001927983 */ /* 0x000f220000300a00 */
[----:B------:R-:W-:Y:S02]  /*3c60*/  MOV R202, R118 ;  /* 0x0000007600ca7202 */ /* 0x000fe40000000f00 */
        /* <DEDUP_REMOVED lines=112> */
[----:B-1----:R-:W4:Y:S04]  /*4370*/  LDL.LU.64 R46, [R1+0x338] ;  /* 0x00033800012e7983 */ /* 0x002f280000300a00 */
        /* <DEDUP_REMOVED lines=12> */
[----:B------:R-:W-:-:S02]  /*4440*/  UMOV UR9, 0x40000040 ;  /* 0x4000004000097882 */ /* 0x000fc40000000000 */
[----:B--2---:R-:W-:Y:S04]  /*4450*/  STL [R1+0x2c8], R190 ;  /* 0x0002c8be01007387 */ /* 0x004fe80000100800 */
[----:B---3--:R-:W-:Y:S01]  /*4460*/  STL.64 [R1+0x2c0], R164 ;  /* 0x0002c0a401007387 */ /* 0x008fe20000100a00 */
[----:B----4-:R-:W-:-:S06]  /*4470*/  WARPGROUP.ARRIVE ;  /* 0x00000000000079c5 */ /* 0x010fcc0000000000 */
        /* <DEDUP_REMOVED lines=52> */
[----:B------:R-:W-:-:S02]  /*47c0*/  MOV R138, R233 ;  /* 0x000000e9008a7202 */ /* 0x000fc40000000f00 */
[----:B------:R-:W-:Y:S02]  /*47d0*/  MOV R139, R232 ;  /* 0x000000e8008b7202 */ /* 0x000fe40000000f00 */
[----:B------:R-:W-:Y:S02]  /*47e0*/  MOV R141, R230 ;  /* 0x000000e6008d7202 */ /* 0x000fe40000000f00 */
[----:B------:R-:W-:Y:S01]  /*47f0*/  MOV R142, R229 ;  /* 0x000000e5008e7202 */ /* 0x000fe20000000f00 */
[----:B------:R-:W-:Y:S01]  /*4800*/  IMAD.MOV.U32 R229, RZ, RZ, R8 ;  /* 0x000000ffffe57224 */ /* 0x000fe200078e0008 */
[----:B------:R-:W-:Y:S02]  /*4810*/  MOV R143, R228 ;  /* 0x000000e4008f7202 */ /* 0x000fe40000000f00 */
[----:B------:R-:W-:Y:S02]  /*4820*/  MOV R144, R227 ;  /* 0x000000e300907202 */ /* 0x000fe40000000f00 */
        /* <DEDUP_REMOVED lines=11> */
[----:B------:R-:W-:Y:S01]  /*48e0*/  MOV R133, R17 ;  /* 0x0000001100857202 */ /* 0x000fe20000000f00 */
[----:B------:R-:W-:Y:S01]  /*48f0*/  UIADD3 UR8, UR6, 0x6, URZ ;  /* 0x0000000606087890 */ /* 0x000fe2000fffe03f */
[----:B------:R-:W-:Y:S01]  /*4900*/  MOV R134, R16 ;  /* 0x0000001000867202 */ /* 0x000fe20000000f00 */
[----:B------:R-:W-:Y:S01]  /*4910*/  UIADD3 UR10, UR7, 0x6, URZ ;  /* 0x00000006070a7890 */ /* 0x000fe2000fffe03f */
[----:B------:R-:W-:Y:S01]  /*4920*/  MOV R135, R2 ;  /* 0x0000000200877202 */ /* 0x000fe20000000f00 */
[----:B------:R-:W-:Y:S01]  /*4930*/  UMOV UR9, 0x40000040 ;  /* 0x4000004000097882 */ /* 0x000fe20000000000 */
[----:B------:R-:W-:Y:S01]  /*4940*/  MOV R217, R23 ;  /* 0x0000001700d97202 */ /* 0x000fe20000000f00 */
[----:B------:R-:W-:Y:S01]  /*4950*/  UMOV UR11, 0x40000040 ;  /* 0x40000040000b7882 */ /* 0x000fe20000000000 */
[----:B------:R-:W-:Y:S01]  /*4960*/  MOV R218, R22 ;  /* 0x0000001600da7202 */ /* 0x000fe20000000f00 */
[----:B------:R1:W5:Y:S01]  /*4970*/  LDL.LU R18, [R1+0x2d8] ;  /* 0x0002d80001127983 */ /* 0x0003620000300800 */
[----:B------:R-:W-:-:S02]  /*4980*/  MOV R219, R21 ;  /* 0x0000001500db7202 */ /* 0x000fc40000000f00 */
[----:B------:R-:W-:Y:S01]  /*4990*/  MOV R221, R19 ;  /* 0x0000001300dd7202 */ /* 0x000fe20000000f00 */
[----:B------:R1:W5:Y:S01]  /*49a0*/  LDL.LU R17, [R1+0x2d4] ;  /* 0x0002d40001117983 */ /* 0x0003620000300800 */
[----:B------:R-:W-:Y:S02]  /*49b0*/  MOV R222, R15 ;  /* 0x0000000f00de7202 */ /* 0x000fe40000000f00 */
[----:B------:R-:W-:Y:S01]  /*49c0*/  MOV R223, R14 ;  /* 0x0000000e00df7202 */ /* 0x000fe20000000f00 */
[----:B------:R1:W5:Y:S01]  /*49d0*/  LDL.LU R16, [R1+0x2d0] ;  /* 0x0002d00001107983 */ /* 0x0003620000300800 */
[----:B------:R-:W-:Y:S02]  /*49e0*/  MOV R224, R13 ;  /* 0x0000000d00e07202 */ /* 0x000fe40000000f00 */
[----:B------:R-:W-:Y:S01]  /*49f0*/  MOV R225, R12 ;  /* 0x0000000c00e17202 */ /* 0x000fe20000000f00 */
[----:B------:R1:W5:Y:S01]  /*4a00*/  LDL.LU R2, [R1+0x2cc] ;  /* 0x0002cc0001027983 */ /* 0x0003620000300800 */
        /* <DEDUP_REMOVED lines=76> */
[----:B--2---:R1:W5:Y:S04]  /*4ed0*/  LDL.LU R190, [R1+0x2c8] ;  /* 0x0002c80001be7983 */ /* 0x0043680000300800 */
[----:B------:R1:W5:Y:S04]  /*4ee0*/  LDL.LU.64 R164, [R1+0x2c0] ;  /* 0x0002c00001a47983 */ /* 0x0003680000300a00 */
[----:B------:R-:W2:Y:S04]  /*4ef0*/  LDL.LU.64 R150, [R1+0x2b8] ;  /* 0x0002b80001967983 */ /* 0x000ea80000300a00 */
        /* <DEDUP_REMOVED lines=20> */
[----:B------:R-:W2:Y:S01]  /*5040*/  LDL.LU.64 R108, [R1+0x210] ;  /* 0x00021000016c7983 */ /* 0x000ea20000300a00 */
[----:B------:R-:W-:Y:S01]  /*5050*/  UIADD3 UR8, UR6, 0x406, URZ ;  /* 0x0000040606087890 */ /* 0x000fe2000fffe03f */
[----:B------:R-:W-:Y:S01]  /*5060*/  UMOV UR9, 0x40000040 ;  /* 0x4000004000097882 */ /* 0x000fe20000000000 */
[----:B--2---:R-:W-:-:S07]  /*5070*/  WARPGROUP.ARRIVE ;  /* 0x00000000000079c5 */ /* 0x004fce0000000000 */
[----:B------:R-:W-:Y:S03]  /*5080*/  HGMMA.64x256x16.F32.BF16 R24, gdesc[UR8], R24, gsb0 ;  /* 0x03e00000081879f0 */ /* 0x000fe60008001818 */
[----:B------:R-:W-:Y:S02]  /*5090*/  WARPGROUP.DEPBAR.LE gsb0, 0x0 ;  /* 0x00008000000079c5 */ /* 0x000fe40000010000 */
[----:B-1----:R-:W-:Y:S05]  /*50a0*/  @!P1 BRA `(.L_x_28) ;  /* 0x0000004000d09947 */ /* 0x002fea0003800000 */
[----:B------:R-:W-:-:S04]  /*50b0*/  UIADD3 UR7, UR42, 0x1, URZ ;  /* 0x000000012a077890 */ /* 0x000fc8000fffe03f */
[----:B------:R-:W-:-:S04]  /*50c0*/  UISETP.NE.AND UP0, UPT, UR7, 0x3, UPT ;  /* 0x000000030700788c */ /* 0x000fc8000bf05270 */
[----:B------:R-:W-:Y:S02]  /*50d0*/  USEL UR6, URZ, 0x1, UP0 ;  /* 0x000000013f067887 */ /* 0x000fe40008000000 */
[----:B------:R-:W-:Y:S02]  /*50e0*/  USEL UR7, UR7, URZ, UP0 ;  /* 0x0000003f07077287 */ /* 0x000fe40008000000 */
[----:B------:R-:W-:-:S06]  /*50f0*/  ULOP3.LUT UR6, UR41, UR6, URZ, 0x3c, !UPT ;  /* 0x0000000629067292 */ /* 0x000fcc000f8e3c3f */
[----:B------:R-:W-:Y:S01]  /*5100*/  MOV R0, UR6 ;  /* 0x0000000600007c02 */ /* 0x000fe20008000f00 */
[----:B------:R-:W-:-:S06]  /*5110*/  UMOV UR6, UR42 ;  /* 0x0000002a00067c82 */ /* 0x000fcc0008000000 */
.L_x_35:
[----:B------:R-:W-:Y:S05]  /*5120*/  @!P0 BRA `(.L_x_29) ;  /* 0x0000000000048947 */ /* 0x000fea0003800000 */
[----:B------:R-:W-:Y:S01]  /*5130*/  BPT.TRAP 0x1 ;  /* 0x000000040000795c */ /* 0x000fe20000300000 */
.L_x_29:
[----:B------:R-:W-:Y:S01]  /*5140*/  ULEA UR8, UR7, UR46, 0x3 ;  /* 0x0000002e07087291 */ /* 0x000fe2000f8e183f */
[----:B------:R-:W-:-:S08]  /*5150*/  SHF.L.U32 R3, R0, 0x1f, RZ ;  /* 0x0000001f00037819 */ /* 0x000fd000000006ff */
[----:B------:R1:W2:Y:S01]  /*5160*/  SYNCS.PHASECHK.TRANS64.TRYWAIT P1, [UR8], R3 ;  /* 0x00000003ff0075a7 */ /* 0x0002a20008020148 */
[----:B------:R-:W-:Y:S05]  /*5170*/  @!P0 BRA `(.L_x_30) ;  /* 0x0000000000048947 */ /* 0x000fea0003800000 */
[----:B------:R-:W-:Y:S01]  /*5180*/  BPT.TRAP 0x1 ;  /* 0x000000040000795c */ /* 0x000fe20000300000 */
.L_x_30:
[----:B--2---:R-:W-:Y:S05]  /*5190*/  @P1 BRA `(.L_x_31) ;  /* 0x0000000000081947 */ /* 0x004fea0003800000 */
[----:B------:R-:W2:Y:S02]  /*51a0*/  SYNCS.PHASECHK.TRANS64.TRYWAIT P1, [UR8], R3 ;  /* 0x00000003ff0075a7 */ /* 0x000ea40008020148 */
[----:B--2---:R-:W-:Y:S05]  /*51b0*/  @!P1 BRA `(.L_x_32) ;  /* 0x0000028c00a49947 */ /* 0x004fea0003800000 */
.L_x_31:
        /* <DEDUP_REMOVED lines=64> */
[----:B---3--:R-:W3:Y:S04]  /*55c0*/  LDL.LU.64 R24, [R1] ;  /* 0x0000000001187983 */ /* 0x008ee80000300a00 */
[----:B------:R-:W3:Y:S04]  /*55d0*/  LDL.LU.64 R26, [R1+0x8] ;  /* 0x00000800011a7983 */ /* 0x000ee80000300a00 */
        /* <DEDUP_REMOVED lines=61> */
[----:B------:R-:W3:Y:S01]  /*59b0*/  LDL.LU.64 R150, [R1+0x1f8] ;  /* 0x0001f80001967983 */ /* 0x000ee20000300a00 */
[----:B------:R-:W-:-:S02]  /*59c0*/  ULEA UR12, UR7, UR4, 0xb ;  /* 0x00000004070c7291 */ /* 0x000fc4000f8e583f */
[----:B------:R-:W-:Y:S01]  /*59d0*/  ULEA UR13, UR7, UR5, 0xb ;  /* 0x00000005070d7291 */ /* 0x000fe2000f8e583f */
[----:B-----5:R-:W-:Y:S01]  /*59e0*/  STL [R1+0x2dc], R18 ;  /* 0x0002dc1201007387 */ /* 0x020fe20000100800 */
[----:B------:R-:W-:Y:S01]  /*59f0*/  UMOV UR9, 0x40000040 ;  /* 0x4000004000097882 */ /* 0x000fe20000000000 */
[----:B------:R-:W-:Y:S02]  /*5a00*/  UMOV UR11, 0x40000040 ;  /* 0x40000040000b7882 */ /* 0x000fe40000000000 */
[----:B------:R-:W-:Y:S01]  /*5a10*/  UMOV UR8, UR12 ;  /* 0x0000000c00087c82 */ /* 0x000fe20008000000 */
[----:B------:R-:W-:Y:S01]  /*5a20*/  STL [R1+0x2d8], R17 ;  /* 0x0002d81101007387 */ /* 0x000fe20000100800 */
[----:B------:R-:W-:-:S03]  /*5a30*/  UMOV UR10, UR13 ;  /* 0x0000000d000a7c82 */ /* 0x000fc60008000000 */
[----:B------:R-:W-:Y:S04]  /*5a40*/  STL [R1+0x2d4], R16 ;  /* 0x0002d41001007387 */ /* 0x000fe80000100800 */
[----:B------:R4:W-:Y:S04]  /*5a50*/  STL [R1+0x2d0], R2 ;  /* 0x0002d00201007387 */ /* 0x0009e80000100800 */
[----:B------:R1:W-:Y:S01]  /*5a60*/  STL [R1+0x2cc], R0 ;  /* 0x0002cc0001007387 */ /* 0x0003e20000100800 */
[----:B---3--:R-:W-:-:S06]  /*5a70*/  WARPGROUP.ARRIVE ;  /* 0x00000000000079c5 */ /* 0x008fcc0000000000 */
[----:B------:R-:W-:Y:S03]  /*5a80*/  HGMMA.64x256x16.F32.BF16 R24, gdesc[UR8], R24, gsb0 ;  /* 0x03e00000081879f0 */ /* 0x000fe60008001818 */
[----:B------:R-:W-:Y:S02]  /*5a90*/  WARPGROUP.DEPBAR.LE gsb0, 0x0 ;  /* 0x00008000000079c5 */ /* 0x000fe40000010000 */
[----:B------:R-:W-:Y:S01]  /*5aa0*/  STL.64 [R1], R24 ;  /* 0x0000001801007387 */ /* 0x000fe20000100a00 */
[----:B----4-:R-:W-:Y:S01]  /*5ab0*/  MOV R2, R150 ;  /* 0x0000009600027202 */ /* 0x010fe20000000f00 */
[----:B--2---:R-:W-:Y:S01]  /*5ac0*/  IMAD.MOV.U32 R4, RZ, RZ, R148 ;  /* 0x000000ffff047224 */ /* 0x004fe200078e0094 */
[----:B-1----:R-:W-:Y:S01]  /*5ad0*/  MOV R0, R151 ;  /* 0x0000009700007202 */ /* 0x002fe20000000f00 */
        /* <DEDUP_REMOVED lines=44> */
[----:B------:R-:W2:Y:S01]  /*5da0*/  LDL.LU.64 R150, [R1+0x798] ;  /* 0x0007980001967983 */ /* 0x000ea20000300a00 */
[----:B------:R-:W-:-:S02]  /*5db0*/  MOV R209, R125 ;  /* 0x0000007d00d17202 */ /* 0x000fc40000000f00 */
[----:B------:R-:W-:Y:S01]  /*5dc0*/  MOV R206, R122 ;  /* 0x0000007a00ce7202 */ /* 0x000fe20000000f00 */
[----:B------:R-:W2:Y:S01]  /*5dd0*/  LDL.LU.64 R148, [R1+0x790] ;  /* 0x0007900001947983 */ /* 0x000ea20000300a00 */
[----:B------:R-:W-:Y:S02]  /*5de0*/  MOV R207, R123 ;  /* 0x0000007b00cf7202 */ /* 0x000fe40000000f00 */
[----:B------:R-:W-:Y:S01]  /*5df0*/  MOV R204, R120 ;  /* 0x0000007800cc7202 */ /* 0x000fe20000000f00 */
[----:B------:R-:W2:Y:S01]  /*5e00*/  LDL.LU.64 R146, [R1+0x788] ;  /* 0x0007880001927983 */ /* 0x000ea20000300a00 */
[----:B------:R-:W-:Y:S02]  /*5e10*/  MOV R202, R118 ;  /* 0x0000007600ca7202 */ /* 0x000fe40000000f00 */
        /* <DEDUP_REMOVED lines=112> */
[----:B-1----:R-:W2:Y:S04]  /*6520*/  LDL.LU.64 R46, [R1+0x5f8] ;  /* 0x0005f800012e7983 */ /* 0x002ea80000300a00 */
        /* <DEDUP_REMOVED lines=12> */
[----:B------:R-:W-:-:S02]  /*65f0*/  UMOV UR9, 0x40000040 ;  /* 0x4000004000097882 */ /* 0x000fc40000000000 */
[----:B------:R-:W-:Y:S04]  /*6600*/  STL [R1+0x598], R190 ;  /* 0x000598be01007387 */ /* 0x000fe80000100800 */
[----:B------:R-:W-:Y:S01]  /*6610*/  STL.64 [R1+0x590], R164 ;  /* 0x000590a401007387 */ /* 0x000fe20000100a00 */
[----:B--2---:R-:W-:-:S06]  /*6620*/  WARPGROUP.ARRIVE ;  /* 0x00000000000079c5 */ /* 0x004fcc0000000000 */
        /* <DEDUP_REMOVED lines=54> */
[----:B------:R-:W-:Y:S01]  /*6990*/  MOV R136, R231 ;  /* 0x000000e700887202 */ /* 0x000fe20000000f00 */
[----:B------:R-:W-:Y:S01]  /*69a0*/  IMAD.MOV.U32 R231, RZ, RZ, R5 ;  /* 0x000000ffffe77224 */ /* 0x000fe200078e0005 */
[----:B------:R-:W-:Y:S02]  /*69b0*/  MOV R138, R229 ;  /* 0x000000e5008a7202 */ /* 0x000fe40000000f00 */
[----:B------:R-:W-:Y:S02]  /*69c0*/  MOV R139, R228 ;  /* 0x000000e4008b7202 */ /* 0x000fe40000000f00 */
[----:B------:R-:W-:Y:S02]  /*69d0*/  MOV R140, R227 ;  /* 0x000000e3008c7202 */ /* 0x000fe40000000f00 */
[----:B------:R-:W-:-:S02]  /*69e0*/  MOV R141, R226 ;  /* 0x000000e2008d7202 */ /* 0x000fc40000000f00 */
[----:B------:R-:W-:Y:S02]  /*69f0*/  MOV R142, R225 ;  /* 0x000000e1008e7202 */ /* 0x000fe40000000f00 */
[----:B------:R-:W-:Y:S02]  /*6a00*/  MOV R143, R224 ;  /* 0x000000e0008f7202 */ /* 0x000fe40000000f00 */
[----:B------:R-:W-:Y:S02]  /*6a10*/  MOV R144, R223 ;  /* 0x000000df00907202 */ /* 0x000fe40000000f00 */
[----:B------:R-:W-:Y:S01]  /*6a20*/  MOV R145, R222 ;  /* 0x000000de00917202 */ /* 0x000fe20000000f00 */
[----:B------:R-:W-:Y:S01]  /*6a30*/  IMAD.MOV.U32 R222, RZ, RZ, R14 ;  /* 0x000000ffffde7224 */ /* 0x000fe200078e000e */
[----:B------:R-:W-:Y:S02]  /*6a40*/  MOV R147, R220 ;  /* 0x000000dc00937202 */ /* 0x000fe40000000f00 */
[----:B------:R-:W-:-:S02]  /*6a50*/  MOV R148, R219 ;  /* 0x000000db00947202 */ /* 0x000fc40000000f00 */
[----:B------:R-:W-:Y:S02]  /*6a60*/  MOV R149, R218 ;  /* 0x000000da00957202 */ /* 0x000fe40000000f00 */
        /* <DEDUP_REMOVED lines=26> */
[----:B------:R-:W-:Y:S02]  /*6c10*/  UIADD3 UR8, UR12, 0x2, URZ ;  /* 0x000000020c087890 */ /* 0x000fe4000fffe03f */
[----:B------:R-:W-:Y:S01]  /*6c20*/  UIADD3 UR10, UR13, 0x2, URZ ;  /* 0x000000020d0a7890 */ /* 0x000fe2000fffe03f */
[----:B------:R-:W-:Y:S01]  /*6c30*/  UMOV UR9, 0x40000040 ;  /* 0x4000004000097882 */ /* 0x000fe20000000000 */
[----:B------:R-:W-:Y:S01]  /*6c40*/  UMOV UR11, 0x40000040 ;  /* 0x40000040000b7882 */ /* 0x000fe20000000000 */
        /* <DEDUP_REMOVED lines=238> */
[----:B------:R-:W-:Y:S01]  /*7b30*/  STL.64 [R1+0x38], R38 ;  /* 0x0000382601007387 */ /* 0x000fe20000100a00 */
[----:B------:R-:W-:-:S03]  /*7b40*/  MOV R4, R150 ;  /* 0x0000009600047202 */ /* 0x000fc60000000f00 */
[----:B------:R-:W-:Y:S01]  /*7b50*/  STL.64 [R1+0x40], R40 ;  /* 0x0000402801007387 */ /* 0x000fe20000100a00 */
[----:B------:R-:W-:-:S03]  /*7b60*/  IMAD.MOV.U32 R3, RZ, RZ, R151 ;  /* 0x000000ffff037224 */ /* 0x000fc600078e0097 */
[----:B------:R-:W-:Y:S01]  /*7b70*/  STL.64 [R1+0x48], R42 ;  /* 0x0000482a01007387 */ /* 0x000fe20000100a00 */
[----:B------:R-:W-:-:S03]  /*7b80*/  MOV R6, R148 ;  /* 0x0000009400067202 */ /* 0x000fc60000000f00 */
[----:B------:R-:W-:Y:S01]  /*7b90*/  STL.64 [R1+0x50], R44 ;  /* 0x0000502c01007387 */ /* 0x000fe20000100a00 */
[----:B------:R-:W-:-:S03]  /*7ba0*/  MOV R5, R149 ;  /* 0x0000009500057202 */ /* 0x000fc60000000f00 */
[----:B------:R1:W-:Y:S01]  /*7bb0*/  STL.64 [R1+0x58], R46 ;  /* 0x0000582e01007387 */ /* 0x0003e20000100a00 */
[----:B------:R-:W-:Y:S02]  /*7bc0*/  MOV R8, R146 ;  /* 0x0000009200087202 */ /* 0x000fe40000000f00 */
[----:B------:R-:W-:Y:S01]  /*7bd0*/  MOV R7, R147 ;  /* 0x0000009300077202 */ /* 0x000fe20000000f00 */
[----:B------:R-:W4:Y:S01]  /*7be0*/  LDL.LU.64 R150, [R1+0x4d8] ;  /* 0x0004d80001967983 */ /* 0x000f220000300a00 */
[----:B------:R-:W-:Y:S01]  /*7bf0*/  MOV R10, R144 ;  /* 0x00000090000a7202 */ /* 0x000fe20000000f00 */
[----:B------:R-:W-:Y:S01]  /*7c00*/  IMAD.MOV.U32 R12, RZ, RZ, R142 ;  /* 0x000000ffff0c7224 */ /* 0x000fe200078e008e */
[----:B------:R-:W-:Y:S01]  /*7c10*/  MOV R9, R145 ;  /* 0x0000009100097202 */ /* 0x000fe20000000f00 */
[----:B------:R-:W4:Y:S01]  /*7c20*/  LDL.LU.64 R148, [R1+0x4d0] ;  /* 0x0004d00001947983 */ /* 0x000f220000300a00 */
[----:B------:R-:W-:-:S03]  /*7c30*/  MOV R11, R143 ;  /* 0x0000008f000b7202 */ /* 0x000fc60000000f00 */
[----:B------:R-:W4:Y:S01]  /*7c40*/  LDL.LU.64 R146, [R1+0x4c8] ;  /* 0x0004c80001927983 */ /* 0x000f220000300a00 */
[----:B------:R-:W-:Y:S02]  /*7c50*/  MOV R14, R140 ;  /* 0x0000008c000e7202 */ /* 0x000fe40000000f00 */
        /* <DEDUP_REMOVED lines=248> */
[----:B------:R-:W-:Y:S01]  /*8be0*/  MOV R227, R11 ;  /* 0x0000000b00e37202 */ /* 0x000fe20000000f00 */
[----:B------:R1:W5:Y:S01]  /*8bf0*/  LDL.LU R0, [R1+0x2cc] ;  /* 0x0002cc0001007983 */ /* 0x0003620000300800 */
        /* <DEDUP_REMOVED lines=104> */
[----:B------:R-:W-:Y:S01]  /*9280*/  BPT.TRAP 0x1 ;  /* 0x000000040000795c */ /* 0x000fe20000300000 */
.L_x_33:
[----:B------:R-:W2:Y:S01]  /*9290*/  LDL R4, [R1+0x200] ;  /* 0x0002000001047983 */ /* 0x000ea20000100800 */
[----:B-----5:R-:W-:Y:S01]  /*92a0*/  ISETP.NE.AND P1, PT, R165, RZ, PT ;  /* 0x000000ffa500720c */ /* 0x020fe20003f25270 */
[----:B------:R-:W-:Y:S01]  /*92b0*/  UISETP.GT.U32.AND UP0, UPT, UR37, 0x1, UPT ;  /* 0x000000012500788c */ /* 0x000fe2000bf04070 */
[----:B------:R-:W-:-:S11]  /*92c0*/  MOV R3, UR6 ;  /* 0x0000000600037c02 */ /* 0x000fd60008000f00 */
[----:B------:R-:W-:-:S04]  /*92d0*/  @P1 LEA R3, R3, UR46, 0x3 ;  /* 0x0000002e03031c11 */ /* 0x000fc8000f8e18ff */
[----:B------:R-:W-:-:S04]  /*92e0*/  @P1 IADD3 R3, R3, 0x18, RZ ;  /* 0x0000001803031810 */ /* 0x000fc80007ffe0ff */
[----:B--2---:R-:W-:-:S04]  /*92f0*/  @P1 PRMT R3, R4, 0x654, R3 ;  /* 0x0000065404031816 */ /* 0x004fc80000000003 */
[----:B------:R1:W-:Y:S01]  /*9300*/  @P1 SYNCS.ARRIVE.TRANS64.RED.A1T0 RZ, [R3+URZ], RZ ;  /* 0x000000ff03ff19a7 */ /* 0x0003e2000810043f */
[----:B------:R-:W-:-:S13]  /*9310*/  PLOP3.LUT P1, PT, PT, PT, UP0, 0x80, 0x0 ;  /* 0x000000000000781c */ /* 0x000fda0003f2f008 */
[----:B-1----:R-:W-:Y:S05]  /*9320*/  @P1 BRA `(.L_x_34) ;  /* 0x0000000000041947 */ /* 0x002fea0003800000 */
[----:B------:R-:W-:Y:S01]  /*9330*/  BPT.TRAP 0x1 ;  /* 0x000000040000795c */ /* 0x000fe20000300000 */
.L_x_34:
[----:B------:R-:W-:Y:S01]  /*9340*/  UIADD3 UR7, UR7, 0x1, URZ ;  /* 0x0000000107077890 */ /* 0x000fe2000fffe03f */
[C---:B------:R-:W-:Y:S01]  /*9350*/  ISETP.GT.AND P1, PT, R2.reuse, 0x1, PT ;  /* 0x000000010200780c */ /* 0x040fe20003f24270 */
[----:B------:R-:W-:Y:S01]  /*9360*/  UIADD3 UR6, UR6, 0x1, URZ ;  /* 0x0000000106067890 */ /* 0x000fe2000fffe03f */
[----:B------:R-:W-:Y:S01]  /*9370*/  IADD3 R2, R2, -0x1, RZ ;  /* 0xffffffff02027810 */ /* 0x000fe20007ffe0ff */
[----:B------:R-:W-:Y:S02]  /*9380*/  UISETP.NE.AND UP0, UPT, UR7, 0x3, UPT ;  /* 0x000000030700788c */ /* 0x000fe4000bf05270 */
[----:B------:R-:W-:Y:S02]  /*9390*/  UISETP.NE.AND UP1, UPT, UR6, 0x3, UPT ;  /* 0x000000030600788c */ /* 0x000fe4000bf25270 */
[----:B------:R-:W-:Y:S02]  /*93a0*/  USEL UR8, URZ, 0x1, UP0 ;  /* 0x000000013f087887 */ /* 0x000fe40008000000 */
[----:B------:R-:W-:-:S02]  /*93b0*/  USEL UR7, UR7, URZ, UP0 ;  /* 0x0000003f07077287 */ /* 0x000fc40008000000 */
[----:B------:R-:W-:Y:S02]  /*93c0*/  USEL UR6, UR6, URZ, UP1 ;  /* 0x0000003f06067287 */ /* 0x000fe40008800000 */
[----:B------:R-:W-:Y:S01]  /*93d0*/  LOP3.LUT R0, R0, UR8, RZ, 0x3c, !PT ;  /* 0x0000000800007c12 */ /* 0x000fe2000f8e3cff */
[----:B------:R-:W-:Y:S09]  /*93e0*/  @P1 BRA `(.L_x_35) ;  /* 0xffffffbc004c1947 */ /* 0x000ff2000383ffff */
.L_x_28:
[----:B------:R-:W1:Y:S02]  /*93f0*/  LDC R0, c[0x0][0x28c] ;  /* 0x0000a300ff007b82 */ /* 0x000e640000000800 */
[----:B-1----:R-:W-:-:S13]  /*9400*/  ISETP.GE.AND P1, PT, R0, 0x1, PT ;  /* 0x000000010000780c */ /* 0x002fda0003f26270 */
[----:B------:R-:W-:Y:S05]  /*9410*/  @!P1 BRA `(.L_x_36) ;  /* 0x0000000000589947 */ /* 0x000fea0003800000 */
[----:B------:R-:W-:Y:S05]  /*9420*/  @!P0 BRA `(.L_x_37) ;  /* 0x0000000000048947 */ /* 0x000fea0003800000 */
[----:B------:R-:W-:Y:S01]  /*9430*/  BPT.TRAP 0x1 ;  /* 0x000000040000795c */ /* 0x000fe20000300000 */
.L_x_37:
[----:B-----5:R-:W-:Y:S01]  /*9440*/  ISETP.NE.AND P0, PT, R165, RZ, PT ;  /* 0x000000ffa500720c */ /* 0x020fe20003f05270 */
[----:B------:R-:W-:-:S12]  /*9450*/  BSSY B0, `(.L_x_38) ;  /* 0x000000e000007945 */ /* 0x000fd80003800000 */
[----:B------:R-:W-:Y:S05]  /*9460*/  @!P0 BRA `(.L_x_39) ;  /* 0x0000000000308947 */ /* 0x000fea0003800000 */
[----:B------:R-:W2:Y:S01]  /*9470*/  LDL R2, [R1+0x200] ;  /* 0x0002000001027983 */ /* 0x000ea20000100800 */
[----:B------:R-:W-:-:S04]  /*9480*/  UISETP.LT.AND UP0, UPT, UR44, 0x1, UPT ;  /* 0x000000012c00788c */ /* 0x000fc8000bf01270 */
[----:B------:R-:W-:-:S04]  /*9490*/  USEL UR6, UR44, 0x1, UP0 ;  /* 0x000000012c067887 */ /* 0x000fc80008000000 */
[----:B------:R-:W-:-:S04]  /*94a0*/  UIADD3 UR6, UR42, UR44, -UR6 ;  /* 0x0000002c2a067290 */ /* 0x000fc8000fffe806 */
[----:B------:R-:W-:-:S04]  /*94b0*/  UIMAD.WIDE.U32 UR4, UR6, -0x55555555, URZ ;  /* 0xaaaaaaab060478a5 */ /* 0x000fc8000f8e003f */
[----:B------:R-:W-:-:S04]  /*94c0*/  USHF.R.U32.HI UR4, URZ, 0x1, UR5 ;  /* 0x000000013f047899 */ /* 0x000fc80008011605 */
[----:B------:R-:W-:-:S04]  /*94d0*/  UIMAD UR6, UR4, -0x3, UR6 ;  /* 0xfffffffd040678a4 */ /* 0x000fc8000f8e0206 */
[----:B------:R-:W-:-:S04]  /*94e0*/  ULEA UR6, UR6, UR46, 0x3 ;  /* 0x0000002e06067291 */ /* 0x000fc8000f8e183f */
[----:B------:R-:W-:-:S06]  /*94f0*/  UIADD3 UR6, UR6, 0x18, URZ ;  /* 0x0000001806067890 */ /* 0x000fcc000fffe03f */
[----:B------:R-:W-:-:S05]  /*9500*/  IMAD.U32 R0, RZ, RZ, UR6 ;  /* 0x00000006ff007e24 */ /* 0x000fca000f8e00ff */
[----:B--2---:R-:W-:-:S04]  /*9510*/  PRMT R0, R2, 0x654, R0 ;  /* 0x0000065402007816 */ /* 0x004fc80000000000 */
[----:B------:R1:W-:Y:S03]  /*9520*/  SYNCS.ARRIVE.TRANS64.RED.A1T0 RZ, [R0+URZ], RZ ;  /* 0x000000ff00ff79a7 */ /* 0x0003e6000810043f */
.L_x_39:
[----:B------:R-:W-:Y:S05]  /*9530*/  BSYNC B0 ;  /* 0x0000000000007941 */ /* 0x000fea0003800000 */
.L_x_38:
[----:B------:R-:W-:-:S06]  /*9540*/  UISETP.GT.U32.AND UP0, UPT, UR37, 0x1, UPT ;  /* 0x000000012500788c */ /* 0x000fcc000bf04070 */
[----:B------:R-:W-:-:S13]  /*9550*/  PLOP3.LUT P0, PT, PT, PT, UP0, 0x80, 0x0 ;  /* 0x000000000000781c */ /* 0x000fda0003f0f008 */
[----:B------:R-:W-:Y:S05]  /*9560*/  @P0 BRA `(.L_x_36) ;  /* 0x0000000000040947 */ /* 0x000fea0003800000 */
[----:B------:R-:W-:Y:S01]  /*9570*/  BPT.TRAP 0x1 ;  /* 0x000000040000795c */ /* 0x000fe20000300000 */
.L_x_36:
[----:B------:R-:W-:Y:S01]  /*9580*/  UIADD3 UR42, UR44, UR42, URZ ;  /* 0x0000002a2c2a7290 */ /* 0x000fe2000fffe03f */
[----:B-----5:R-:W-:Y:S01]  /*9590*/  R2UR UR50, R18 ;  /* 0x00000000123272ca */ /* 0x020fe200000e0000 */
[----:B------:R-:W-:Y:S02]  /*95a0*/  UIADD3 UR7, UR46, 0x200, URZ ;  /* 0x000002002e077890 */ /* 0x000fe4000fffe03f */
[----:B------:R-:W-:Y:S02]  /*95b0*/  UISETP.GT.U32.AND UP0, UPT, UR42, 0x2, UPT ;  /* 0x000000022a00788c */ /* 0x000fe4000bf04070 */
[----:B------:R-:W-:Y:S02]  /*95c0*/  UISETP.GE.U32.AND UP1, UPT, UR44, 0x3, UPT ;  /* 0x000000032c00788c */ /* 0x000fe4000bf26070 */
[----:B------:R-:W-:Y:S02]  /*95d0*/  UISETP.LT.U32.AND UP0, UPT, UR44, 0x3, UP0 ;  /* 0x000000032c00788c */ /* 0x000fe40008701070 */
[----:B------:R-:W-:-:S02]  /*95e0*/  USHF.L.U32 UR49, UR49, 0x8, URZ ;  /* 0x0000000831317899 */ /* 0x000fc4000800063f */
[----:B------:R-:W-:Y:S02]  /*95f0*/  USEL UR6, URZ, 0x1, !UP0 ;  /* 0x000000013f067887 */ /* 0x000fe4000c000000 */
[----:B------:R-:W-:Y:S02]  /*9600*/  ULOP3.LUT UP0, URZ, UR7, 0x1bf, URZ, 0xc0, !UPT ;  /* 0x000001bf073f7892 */ /* 0x000fe4000f80c03f */
[----:B------:R-:W-:Y:S02]  /*9610*/  ULOP3.LUT UR41, UR41, UR6, URZ, 0x3c, !UPT ;  /* 0x0000000629297292 */ /* 0x000fe4000f8e3c3f */
[----:B------:R-:W-:Y:S02]  /*9620*/  @UP1 UIMAD.WIDE.U32 UR4, UR42, -0x55555555, URZ ;  /* 0xaaaaaaab2a0418a5 */ /* 0x000fe4000f8e003f */
[----:B------:R-:W-:Y:S01]  /*9630*/  PLOP3.LUT P0, PT, PT, PT, UP0, 0x80, 0x0 ;  /* 0x000000000000781c */ /* 0x000fe20003f0f008 */
[----:B------:R-:W-:Y:S02]  /*9640*/  USHF.L.U32 UR50, UR50, 0x8, URZ ;  /* 0x0000000832327899 */ /* 0x000fe4000800063f */
[----:B------:R-:W-:-:S04]  /*9650*/  @UP1 USHF.R.U32.HI UR4, URZ, 0x1, UR5 ;  /* 0x000000013f041899 */ /* 0x000fc80008011605 */
[----:B------:R-:W-:-:S06]  /*9660*/  @UP1 ULOP3.LUT UR41, UR41, 0x1, UR4, 0x78, !UPT ;  /* 0x0000000129291892 */ /* 0x000fcc000f8e7804 */
[----:B------:R-:W-:Y:S06]  /*9670*/  @!P0 BRA `(.L_x_40) ;  /* 0x00000000007c8947 */ /* 0x000fec0003800000 */
[----:B------:R-:W-:Y:S01]  /*9680*/  MOV R18, 0x0 ;  /* 0x0000000000127802 */ /* 0x000fe20000000f00 */
[----:B------:R-:W-:Y:S01]  /*9690*/  ULDC.64 UR4, c[0x4][0x80] ;  /* 0x0100200000047ab9 */ /* 0x000fe20000000a00 */
[----:B------:R-:W-:Y:S01]  /*96a0*/  ULDC.64 UR6, c[0x4][0x88] ;  /* 0x0100220000067ab9 */ /* 0x000fe20000000a00 */
[----:B------:R-:W-:Y:S01]  /*96b0*/  ULDC.64 UR8, c[0x4][0x10] ;  /* 0x0100040000087ab9 */ /* 0x000fe20000000a00 */
[----:B------:R2:W3:Y:S01]  /*96c0*/  LDC.64 R2, c[0x4][R18] ;  /* 0x0100000012027b82 */ /* 0x0004e20000000a00 */
[----:B------:R-:W-:Y:S01]  /*96d0*/  MOV R4, UR4 ;  /* 0x0000000400047c02 */ /* 0x000fe20008000f00 */
[----:B------:R-:W-:Y:S01]  /*96e0*/  IMAD.MOV.U32 R13, RZ, RZ, RZ ;  /* 0x000000ffff0d7224 */ /* 0x000fe200078e00ff */
[----:B------:R-:W-:Y:S02]  /*96f0*/  MOV R5, UR5 ;  /* 0x0000000500057c02 */ /* 0x000fe40008000f00 */
[----:B------:R-:W-:Y:S02]  /*9700*/  MOV R6, UR6 ;  /* 0x0000000600067c02 */ /* 0x000fe40008000f00 */
[----:B------:R-:W-:-:S02]  /*9710*/  MOV R7, UR7 ;  /* 0x0000000700077c02 */ /* 0x000fc40008000f00 */
[----:B------:R-:W-:Y:S02]  /*9720*/  MOV R10, UR8 ;  /* 0x00000008000a7c02 */ /* 0x000fe40008000f00 */
[----:B------:R-:W-:Y:S02]  /*9730*/  MOV R11, UR9 ;  /* 0x00000009000b7c02 */ /* 0x000fe40008000f00 */
[----:B------:R-:W-:Y:S02]  /*9740*/  MOV R8, 0x70 ;  /* 0x0000007000087802 */ /* 0x000fe40000000f00 */
[----:B--2---:R-:W-:-:S07]  /*9750*/  MOV R12, 0x1 ;  /* 0x00000001000c7802 */ /* 0x004fce0000000f00 */
[----:B------:R-:W-:-:S07]  /*9760*/  LEPC R20, `(.L_x_41) ;  /* 0x000000001014794e */ /* 0x000fce0000000000 */
[----:B-1-3--:R-:W-:Y:S05]  /*9770*/  CALL.ABS.NOINC R2 ;  /* 0x0000000002007343 */ /* 0x00afea0003c00000 */
.L_x_41:
[----:B------:R1:W2:Y:S01]  /*9780*/  LDC.64 R2, c[0x4][R18] ;  /* 0x0100000012027b82 */ /* 0x0002a20000000a00 */
[----:B------:R-:W-:Y:S01]  /*9790*/  ULDC.64 UR4, c[0x4][0x80] ;  /* 0x0100200000047ab9 */ /* 0x000fe20000000a00 */
[----:B------:R-:W-:Y:S01]  /*97a0*/  ULDC.64 UR6, c[0x4][0x88] ;  /* 0x0100220000067ab9 */ /* 0x000fe20000000a00 */
[----:B------:R-:W-:Y:S01]  /*97b0*/  ULDC.64 UR8, c[0x4][0x10] ;  /* 0x0100040000087ab9 */ /* 0x000fe20000000a00 */
        /* <DEDUP_REMOVED lines=8> */
[----:B-1----:R-:W-:-:S07]  /*9840*/  MOV R12, 0x1 ;  /* 0x00000001000c7802 */ /* 0x002fce0000000f00 */
[----:B------:R-:W-:-:S07]  /*9850*/  LEPC R20, `(.L_x_40) ;  /* 0x000000001014794e */ /* 0x000fce0000000000 */
[----:B--2---:R-:W-:Y:S05]  /*9860*/  CALL.ABS.NOINC R2 ;  /* 0x0000000002007343 */ /* 0x004fea0003c00000 */
.L_x_40:
[----:B------:R-:W2:Y:S02]  /*9870*/  LDC.64 R2, c[0x0][0x590] ;  /* 0x00016400ff027b82 */ /* 0x000ea40000000a00 */
[----:B--2---:R-:W-:-:S04]  /*9880*/  ISETP.NE.U32.AND P2, PT, R2, RZ, PT ;  /* 0x000000ff0200720c */ /* 0x004fc80003f45070 */
[----:B------:R-:W-:-:S13]  /*9890*/  ISETP.NE.AND.EX P2, PT, R3, RZ, PT, P2 ;  /* 0x000000ff0300720c */ /* 0x000fda0003f45320 */
[----:B------:R-:W-:Y:S05]  /*98a0*/  @!P2 BRA `(.L_x_42) ;  /* 0x00000000003ca947 */ /* 0x000fea0003800000 */
[----:B------:R-:W-:Y:S02]  /*98b0*/  ULDC.64 UR4, c[0x0][0x588] ;  /* 0x0001620000047ab9 */ /* 0x000fe40000000a00 */
[----:B------:R-:W-:-:S04]  /*98c0*/  ISETP.NE.U32.AND P0, PT, RZ, UR4, PT ;  /* 0x00000004ff007c0c */ /* 0x000fc8000bf05070 */
[----:B------:R-:W-:-:S13]  /*98d0*/  ISETP.NE.AND.EX P0, PT, RZ, UR5, PT, P0 ;  /* 0x00000005ff007c0c */ /* 0x000fda000bf05300 */
[----:B------:R-:W-:Y:S05]  /*98e0*/  @!P0 BRA `(.L_x_43) ;  /* 0x00000000001c8947 */ /* 0x000fea0003800000 */
[----:B------:R-:W2:Y:S01]  /*98f0*/  LDC.64 R6, c[0x0][0x588] ;  /* 0x00016200ff067b82 */ /* 0x000ea20000000a00 */
[----:B------:R-:W-:-:S04]  /*9900*/  IMAD R4, R2, UR51, RZ ;  /* 0x0000003302047c24 */ /* 0x000fc8000f8e02ff */
[----:B--2---:R-:W-:-:S05]  /*9910*/  IMAD.WIDE R4, R4, 0x4, R6 ;  /* 0x0000000404047825 */ /* 0x004fca00078e0206 */
[----:B------:R2:W5:Y:S01]  /*9920*/  LDG.E R16, desc[UR56][R4.64] ;  /* 0x0000003804107981 */ /* 0x000562000c1e1900 */
[----:B-1----:R-:W-:-:S05]  /*9930*/  MOV R0, 0x1 ;  /* 0x0000000100007802 */ /* 0x002fca0000000f00 */
[----:B------:R2:W-:Y:S01]  /*9940*/  STL.S16 [R1+0x20c], R0 ;  /* 0x00020c0001007387 */ /* 0x0005e20000100600 */
[----:B------:R-:W-:Y:S05]  /*9950*/  BRA `(.L_x_42) ;  /* 0x0000000000107947 */ /* 0x000fea0003800000 */
.L_x_43:
[----:B-1----:R-:W-:Y:S01]  /*9960*/  MOV R0, 0x1 ;  /* 0x0000000100007802 */ /* 0x002fe20000000f00 */
[----:B------:R-:W-:Y:S02]  /*9970*/  ULDC UR4, c[0x0][0x580] ;  /* 0x0001600000047ab9 */ /* 0x000fe40000000800 */
[----:B------:R-:W-:Y:S02]  /*9980*/  MOV R16, UR4 ;  /* 0x0000000400107c02 */ /* 0x000fe40008000f00 */
[----:B------:R3:W-:Y:S05]  /*9990*/  STL.S16 [R1+0x20c], R0 ;  /* 0x00020c0001007387 */ /* 0x0007ea0000100600 */
.L_x_42:
[----:B--2---:R-:W2:Y:S02]  /*99a0*/  LDC.64 R4, c[0x0][0x5b0] ;  /* 0x00016c00ff047b82 */ /* 0x004ea40000000a00 */
        /* <DEDUP_REMOVED lines=11> */
[----:B------:R-:W-:Y:S05]  /*9a60*/  BRA `(.L_x_44) ;  /* 0x0000000000087947 */ /* 0x000fea0003800000 */
.L_x_45:
[----:B------:R-:W-:Y:S02]  /*9a70*/  ULDC UR4, c[0x0][0x5a0] ;  /* 0x0001680000047ab9 */ /* 0x000fe40000000800 */
[----:B------:R-:W-:-:S07]  /*9a80*/  MOV R17, UR4 ;  /* 0x0000000400117c02 */ /* 0x000fce0008000f00 */
.L_x_44:
[----:B------:R-:W-:Y:S01]  /*9a90*/  ULDC.64 UR4, c[0x0][0x588] ;  /* 0x0001620000047ab9 */ /* 0x000fe20000000a00 */
[----:B------:R-:W-:Y:S01]  /*9aa0*/  ISETP.NE.U32.AND P3, PT, R2, RZ, PT ;  /* 0x000000ff0200720c */ /* 0x000fe20003f65070 */
[----:B------:R-:W-:Y:S02]  /*9ab0*/  UISETP.NE.U32.AND UP0, UPT, UR4, URZ, UPT ;  /* 0x0000003f0400728c */ /* 0x000fe4000bf05070 */
[----:B------:R-:W-:Y:S02]  /*9ac0*/  ISETP.NE.U32.AND P4, PT, RZ, UR4, PT ;  /* 0x00000004ff007c0c */ /* 0x000fe4000bf85070 */
[----:B------:R-:W-:Y:S01]  /*9ad0*/  ISETP.NE.AND.EX P3, PT, R3, RZ, PT, P3 ;  /* 0x000000ff0300720c */ /* 0x000fe20003f65330 */
[----:B------:R-:W-:Y:S02]  /*9ae0*/  UISETP.NE.AND.EX UP0, UPT, UR5, URZ, UPT, UP0 ;  /* 0x0000003f0500728c */ /* 0x000fe4000bf05300 */
[----:B------:R-:W-:Y:S02]  /*9af0*/  ISETP.NE.AND.EX P4, PT, RZ, UR5, PT, P4 ;  /* 0x00000005ff007c0c */ /* 0x000fe4000bf85340 */
[----:B------:R-:W-:-:S02]  /*9b00*/  PLOP3.LUT P0, PT, PT, PT, PT, 0x8, 0x0 ;  /* 0x000000000000781c */ /* 0x000fc40003f0e170 */
[----:B------:R-:W-:-:S04]  /*9b10*/  PLOP3.LUT P1, PT, PT, PT, UP0, 0x80, 0x0 ;  /* 0x000000000000781c */ /* 0x000fc80003f2f008 */
[----:B------:R-:W-:-:S05]  /*9b20*/  PLOP3.LUT P1, PT, P1, PT, PT, 0x8, 0x0 ;  /* 0x000000000000781c */ /* 0x000fca0000f2e170 */
[----:B------:R-:W-:Y:S08]  /*9b30*/  @P4 BRA P3, `(.L_x_46) ;  /* 0x0000000000284947 */ /* 0x000ff00001800000 */
[----:B------:R-:W-:Y:S04]  /*9b40*/  BSSY B0, `(.L_x_46) ;  /* 0x0000009000007945 */ /* 0x000fe80003800000 */
[----:B------:R-:W-:Y:S05]  /*9b50*/  @!P2 BRA `(.L_x_47) ;  /* 0x000000000018a947 */ /* 0x000fea0003800000 */
[----:B-1-3--:R-:W3:Y:S01]  /*9b60*/  LDL R0, [R1+0x20c] ;  /* 0x00020c0001007983 */ /* 0x00aee20000100800 */
[----:B------:R-:W-:Y:S02]  /*9b70*/  PLOP3.LUT P0, PT, P1, PT, PT, 0x80, 0x0 ;  /* 0x000000000000781c */ /* 0x000fe40000f0f070 */
[----:B---3--:R-:W-:-:S13]  /*9b80*/  LOP3.LUT P3, RZ, R0, 0xff, RZ, 0xc0, !PT ;  /* 0x000000ff00ff7812 */ /* 0x008fda000786c0ff */
[----:B------:R-:W-:Y:S05]  /*9b90*/  @!P3 BRA `(.L_x_48) ;  /* 0x00000000000cb947 */ /* 0x000fea0003800000 */
[----:B-----5:R-:W-:Y:S01]  /*9ba0*/  FSETP.EQ.AND P0, PT, R16, RZ, PT ;  /* 0x000000ff1000720b */ /* 0x020fe20003f02000 */
[----:B------:R-:W-:-:S12]  /*9bb0*/  BRA `(.L_x_48) ;  /* 0x0000000000047947 */ /* 0x000fd80003800000 */
.L_x_47:
[----:B-----5:R-:W-:-:S13]  /*9bc0*/  FSETP.EQ.AND P0, PT, R16, RZ, PT ;  /* 0x000000ff1000720b */ /* 0x020fda0003f02000 */
.L_x_48:
[----:B------:R-:W-:Y:S05]  /*9bd0*/  BSYNC B0 ;  /* 0x0000000000007941 */ /* 0x000fea0003800000 */
.L_x_46:
[----:B------:R-:W-:Y:S04]  /*9be0*/  BSSY B0, `(.L_x_49) ;  /* 0x0000008000007945 */ /* 0x000fe80003800000 */
[----:B------:R-:W-:Y:S05]  /*9bf0*/  @!P2 BRA `(.L_x_50) ;  /* 0x000000000014a947 */ /* 0x000fea0003800000 */
[----:B-1-3--:R-:W3:Y:S02]  /*9c00*/  LDL R0, [R1+0x20c] ;  /* 0x00020c0001007983 */ /* 0x00aee40000100800 */
[----:B---3--:R-:W-:-:S13]  /*9c10*/  LOP3.LUT P2, RZ, R0, 0xff, RZ, 0xc0, !PT ;  /* 0x000000ff00ff7812 */ /* 0x008fda000784c0ff */
[----:B------:R-:W-:Y:S05]  /*9c20*/  @!P2 BRA `(.L_x_51) ;  /* 0x00000000000ca947 */ /* 0x000fea0003800000 */
[----:B-----5:R-:W-:Y:S01]  /*9c30*/  FSETP.EQ.AND P1, PT, R16, RZ, PT ;  /* 0x000000ff1000720b */ /* 0x020fe20003f22000 */
[----:B------:R-:W-:-:S12]  /*9c40*/  BRA `(.L_x_51) ;  /* 0x0000000000047947 */ /* 0x000fd80003800000 */
.L_x_50:
[----:B-----5:R-:W-:-:S13]  /*9c50*/  FSETP.EQ.AND P1, PT, R16, RZ, PT ;  /* 0x000000ff1000720b */ /* 0x020fda0003f22000 */
.L_x_51:
[----:B------:R-:W-:Y:S05]  /*9c60*/  BSYNC B0 ;  /* 0x0000000000007941 */ /* 0x000fea0003800000 */
.L_x_49:
[----:B------:R-:W-:Y:S01]  /*9c70*/  BSSY B0, `(.L_x_52) ;  /* 0x0000025000007945 */ /* 0x000fe20003800000 */
[----:B--2---:R-:W-:Y:S02]  /*9c80*/  MOV R4, RZ ;  /* 0x000000ff00047202 */ /* 0x004fe40000000f00 */
[----:B------:R-:W-:Y:S02]  /*9c90*/  CS2R R14, SRZ ;  /* 0x00000000000e7805 */ /* 0x000fe4000001ff00 */
[----:B------:R-:W-:Y:S02]  /*9ca0*/  CS2R R12, SRZ ;  /* 0x00000000000c7805 */ /* 0x000fe4000001ff00 */
[----:B------:R-:W-:Y:S02]  /*9cb0*/  CS2R R10, SRZ ;  /* 0x00000000000a7805 */ /* 0x000fe4000001ff00 */
[----:B------:R-:W-:Y:S01]  /*9cc0*/  CS2R R8, SRZ ;  /* 0x0000000000087805 */ /* 0x000fe2000001ff00 */
[----:B------:R-:W-:Y:S06]  /*9cd0*/  @P0 BRA `(.L_x_53) ;  /* 0x0000000000780947 */ /* 0x000fec0003800000 */
[----:B------:R-:W-:-:S06]  /*9ce0*/  UISETP.NE.AND UP0, UPT, UR43, 0x3, UPT ;  /* 0x000000032b00788c */ /* 0x000fcc000bf05270 */
[----:B------:R-:W-:-:S13]  /*9cf0*/  PLOP3.LUT P2, PT, PT, PT, UP0, 0x80, 0x0 ;  /* 0x000000000000781c */ /* 0x000fda0003f4f008 */
[----:B------:R-:W-:Y:S05]  /*9d00*/  @!P2 BRA `(.L_x_54) ;  /* 0x000000000004a947 */ /* 0x000fea0003800000 */
[----:B------:R-:W-:Y:S01]  /*9d10*/  BPT.TRAP 0x1 ;  /* 0x000000040000795c */ /* 0x000fe20000300000 */
.L_x_54:
[----:B-1-3--:R-:W-:-:S04]  /*9d20*/  SHF.L.U32 R0, RZ, 0x1f, RZ ;  /* 0x0000001fff007819 */ /* 0x00afc800000006ff */
[----:B------:R-:W1:Y:S02]  /*9d30*/  SYNCS.PHASECHK.TRANS64.TRYWAIT P2, [UR46+0x30], R0 ;  /* 0x00003000ff0075a7 */ /* 0x000e64000804016e */
[----:B-1----:R-:W-:Y:S05]  /*9d40*/  @!P2 BRA `(.L_x_55) ;  /* 0x0000024000d8a947 */ /* 0x002fea0003800000 */
.L_x_1141:
[----:B------:R-:W-:Y:S02]  /*9d50*/  MOV R4, 0x1 ;  /* 0x0000000100047802 */ /* 0x000fe40000000f00 */
[----:B------:R-:W-:Y:S02]  /*9d60*/  CS2R R14, SRZ ;  /* 0x00000000000e7805 */ /* 0x000fe4000001ff00 */
[----:B------:R-:W-:Y:S02]  /*9d70*/  CS2R R12, SRZ ;  /* 0x00000000000c7805 */ /* 0x000fe4000001ff00 */
[----:B------:R-:W-:Y:S02]  /*9d80*/  CS2R R10, SRZ ;  /* 0x00000000000a7805 */ /* 0x000fe4000001ff00 */
[----:B------:R-:W-:Y:S01]  /*9d90*/  CS2R R8, SRZ ;  /* 0x0000000000087805 */ /* 0x000fe2000001ff00 */
[----:B------:R-:W-:Y:S06]  /*9da0*/  @P1 BRA `(.L_x_53) ;  /* 0x0000000000441947 */ /* 0x000fec0003800000 */
[----:B-1----:R-:W1:Y:S01]  /*9db0*/  S2R R3, SR_TID.X ;  /* 0x0000000000037919 */ /* 0x002e620000002100 */
[----:B------:R-:W-:Y:S05]  /*9dc0*/  WARPSYNC.ALL ;  /* 0x0000000000007948 */ /* 0x000fea0003800000 */
[C---:B-1----:R-:W-:Y:S02]  /*9dd0*/  SHF.L.U32 R0, R3.reuse, 0x4, RZ ;  /* 0x0000000403007819 */ /* 0x042fe400000006ff */
[----:B------:R-:W-:Y:S02]  /*9de0*/  SHF.L.U32 R2, R3, 0x5, RZ ;  /* 0x0000000503027819 */ /* 0x000fe400000006ff */
[----:B------:R-:W-:-:S02]  /*9df0*/  LOP3.LUT R0, R0, 0xe00, RZ, 0xc0, !PT ;  /* 0x00000e0000007812 */ /* 0x000fc400078ec0ff */
[----:B------:R-:W-:Y:S02]  /*9e00*/  LOP3.LUT R8, R2, 0xc0, RZ, 0xc0, !PT ;  /* 0x000000c002087812 */ /* 0x000fe400078ec0ff */
[----:B------:R-:W-:-:S04]  /*9e10*/  LOP3.LUT R0, R0, 0x20, R2, 0xf8, !PT ;  /* 0x0000002000007812 */ /* 0x000fc800078ef802 */
[----:B------:R-:W-:Y:S02]  /*9e20*/  LOP3.LUT R0, R0, 0x100, R2, 0xf8, !PT ;  /* 0x0000010000007812 */ /* 0x000fe400078ef802 */
[----:B------:R-:W-:-:S04]  /*9e30*/  SHF.R.U32.HI R2, RZ, 0x1, R3 ;  /* 0x00000001ff027819 */ /* 0x000fc80000011603 */
[----:B------:R-:W-:Y:S01]  /*9e40*/  LOP3.LUT R8, R8, 0x8, R2, 0xf8, !PT ;  /* 0x0000000808087812 */ /* 0x000fe200078ef802 */
[----:B------:R-:W-:-:S05]  /*9e50*/  IMAD.SHL.U32 R2, R3, 0x4, RZ ;  /* 0x0000000403027824 */ /* 0x000fca00078e00ff */
[----:B------:R-:W-:-:S04]  /*9e60*/  LOP3.LUT R8, R8, 0x18, R2, 0x78, !PT ;  /* 0x0000001808087812 */ /* 0x000fc800078e7802 */
[----:B------:R-:W-:-:S04]  /*9e70*/  LOP3.LUT R8, R0, R8, RZ, 0xfc, !PT ;  /* 0x0000000800087212 */ /* 0x000fc800078efcff */
[----:B------:R-:W-:-:S04]  /*9e80*/  LEA R8, R8, UR46, 0x1 ;  /* 0x0000002e08087c11 */ /* 0x000fc8000f8e08ff */
[----:B------:R-:W-:Y:S02]  /*9e90*/  LEA R12, R164, R8, 0x1 ;  /* 0x00000008a40c7211 */ /* 0x000fe400078e08ff */
[----:B------:R-:W2:Y:S04]  /*9ea0*/  LDSM.16.M88.4 R8, [R8+0x200] ;  /* 0x000200000808783b */ /* 0x000ea80000000200 */
[----:B------:R-:W4:Y:S02]  /*9eb0*/  LDSM.16.M88.4 R12, [R12+0x200] ;  /* 0x000200000c0c783b */ /* 0x000f240000000200 */
.L_x_53:
[----:B------:R-:W-:Y:S05]  /*9ec0*/  BSYNC B0 ;  /* 0x0000000000007941 */ /* 0x000fea0003800000 */
.L_x_52:
[----:B------:R-:W4:Y:S04]  /*9ed0*/  LDL.LU R5, [R1] ;  /* 0x0000000001057983 */ /* 0x000f280000300800 */
[----:B-1-3--:R-:W3:Y:S04]  /*9ee0*/  LDL.LU R0, [R1+0x4] ;  /* 0x0000040001007983 */ /* 0x00aee80000300800 */
[----:B------:R-:W3:Y:S04]  /*9ef0*/  LDL.LU R3, [R1+0x8] ;  /* 0x0000080001037983 */ /* 0x000ee80000300800 */
        /* <DEDUP_REMOVED lines=12> */
[----:B------:R-:W3:Y:S01]  /*9fc0*/  LDL.LU R186, [R1+0x3c] ;  /* 0x00003c0001ba7983 */ /* 0x000ee20000300800 */
[----:B--2---:R-:W-:Y:S01]  /*9fd0*/  SHF.L.U32 R154, R8, 0x10, RZ ;  /* 0x00000010089a7819 */ /* 0x004fe200000006ff */
[----:B------:R-:W-:Y:S01]  /*9fe0*/  BSSY B1, `(.L_x_56) ;  /* 0x00000be000017945 */ /* 0x000fe20003800000 */
[----:B------:R-:W-:-:S02]  /*9ff0*/  MOV R185, 0x3bbb989d ;  /* 0x3bbb989d00b97802 */ /* 0x000fc40000000f00 */
[C---:B------:R-:W-:Y:S01]  /*a000*/  SHF.L.U32 R23, R9.reuse, 0x10, RZ ;  /* 0x0000001009177819 */ /* 0x040fe200000006ff */
[----:B-----5:R-:W-:Y:S01]  /*a010*/  FMUL R154, R16, R154 ;  /* 0x0000009a109a7220 */ /* 0x020fe20000400000 */
[----:B------:R-:W-:Y:S02]  /*a020*/  LOP3.LUT R8, R8, 0xffff0000, RZ, 0xc0, !PT ;  /* 0xffff000008087812 */ /* 0x000fe400078ec0ff */
[----:B------:R-:W-:Y:S01]  /*a030*/  MOV R184, 0x437c0000 ;  /* 0x437c000000b87802 */ /* 0x000fe20000000f00 */
[C---:B------:R-:W-:Y:S01]  /*a040*/  FMUL R23, R16.reuse, R23 ;  /* 0x0000001710177220 */ /* 0x040fe20000400000 */
[----:B------:R-:W-:Y:S01]  /*a050*/  LOP3.LUT R9, R9, 0xffff0000, RZ, 0xc0, !PT ;  /* 0xffff000009097812 */ /* 0x000fe200078ec0ff */
[----:B------:R-:W-:Y:S01]  /*a060*/  FMUL R153, R16, R8 ;  /* 0x0000000810997220 */ /* 0x000fe20000400000 */
[C---:B------:R-:W-:Y:S02]  /*a070*/  SHF.L.U32 R21, R10.reuse, 0x10, RZ ;  /* 0x000000100a157819 */ /* 0x040fe400000006ff */
[----:B------:R-:W-:Y:S01]  /*a080*/  LOP3.LUT R10, R10, 0xffff0000, RZ, 0xc0, !PT ;  /* 0xffff00000a0a7812 */ /* 0x000fe200078ec0ff */
[----:B------:R-:W-:-:S02]  /*a090*/  FMUL R152, R16, R9 ;  /* 0x0000000910987220 */ /* 0x000fc40000400000 */
[C---:B------:R-:W-:Y:S02]  /*a0a0*/  FMUL R21, R16.reuse, R21 ;  /* 0x0000001510157220 */ /* 0x040fe40000400000 */
[----:B------:R-:W-:Y:S01]  /*a0b0*/  FMUL R22, R16, R10 ;  /* 0x0000000a10167220 */ /* 0x000fe20000400000 */
[----:B----4-:R-:W-:-:S04]  /*a0c0*/  FFMA R183, R17, R5, R154 ;  /* 0x0000000511b77223 */ /* 0x010fc8000000009a */
[----:B------:R-:W-:Y:S01]  /*a0d0*/  FFMA.SAT R6, -R183, R185, 0.5 ;  /* 0x3f000000b7067423 */ /* 0x000fe200000021b9 */
[----:B---3--:R-:W-:-:S03]  /*a0e0*/  FFMA R182, R17, R0, R153 ;  /* 0x0000000011b67223 */ /* 0x008fc60000000099 */
[----:B------:R-:W-:Y:S01]  /*a0f0*/  FFMA.RM R6, R6, R184, 12582913 ;  /* 0x4b40000106067423 */ /* 0x000fe200000040b8 */
[----:B------:R-:W-:-:S03]  /*a100*/  FFMA R181, R17, R3, R23 ;  /* 0x0000000311b57223 */ /* 0x000fc60000000017 */
[C---:B------:R-:W-:Y:S01]  /*a110*/  FADD R0, R6.reuse, -12583039 ;  /* 0xcb40007f06007421 */ /* 0x040fe20000000000 */
[-C--:B------:R-:W-:Y:S01]  /*a120*/  FFMA.SAT R5, -R181, R185.reuse, 0.5 ;  /* 0x3f000000b5057423 */ /* 0x080fe200000021b9 */
[----:B------:R-:W-:Y:S01]  /*a130*/  FFMA R180, R17, R2, R152 ;  /* 0x0000000211b47223 */ /* 0x000fe20000000098 */
[----:B------:R-:W-:Y:S01]  /*a140*/  SHF.L.U32 R6, R6, 0x17, RZ ;  /* 0x0000001706067819 */ /* 0x000fe200000006ff */
[----:B------:R-:W-:Y:S01]  /*a150*/  FFMA R8, -R183, 1.4426950216293334961, -R0 ;  /* 0x3fb8aa3bb7087823 */ /* 0x000fe20000000900 */
[----:B------:R-:W-:Y:S01]  /*a160*/  FFMA.SAT R0, -R182, R185, 0.5 ;  /* 0x3f000000b6007423 */ /* 0x000fe200000021b9 */
[----:B------:R-:W-:Y:S01]  /*a170*/  FFMA.RM R5, R5, R184, 12582913 ;  /* 0x4b40000105057423 */ /* 0x000fe200000040b8 */
[----:B------:R-:W-:Y:S01]  /*a180*/  FFMA R179, R17, R18, R21 ;  /* 0x0000001211b37223 */ /* 0x000fe20000000015 */
[----:B------:R-:W-:Y:S01]  /*a190*/  FFMA R8, -R183, 1.925963033500011079e-08, R8 ;  /* 0x32a57060b7087823 */ /* 0x000fe20000000108 */
[----:B------:R-:W-:Y:S01]  /*a1a0*/  FFMA.RM R0, R0, R184, 12582913 ;  /* 0x4b40000100007423 */ /* 0x000fe200000040b8 */
[----:B------:R-:W-:Y:S01]  /*a1b0*/  FADD R2, R5, -12583039 ;  /* 0xcb40007f05027421 */ /* 0x000fe20000000000 */
[----:B------:R-:W-:Y:S01]  /*a1c0*/  FFMA R174, R17, R163, R22 ;  /* 0x000000a311ae7223 */ /* 0x000fe20000000016 */
[----:B------:R1:W2:Y:S01]  /*a1d0*/  MUFU.EX2 R19, R8 ;  /* 0x0000000800137308 */ /* 0x0002a20000000800 */
[C---:B------:R-:W-:Y:S01]  /*a1e0*/  FADD R3, R0.reuse, -12583039 ;  /* 0xcb40007f00037421 */ /* 0x040fe20000000000 */
[----:B------:R-:W-:Y:S01]  /*a1f0*/  FFMA R2, -R181, 1.4426950216293334961, -R2 ;  /* 0x3fb8aa3bb5027823 */ /* 0x000fe20000000902 */
[----:B------:R-:W-:Y:S01]  /*a200*/  SHF.L.U32 R178, R0, 0x17, RZ ;  /* 0x0000001700b27819 */ /* 0x000fe200000006ff */
[----:B------:R-:W-:-:S02]  /*a210*/  IMAD.SHL.U32 R177, R5, 0x800000, RZ ;  /* 0x0080000005b17824 */ /* 0x000fc400078e00ff */
[----:B------:R-:W-:Y:S01]  /*a220*/  FFMA R7, -R182, 1.4426950216293334961, -R3 ;  /* 0x3fb8aa3bb6077823 */ /* 0x000fe20000000903 */
[----:B------:R-:W-:Y:S01]  /*a230*/  FFMA R9, -R181, 1.925963033500011079e-08, R2 ;  /* 0x32a57060b5097823 */ /* 0x000fe20000000102 */
[-C--:B------:R-:W-:Y:S01]  /*a240*/  FFMA.SAT R2, -R179, R185.reuse, 0.5 ;  /* 0x3f000000b3027423 */ /* 0x080fe200000021b9 */
[----:B------:R-:W-:Y:S01]  /*a250*/  FFMA.SAT R3, -R180, R185, 0.5 ;  /* 0x3f000000b4037423 */ /* 0x000fe200000021b9 */
[----:B------:R-:W-:Y:S02]  /*a260*/  FFMA R7, -R182, 1.925963033500011079e-08, R7 ;  /* 0x32a57060b6077823 */ /* 0x000fe40000000107 */
[-C--:B------:R-:W-:Y:S01]  /*a270*/  FFMA.RM R2, R2, R184.reuse, 12582913 ;  /* 0x4b40000102027423 */ /* 0x080fe200000040b8 */
[----:B------:R-:W-:Y:S01]  /*a280*/  FFMA.RM R3, R3, R184, 12582913 ;  /* 0x4b40000103037423 */ /* 0x000fe200000040b8 */
[----:B------:R3:W4:Y:S03]  /*a290*/  MUFU.EX2 R18, R7 ;  /* 0x0000000700127308 */ /* 0x0007260000000800 */
[----:B-1----:R-:W-:Y:S01]  /*a2a0*/  FADD R8, R3, -12583039 ;  /* 0xcb40007f03087421 */ /* 0x002fe20000000000 */
[----:B--2---:R-:W-:Y:S01]  /*a2b0*/  FFMA R0, R6, R19, 1 ;  /* 0x3f80000006007423 */ /* 0x004fe20000000013 */
[----:B------:R-:W-:-:S02]  /*a2c0*/  SHF.L.U32 R19, R11, 0x10, RZ ;  /* 0x000000100b137819 */ /* 0x000fc400000006ff */
[----:B------:R-:W-:Y:S01]  /*a2d0*/  FFMA R8, -R180, 1.4426950216293334961, -R8 ;  /* 0x3fb8aa3bb4087823 */ /* 0x000fe20000000908 */
[C---:B------:R-:W-:Y:S01]  /*a2e0*/  SHF.L.U32 R175, R2.reuse, 0x17, RZ ;  /* 0x0000001702af7819 */ /* 0x040fe200000006ff */
[----:B---3--:R-:W-:Y:S01]  /*a2f0*/  FADD R7, R2, -12583039 ;  /* 0xcb40007f02077421 */ /* 0x008fe20000000000 */
[----:B------:R-:W-:Y:S01]  /*a300*/  FMUL R19, R16, R19 ;  /* 0x0000001310137220 */ /* 0x000fe20000400000 */
[----:B------:R-:W-:Y:S01]  /*a310*/  FFMA R8, -R180, 1.925963033500011079e-08, R8 ;  /* 0x32a57060b4087823 */ /* 0x000fe20000000108 */
[----:B------:R-:W-:Y:S01]  /*a320*/  LOP3.LUT R11, R11, 0xffff0000, RZ, 0xc0, !PT ;  /* 0xffff00000b0b7812 */ /* 0x000fe200078ec0ff */
[----:B------:R-:W-:Y:S01]  /*a330*/  FFMA R7, -R179, 1.4426950216293334961, -R7 ;  /* 0x3fb8aa3bb3077823 */ /* 0x000fe20000000907 */
[----:B------:R-:W-:Y:S01]  /*a340*/  FFMA R173, R17, R20, R19 ;  /* 0x0000001411ad7223 */ /* 0x000fe20000000013 */
[----:B------:R-:W1:Y:S01]  /*a350*/  MUFU.EX2 R9, R9 ;  /* 0x0000000900097308 */ /* 0x000e620000000800 */
[----:B------:R-:W-:Y:S01]  /*a360*/  SHF.L.U32 R176, R3, 0x17, RZ ;  /* 0x0000001703b07819 */ /* 0x000fe200000006ff */
[----:B------:R-:W-:Y:S01]  /*a370*/  FFMA R7, -R179, 1.925963033500011079e-08, R7 ;  /* 0x32a57060b3077823 */ /* 0x000fe20000000107 */
[----:B------:R-:W-:Y:S01]  /*a380*/  FFMA.SAT R6, -R173, R185, 0.5 ;  /* 0x3f000000ad067423 */ /* 0x000fe200000021b9 */
[----:B------:R-:W-:Y:S01]  /*a390*/  FMUL R20, R16, R11 ;  /* 0x0000000b10147220 */ /* 0x000fe20000400000 */
[----:B----4-:R-:W-:Y:S01]  /*a3a0*/  FFMA R178, R178, R18, 1 ;  /* 0x3f800000b2b27423 */ /* 0x010fe20000000012 */
[----:B------:R-:W-:Y:S01]  /*a3b0*/  SHF.L.U32 R18, R12, 0x10, RZ ;  /* 0x000000100c127819 */ /* 0x000fe200000006ff */
[----:B------:R-:W-:Y:S01]  /*a3c0*/  FFMA.RM R6, R6, R184, 12582913 ;  /* 0x4b40000106067423 */ /* 0x000fe200000040b8 */
[----:B------:R-:W2:Y:S01]  /*a3d0*/  MUFU.EX2 R7, R7 ;  /* 0x0000000700077308 */ /* 0x000ea20000000800 */
[----:B------:R-:W-:Y:S01]  /*a3e0*/  FFMA R172, R17, R162, R20 ;  /* 0x000000a211ac7223 */ /* 0x000fe20000000014 */
[----:B------:R-:W-:Y:S01]  /*a3f0*/  LOP3.LUT R12, R12, 0xffff0000, RZ, 0xc0, !PT ;  /* 0xffff00000c0c7812 */ /* 0x000fe200078ec0ff */
[----:B------:R-:W-:Y:S01]  /*a400*/  FMUL R18, R16, R18 ;  /* 0x0000001210127220 */ /* 0x000fe20000400000 */
[----:B------:R-:W-:Y:S01]  /*a410*/  SHF.L.U32 R168, R6, 0x17, RZ ;  /* 0x0000001706a87819 */ /* 0x000fe200000006ff */
[----:B------:R-:W-:-:S02]  /*a420*/  FFMA.SAT R3, -R172, R185, 0.5 ;  /* 0x3f000000ac037423 */ /* 0x000fc400000021b9 */
[----:B------:R-:W-:Y:S01]  /*a430*/  FFMA R171, R17, R155, R18 ;  /* 0x0000009b11ab7223 */ /* 0x000fe20000000012 */
[----:B------:R-:W3:Y:S01]  /*a440*/  MUFU.EX2 R8, R8 ;  /* 0x0000000800087308 */ /* 0x000ee20000000800 */
[----:B------:R-:W-:Y:S01]  /*a450*/  FFMA.RM R3, R3, R184, 12582913 ;  /* 0x4b40000103037423 */ /* 0x000fe200000040b8 */
[----:B------:R-:W-:Y:S01]  /*a460*/  FMUL R12, R16, R12 ;  /* 0x0000000c100c7220 */ /* 0x000fe20000400000 */
[----:B-1----:R-:W-:-:S03]  /*a470*/  FFMA R177, R177, R9, 1 ;  /* 0x3f800000b1b17423 */ /* 0x002fc60000000009 */
[----:B------:R-:W-:Y:S01]  /*a480*/  FFMA R170, R17, R161, R12 ;  /* 0x000000a111aa7223 */ /* 0x000fe2000000000c */
[----:B------:R-:W-:Y:S01]  /*a490*/  SHF.L.U32 R167, R3, 0x17, RZ ;  /* 0x0000001703a77819 */ /* 0x000fe200000006ff */
[----:B--2---:R-:W-:Y:S01]  /*a4a0*/  FFMA R175, R175, R7, 1 ;  /* 0x3f800000afaf7423 */ /* 0x004fe20000000007 */
[----:B------:R-:W-:-:S04]  /*a4b0*/  FFMA.SAT R7, -R174, R185, 0.5 ;  /* 0x3f000000ae077423 */ /* 0x000fc800000021b9 */
[----:B------:R-:W-:Y:S01]  /*a4c0*/  FFMA.RM R7, R7, R184, 12582913 ;  /* 0x4b40000107077423 */ /* 0x000fe200000040b8 */
[----:B---3--:R-:W-:-:S03]  /*a4d0*/  FFMA R176, R176, R8, 1 ;  /* 0x3f800000b0b07423 */ /* 0x008fc60000000008 */
[C---:B------:R-:W-:Y:S01]  /*a4e0*/  FADD R2, R7.reuse, -12583039 ;  /* 0xcb40007f07027421 */ /* 0x040fe20000000000 */
[----:B------:R-:W-:-:S03]  /*a4f0*/  SHF.L.U32 R169, R7, 0x17, RZ ;  /* 0x0000001707a97819 */ /* 0x000fc600000006ff */
[----:B------:R-:W-:Y:S01]  /*a500*/  FFMA R5, -R174, 1.4426950216293334961, -R2 ;  /* 0x3fb8aa3bae057823 */ /* 0x000fe20000000902 */
[----:B------:R-:W-:-:S03]  /*a510*/  FADD R2, R6, -12583039 ;  /* 0xcb40007f06027421 */ /* 0x000fc60000000000 */
[----:B------:R-:W-:Y:S01]  /*a520*/  FFMA R5, -R174, 1.925963033500011079e-08, R5 ;  /* 0x32a57060ae057823 */ /* 0x000fe20000000105 */
[----:B------:R-:W-:-:S03]  /*a530*/  FFMA R2, -R173, 1.4426950216293334961, -R2 ;  /* 0x3fb8aa3bad027823 */ /* 0x000fc60000000902 */
[----:B------:R1:W2:Y:S01]  /*a540*/  MUFU.EX2 R155, R5 ;  /* 0x00000005009b7308 */ /* 0x0002a20000000800 */
[----:B------:R-:W-:Y:S01]  /*a550*/  FFMA R8, -R173, 1.925963033500011079e-08, R2 ;  /* 0x32a57060ad087823 */ /* 0x000fe20000000102 */
[----:B------:R-:W-:-:S04]  /*a560*/  FFMA.SAT R2, -R171, R185, 0.5 ;  /* 0x3f000000ab027423 */ /* 0x000fc800000021b9 */
[----:B------:R-:W-:Y:S02]  /*a570*/  FFMA.RM R2, R2, R184, 12582913 ;  /* 0x4b40000102027423 */ /* 0x000fe400000040b8 */
[----:B------:R3:W4:Y:S01]  /*a580*/  MUFU.EX2 R11, R8 ;  /* 0x00000008000b7308 */ /* 0x0007220000000800 */
[----:B-1----:R-:W-:Y:S02]  /*a590*/  FADD R5, R3, -12583039 ;  /* 0xcb40007f03057421 */ /* 0x002fe40000000000 */
[----:B------:R-:W-:Y:S02]  /*a5a0*/  SHF.L.U32 R166, R2, 0x17, RZ ;  /* 0x0000001702a67819 */ /* 0x000fe400000006ff */
[----:B------:R-:W-:-:S04]  /*a5b0*/  FFMA R5, -R172, 1.4426950216293334961, -R5 ;  /* 0x3fb8aa3bac057823 */ /* 0x000fc80000000905 */
[----:B------:R-:W-:Y:S01]  /*a5c0*/  FFMA R9, -R172, 1.925963033500011079e-08, R5 ;  /* 0x32a57060ac097823 */ /* 0x000fe20000000105 */
[----:B---3--:R-:W-:Y:S01]  /*a5d0*/  FADD R8, R2, -12583039 ;  /* 0xcb40007f02087421 */ /* 0x008fe20000000000 */
[----:B------:R-:W-:Y:S01]  /*a5e0*/  FFMA.SAT R5, -R170, R185, 0.5 ;  /* 0x3f000000aa057423 */ /* 0x000fe200000021b9 */
[----:B--2---:R-:W-:Y:S01]  /*a5f0*/  FFMA R169, R169, R155, 1 ;  /* 0x3f800000a9a97423 */ /* 0x004fe2000000009b */
[----:B------:R1:W2:Y:S01]  /*a600*/  MUFU.EX2 R10, R9 ;  /* 0x00000009000a7308 */ /* 0x0002a20000000800 */
[----:B------:R-:W-:Y:S01]  /*a610*/  FFMA R8, -R171, 1.4426950216293334961, -R8 ;  /* 0x3fb8aa3bab087823 */ /* 0x000fe20000000908 */
[----:B------:R-:W-:Y:S01]  /*a620*/  FFMA.RM R5, R5, R184, 12582913 ;  /* 0x4b40000105057423 */ /* 0x000fe200000040b8 */
[----:B----4-:R-:W-:Y:S01]  /*a630*/  FFMA R168, R168, R11, 1 ;  /* 0x3f800000a8a87423 */ /* 0x010fe2000000000b */
[----:B------:R-:W-:-:S03]  /*a640*/  IMAD.U32 R11, R13, 0x10000, RZ ;  /* 0x000100000d0b7824 */ /* 0x000fc600078e00ff */
[----:B------:R-:W-:Y:S01]  /*a650*/  SHF.L.U32 R163, R5, 0x17, RZ ;  /* 0x0000001705a37819 */ /* 0x000fe200000006ff */
[----:B-1----:R-:W-:Y:S01]  /*a660*/  FFMA R9, -R171, 1.925963033500011079e-08, R8 ;  /* 0x32a57060ab097823 */ /* 0x002fe20000000108 */
[----:B------:R-:W-:Y:S01]  /*a670*/  FADD R8, R5, -12583039 ;  /* 0xcb40007f05087421 */ /* 0x000fe20000000000 */
[----:B------:R-:W-:-:S03]  /*a680*/  FMUL R11, R16, R11 ;  /* 0x0000000b100b7220 */ /* 0x000fc60000400000 */
[C---:B------:R-:W-:Y:S01]  /*a690*/  FFMA R8, -R170.reuse, 1.4426950216293334961, -R8 ;  /* 0x3fb8aa3baa087823 */ /* 0x040fe20000000908 */
[----:B------:R-:W-:Y:S01]  /*a6a0*/  FFMA R162, R17, R160, R11 ;  /* 0x000000a011a27223 */ /* 0x000fe2000000000b */
[----:B------:R-:W1:Y:S01]  /*a6b0*/  MUFU.EX2 R9, R9 ;  /* 0x0000000900097308 */ /* 0x000e620000000800 */
[----:B--2---:R-:W-:Y:S01]  /*a6c0*/  FFMA R167, R167, R10, 1 ;  /* 0x3f800000a7a77423 */ /* 0x004fe2000000000a */
[----:B------:R-:W-:Y:S01]  /*a6d0*/  FFMA R7, -R170, 1.925963033500011079e-08, R8 ;  /* 0x32a57060aa077823 */ /* 0x000fe20000000108 */
[----:B------:R-:W-:Y:S01]  /*a6e0*/  LOP3.LUT R10, R13, 0xffff0000, RZ, 0xc0, !PT ;  /* 0xffff00000d0a7812 */ /* 0x000fe200078ec0ff */
[----:B------:R-:W-:Y:S01]  /*a6f0*/  FFMA.SAT R2, -R162, R185, 0.5 ;  /* 0x3f000000a2027423 */ /* 0x000fe200000021b9 */
[----:B------:R-:W-:-:S03]  /*a700*/  LOP3.LUT R8, R14, 0xffff0000, RZ, 0xc0, !PT ;  /* 0xffff00000e087812 */ /* 0x000fc600078ec0ff */
[----:B------:R-:W2:Y:S01]  /*a710*/  MUFU.EX2 R7, R7 ;  /* 0x0000000700077308 */ /* 0x000ea20000000800 */
[----:B------:R-:W-:Y:S01]  /*a720*/  FFMA.RM R2, R2, R184, 12582913 ;  /* 0x4b40000102027423 */ /* 0x000fe200000040b8 */
[C---:B------:R-:W-:Y:S01]  /*a730*/  FMUL R10, R16.reuse, R10 ;  /* 0x0000000a100a7220 */ /* 0x040fe20000400000 */
[----:B------:R-:W-:Y:S02]  /*a740*/  FMUL R8, R16, R8 ;  /* 0x0000000810087220 */ /* 0x000fe40000400000 */
[C---:B------:R-:W-:Y:S01]  /*a750*/  FADD R3, R2.reuse, -12583039 ;  /* 0xcb40007f02037421 */ /* 0x040fe20000000000 */
[C---:B------:R-:W-:Y:S01]  /*a760*/  FFMA R161, R17.reuse, R158, R10 ;  /* 0x0000009e11a17223 */ /* 0x040fe2000000000a */
[----:B------:R-:W-:Y:S01]  /*a770*/  SHF.L.U32 R160, R2, 0x17, RZ ;  /* 0x0000001702a07819 */ /* 0x000fe200000006ff */
[----:B------:R-:W-:Y:S01]  /*a780*/  FFMA R156, R17, R156, R8 ;  /* 0x0000009c119c7223 */ /* 0x000fe20000000008 */
[----:B------:R-:W-:Y:S01]  /*a790*/  FFMA R5, -R162, 1.4426950216293334961, -R3 ;  /* 0x3fb8aa3ba2057823 */ /* 0x000fe20000000903 */
[----:B------:R-:W-:Y:S01]  /*a7a0*/  FFMA.SAT R3, -R161, R185, 0.5 ;  /* 0x3f000000a1037423 */ /* 0x000fe200000021b9 */
[----:B-1----:R-:W-:-:S02]  /*a7b0*/  FFMA R166, R166, R9, 1 ;  /* 0x3f800000a6a67423 */ /* 0x002fc40000000009 */
[----:B------:R-:W-:Y:S01]  /*a7c0*/  FFMA R5, -R162, 1.925963033500011079e-08, R5 ;  /* 0x32a57060a2057823 */ /* 0x000fe20000000105 */
[----:B------:R-:W-:Y:S01]  /*a7d0*/  FFMA.RM R3, R3, R184, 12582913 ;  /* 0x4b40000103037423 */ /* 0x000fe200000040b8 */
[----:B--2---:R-:W-:Y:S01]  /*a7e0*/  FFMA R163, R163, R7, 1 ;  /* 0x3f800000a3a37423 */ /* 0x004fe20000000007 */
[----:B------:R-:W-:Y:S01]  /*a7f0*/  SHF.L.U32 R7, R14, 0x10, RZ ;  /* 0x000000100e077819 */ /* 0x000fe200000006ff */
[----:B------:R1:W2:Y:S02]  /*a800*/  MUFU.EX2 R6, R5 ;  /* 0x0000000500067308 */ /* 0x0002a40000000800 */
[----:B------:R-:W-:Y:S02]  /*a810*/  SHF.L.U32 R158, R3, 0x17, RZ ;  /* 0x00000017039e7819 */ /* 0x000fe400000006ff */
[----:B------:R-:W-:-:S04]  /*a820*/  FMUL R7, R16, R7 ;  /* 0x0000000710077220 */ /* 0x000fc80000400000 */
[----:B------:R-:W-:Y:S01]  /*a830*/  FFMA R159, R17, R159, R7 ;  /* 0x0000009f119f7223 */ /* 0x000fe20000000007 */
[----:B-1----:R-:W-:-:S03]  /*a840*/  FADD R5, R3, -12583039 ;  /* 0xcb40007f03057421 */ /* 0x002fc60000000000 */
[----:B------:R-:W-:Y:S01]  /*a850*/  FFMA.SAT R2, -R159, R185, 0.5 ;  /* 0x3f0000009f027423 */ /* 0x000fe200000021b9 */
[----:B------:R-:W-:-:S03]  /*a860*/  FFMA R5, -R161, 1.4426950216293334961, -R5 ;  /* 0x3fb8aa3ba1057823 */ /* 0x000fc60000000905 */
[----:B------:R-:W-:Y:S01]  /*a870*/  FFMA.RM R2, R2, R184, 12582913 ;  /* 0x4b40000102027423 */ /* 0x000fe200000040b8 */
[----:B------:R-:W-:Y:S01]  /*a880*/  FFMA R5, -R161, 1.925963033500011079e-08, R5 ;  /* 0x32a57060a1057823 */ /* 0x000fe20000000105 */
[----:B--2---:R-:W-:Y:S01]  /*a890*/  FFMA R160, R160, R6, 1 ;  /* 0x3f800000a0a07423 */ /* 0x004fe20000000006 */
[----:B------:R-:W-:Y:S01]  /*a8a0*/  LOP3.LUT R6, R15, 0xffff0000, RZ, 0xc0, !PT ;  /* 0xffff00000f067812 */ /* 0x000fe200078ec0ff */
[C---:B------:R-:W-:Y:S01]  /*a8b0*/  FADD R3, R2.reuse, -12583039 ;  /* 0xcb40007f02037421 */ /* 0x040fe20000000000 */
[----:B------:R-:W-:Y:S01]  /*a8c0*/  SHF.L.U32 R155, R2, 0x17, RZ ;  /* 0x00000017029b7819 */ /* 0x000fe200000006ff */
[----:B------:R-:W-:Y:S01]  /*a8d0*/  FFMA.SAT R2, -R156, R185, 0.5 ;  /* 0x3f0000009c027423 */ /* 0x000fe200000021b9 */
[----:B------:R-:W1:Y:S01]  /*a8e0*/  MUFU.EX2 R5, R5 ;  /* 0x0000000500057308 */ /* 0x000e620000000800 */
[----:B------:R-:W-:Y:S01]  /*a8f0*/  FFMA R3, -R159, 1.4426950216293334961, -R3 ;  /* 0x3fb8aa3b9f037823 */ /* 0x000fe20000000903 */
[----:B------:R-:W-:Y:S01]  /*a900*/  FMUL R6, R16, R6 ;  /* 0x0000000610067220 */ /* 0x000fe20000400000 */
[----:B------:R-:W-:-:S02]  /*a910*/  FFMA.RM R2, R2, R184, 12582913 ;  /* 0x4b40000102027423 */ /* 0x000fc400000040b8 */
[----:B------:R-:W-:-:S03]  /*a920*/  FFMA R3, -R159, 1.925963033500011079e-08, R3 ;  /* 0x32a570609f037823 */ /* 0x000fc60000000103 */
[----:B------:R-:W-:-:S03]  /*a930*/  SHF.L.U32 R14, R2, 0x17, RZ ;  /* 0x00000017020e7819 */ /* 0x000fc600000006ff */
[----:B------:R-:W2:Y:S01]  /*a940*/  MUFU.EX2 R3, R3 ;  /* 0x0000000300037308 */ /* 0x000ea20000000800 */
[----:B-1----:R-:W-:Y:S01]  /*a950*/  FFMA R158, R158, R5, 1 ;  /* 0x3f8000009e9e7423 */ /* 0x002fe20000000005 */
[----:B------:R-:W-:Y:S01]  /*a960*/  SHF.L.U32 R5, R15, 0x10, RZ ;  /* 0x000000100f057819 */ /* 0x000fe200000006ff */
[----:B------:R-:W-:-:S04]  /*a970*/  FFMA R15, R17, R186, R6 ;  /* 0x000000ba110f7223 */ /* 0x000fc80000000006 */
[----:B------:R-:W-:-:S04]  /*a980*/  FMUL R5, R16, R5 ;  /* 0x0000000510057220 */ /* 0x000fc80000400000 */
[----:B------:R-:W-:Y:S01]  /*a990*/  FFMA R157, R17, R157, R5 ;  /* 0x0000009d119d7223 */ /* 0x000fe20000000005 */
[----:B--2---:R-:W-:Y:S01]  /*a9a0*/  FFMA R155, R155, R3, 1 ;  /* 0x3f8000009b9b7423 */ /* 0x004fe20000000003 */
[----:B------:R-:W-:Y:S01]  /*a9b0*/  FADD R3, R2, -12583039 ;  /* 0xcb40007f02037421 */ /* 0x000fe20000000000 */
[----:B------:R-:W-:-:S03]  /*a9c0*/  FFMA.SAT R2, -R15, R185, 0.5 ;  /* 0x3f0000000f027423 */ /* 0x000fc600000021b9 */
[----:B------:R-:W-:Y:S01]  /*a9d0*/  FFMA R3, -R156, 1.4426950216293334961, -R3 ;  /* 0x3fb8aa3b9c037823 */ /* 0x000fe20000000903 */
[----:B------:R-:W-:-:S03]  /*a9e0*/  FFMA.RM R9, R2, R184, 12582913 ;  /* 0x4b40000102097423 */ /* 0x000fc600000040b8 */
[----:B------:R-:W-:-:S06]  /*a9f0*/  FFMA R3, -R156, 1.925963033500011079e-08, R3 ;  /* 0x32a570609c037823 */ /* 0x000fcc0000000103 */
[----:B------:R-:W1:Y:S02]  /*aa00*/  MUFU.EX2 R3, R3 ;  /* 0x0000000300037308 */ /* 0x000e640000000800 */
[----:B-1----:R-:W-:Y:S01]  /*aa10*/  FFMA R14, R14, R3, 1 ;  /* 0x3f8000000e0e7423 */ /* 0x002fe20000000003 */
[----:B------:R-:W-:-:S04]  /*aa20*/  FFMA.SAT R3, -R157, R185, 0.5 ;  /* 0x3f0000009d037423 */ /* 0x000fc800000021b9 */
[----:B------:R-:W-:-:S04]  /*aa30*/  FFMA.RM R3, R3, R184, 12582913 ;  /* 0x4b40000103037423 */ /* 0x000fc800000040b8 */
[C---:B------:R-:W-:Y:S01]  /*aa40*/  FADD R2, R3.reuse, -12583039 ;  /* 0xcb40007f03027421 */ /* 0x040fe20000000000 */
[----:B------:R-:W-:-:S03]  /*aa50*/  SHF.L.U32 R13, R3, 0x17, RZ ;  /* 0x00000017030d7819 */ /* 0x000fc600000006ff */
[----:B------:R-:W-:-:S04]  /*aa60*/  FFMA R2, -R157, 1.4426950216293334961, -R2 ;  /* 0x3fb8aa3b9d027823 */ /* 0x000fc80000000902 */
[----:B------:R-:W-:-:S06]  /*aa70*/  FFMA R2, -R157, 1.925963033500011079e-08, R2 ;  /* 0x32a570609d027823 */ /* 0x000fcc0000000102 */
[----:B------:R-:W1:Y:S02]  /*aa80*/  MUFU.EX2 R2, R2 ;  /* 0x0000000200027308 */ /* 0x000e640000000800 */
[----:B-1----:R-:W-:Y:S01]  /*aa90*/  FFMA R13, R13, R2, 1 ;  /* 0x3f8000000d0d7423 */ /* 0x002fe20000000002 */
[C---:B------:R-:W-:Y:S01]  /*aaa0*/  FADD R2, R9.reuse, -12583039 ;  /* 0xcb40007f09027421 */ /* 0x040fe20000000000 */
[----:B------:R-:W-:-:S03]  /*aab0*/  IMAD.SHL.U32 R9, R9, 0x800000, RZ ;  /* 0x0080000009097824 */ /* 0x000fc600078e00ff */
[----:B------:R-:W-:-:S04]  /*aac0*/  FFMA R2, -R15, 1.4426950216293334961, -R2 ;  /* 0x3fb8aa3b0f027823 */ /* 0x000fc80000000902 */
[----:B------:R-:W-:-:S06]  /*aad0*/  FFMA R2, -R15, 1.925963033500011079e-08, R2 ;  /* 0x32a570600f027823 */ /* 0x000fcc0000000102 */
[----:B------:R-:W1:Y:S02]  /*aae0*/  MUFU.EX2 R2, R2 ;  /* 0x0000000200027308 */ /* 0x000e640000000800 */
[----:B-1----:R-:W-:Y:S01]  /*aaf0*/  FFMA R9, R9, R2, 1 ;  /* 0x3f80000009097423 */ /* 0x002fe20000000002 */
[----:B------:R-:W-:-:S04]  /*ab00*/  IADD3 R2, R0, 0x1800000, RZ ;  /* 0x0180000000027810 */ /* 0x000fc80007ffe0ff */
[----:B------:R-:W-:-:S04]  /*ab10*/  LOP3.LUT R2, R2, 0x7f800000, RZ, 0xc0, !PT ;  /* 0x7f80000002027812 */ /* 0x000fc800078ec0ff */
[----:B------:R-:W-:-:S13]  /*ab20*/  ISETP.GT.U32.AND P2, PT, R2, 0x1ffffff, PT ;  /* 0x01ffffff0200780c */ /* 0x000fda0003f44070 */
[----:B------:R-:W-:Y:S05]  /*ab30*/  @P2 BRA `(.L_x_57) ;  /* 0x0000000000102947 */ /* 0x000fea0003800000 */
[----:B------:R-:W-:-:S07]  /*ab40*/  MOV R2, 0xab60 ;  /* 0x0000ab6000027802 */ /* 0x000fce0000000f00 */
[----:B------:R-:W-:Y:S05]  /*ab50*/  CALL.REL.NOINC `($__internal_0_$__cuda_sm20_rcp_rn_f32_slowpath) ;  /* 0x0000024000e87944 */ /* 0x000fea0003c00000 */
[----:B------:R-:W-:Y:S01]  /*ab60*/  MOV R184, R0 ;  /* 0x0000000000b87202 */ /* 0x000fe20000000f00 */
[----:B------:R-:W-:Y:S06]  /*ab70*/  BRA `(.L_x_58) ;  /* 0x0000000000107947 */ /* 0x000fec0003800000 */
.L_x_57:
[----:B------:R-:W1:Y:S02]  /*ab80*/  MUFU.RCP R184, R0 ;  /* 0x0000000000b87308 */ /* 0x000e640000001000 */
[----:B-1----:R-:W-:-:S04]  /*ab90*/  FFMA R0, R0, R184, -1 ;  /* 0xbf80000000007423 */ /* 0x002fc800000000b8 */
[----:B------:R-:W-:-:S04]  /*aba0*/  FADD.FTZ R0, -R0, -RZ ;  /* 0x800000ff00007221 */ /* 0x000fc80000010100 */
[----:B------:R-:W-:-:S07]  /*abb0*/  FFMA R184, R184, R0, R184 ;  /* 0x00000000b8b87223 */ /* 0x000fce00000000b8 */
.L_x_58:
[----:B------:R-:W-:Y:S05]  /*abc0*/  BSYNC B1 ;  /* 0x0000000000017941 */ /* 0x000fea0003800000 */
.L_x_56:
[----:B------:R-:W-:Y:S01]  /*abd0*/  IADD3 R0, R178, 0x1800000, RZ ;  /* 0x01800000b2007810 */ /* 0x000fe20007ffe0ff */
[----:B------:R-:W-:Y:S03]  /*abe0*/  BSSY B1, `(.L_x_59) ;  /* 0x000000d000017945 */ /* 0x000fe60003800000 */
[----:B------:R-:W-:-:S04]  /*abf0*/  LOP3.LUT R0, R0, 0x7f800000, RZ, 0xc0, !PT ;  /* 0x7f80000000007812 */ /* 0x000fc800078ec0ff */
[----:B------:R-:W-:-:S13]  /*ac00*/  ISETP.GT.U32.AND P2, PT, R0, 0x1ffffff, PT ;  /* 0x01ffffff0000780c */ /* 0x000fda0003f44070 */
[----:B------:R-:W-:Y:S05]  /*ac10*/  @P2 BRA `(.L_x_60) ;  /* 0x0000000000142947 */ /* 0x000fea0003800000 */
[----:B------:R-:W-:Y:S02]  /*ac20*/  MOV R0, R178 ;  /* 0x000000b200007202 */ /* 0x000fe40000000f00 */
[----:B------:R-:W-:-:S07]  /*ac30*/  MOV R2, 0xac50 ;  /* 0x0000ac5000027802 */ /* 0x000fce0000000f00 */
[----:B------:R-:W-:Y:S05]  /*ac40*/  CALL.REL.NOINC `($__internal_0_$__cuda_sm20_rcp_rn_f32_slowpath) ;  /* 0x0000024000ac7944 */ /* 0x000fea0003c00000 */
[----:B------:R-:W-:Y:S01]  /*ac50*/  MOV R178, R0 ;  /* 0x0000000000b27202 */ /* 0x000fe20000000f00 */
[----:B------:R-:W-:Y:S06]  /*ac60*/  BRA `(.L_x_61) ;  /* 0x0000000000107947 */ /* 0x000fec0003800000 */
.L_x_60:
[----:B------:R-:W1:Y:S02]  /*ac70*/  MUFU.RCP R0, R178 ;  /* 0x000000b200007308 */ /* 0x000e640000001000 */
[----:B-1----:R-:W-:-:S04]  /*ac80*/  FFMA R178, R178, R0, -1 ;  /* 0xbf800000b2b27423 */ /* 0x002fc80000000000 */
[----:B------:R-:W-:-:S04]  /*ac90*/  FADD.FTZ R178, -R178, -RZ ;  /* 0x800000ffb2b27221 */ /* 0x000fc80000010100 */
[----:B------:R-:W-:-:S07]  /*aca0*/  FFMA R178, R0, R178, R0 ;  /* 0x000000b200b27223 */ /* 0x000fce0000000000 */
.L_x_61:
[----:B------:R-:W-:Y:S05]  /*acb0*/  BSYNC B1 ;  /* 0x0000000000017941 */ /* 0x000fea0003800000 */
.L_x_59:
        /* <DEDUP_REMOVED lines=10> */
.L_x_63:
[----:B------:R-:W1:Y:S02]  /*ad60*/  MUFU.RCP R0, R177 ;  /* 0x000000b100007308 */ /* 0x000e640000001000 */
[----:B-1----:R-:W-:-:S04]  /*ad70*/  FFMA R177, R177, R0, -1 ;  /* 0xbf800000b1b17423 */ /* 0x002fc80000000000 */
[----:B------:R-:W-:-:S04]  /*ad80*/  FADD.FTZ R177, -R177, -RZ ;  /* 0x800000ffb1b17221 */ /* 0x000fc80000010100 */
[----:B------:R-:W-:-:S07]  /*ad90*/  FFMA R177, R0, R177, R0 ;  /* 0x000000b100b17223 */ /* 0x000fce0000000000 */
.L_x_64:
[----:B------:R-:W-:Y:S05]  /*ada0*/  BSYNC B1 ;  /* 0x0000000000017941 */ /* 0x000fea0003800000 */
.L_x_62:
[----:B------:R-:W-:Y:S01]  /*adb0*/  VIADD R0, R176, 0x1800000 ;  /* 0x01800000b0007836 */ /* 0x000fe20000000000 */
[----:B------:R-:W-:Y:S04]  /*adc0*/  BSSY B1, `(.L_x_65) ;  /* 0x000000d000017945 */ /* 0x000fe80003800000 */
        /* <DEDUP_REMOVED lines=8> */
.L_x_66:
[----:B------:R-:W1:Y:S02]  /*ae50*/  MUFU.RCP R0, R176 ;  /* 0x000000b000007308 */ /* 0x000e640000001000 */
[----:B-1----:R-:W-:-:S04]  /*ae60*/  FFMA R176, R176, R0, -1 ;  /* 0xbf800000b0b07423 */ /* 0x002fc80000000000 */
[----:B------:R-:W-:-:S04]  /*ae70*/  FADD.FTZ R176, -R176, -RZ ;  /* 0x800000ffb0b07221 */ /* 0x000fc80000010100 */
[----:B------:R-:W-:-:S07]  /*ae80*/  FFMA R176, R0, R176, R0 ;  /* 0x000000b000b07223 */ /* 0x000fce0000000000 */
.L_x_67:
[----:B------:R-:W-:Y:S05]  /*ae90*/  BSYNC B1 ;  /* 0x0000000000017941 */ /* 0x000fea0003800000 */
.L_x_65:
        /* <DEDUP_REMOVED lines=10> */
.L_x_69:
[----:B------:R-:W1:Y:S02]  /*af40*/  MUFU.RCP R0, R175 ;  /* 0x000000af00007308 */ /* 0x000e640000001000 */
[----:B-1----:R-:W-:-:S04]  /*af50*/  FFMA R175, R175, R0, -1 ;  /* 0xbf800000afaf7423 */ /* 0x002fc80000000000 */
[----:B------:R-:W-:-:S04]  /*af60*/  FADD.FTZ R175, -R175, -RZ ;  /* 0x800000ffafaf7221 */ /* 0x000fc80000010100 */
[----:B------:R-:W-:-:S07]  /*af70*/  FFMA R175, R0, R175, R0 ;  /* 0x000000af00af7223 */ /* 0x000fce0000000000 */
.L_x_70:
[----:B------:R-:W-:Y:S05]  /*af80*/  BSYNC B1 ;  /* 0x0000000000017941 */ /* 0x000fea0003800000 */
.L_x_68:
        /* <DEDUP_REMOVED lines=10> */
.L_x_72:
[----:B------:R-:W1:Y:S02]  /*b030*/  MUFU.RCP R0, R169 ;  /* 0x000000a900007308 */ /* 0x000e640000001000 */
[----:B-1----:R-:W-:-:S04]  /*b040*/  FFMA R169, R169, R0, -1 ;  /* 0xbf800000a9a97423 */ /* 0x002fc80000000000 */
[----:B------:R-:W-:-:S04]  /*b050*/  FADD.FTZ R169, -R169, -RZ ;  /* 0x800000ffa9a97221 */ /* 0x000fc80000010100 */
[----:B------:R-:W-:-:S07]  /*b060*/  FFMA R169, R0, R169, R0 ;  /* 0x000000a900a97223 */ /* 0x000fce0000000000 */
.L_x_73:
[----:B------:R-:W-:Y:S05]  /*b070*/  BSYNC B1 ;  /* 0x0000000000017941 */ /* 0x000fea0003800000 */
.L_x_71:
        /* <DEDUP_REMOVED lines=10> */
.L_x_75:
[----:B------:R-:W1:Y:S02]  /*b120*/  MUFU.RCP R0, R168 ;  /* 0x000000a800007308 */ /* 0x000e640000001000 */
[----:B-1----:R-:W-:-:S04]  /*b130*/  FFMA R168, R168, R0, -1 ;  /* 0xbf800000a8a87423 */ /* 0x002fc80000000000 */
[----:B------:R-:W-:-:S04]  /*b140*/  FADD.FTZ R168, -R168, -RZ ;  /* 0x800000ffa8a87221 */ /* 0x000fc80000010100 */
[----:B------:R-:W-:-:S07]  /*b150*/  FFMA R168, R0, R168, R0 ;  /* 0x000000a800a87223 */ /* 0x000fce0000000000 */
.L_x_76:
[----:B------:R-:W-:Y:S05]  /*b160*/  BSYNC B1 ;  /* 0x0000000000017941 */ /* 0x000fea0003800000 */
.L_x_74:
        /* <DEDUP_REMOVED lines=10> */
.L_x_78:
[----:B------:R-:W1:Y:S02]  /*b210*/  MUFU.RCP R0, R167 ;  /* 0x000000a700007308 */ /* 0x000e640000001000 */
[----:B-1----:R-:W-:-:S04]  /*b220*/  FFMA R167, R167, R0, -1 ;  /* 0xbf800000a7a77423 */ /* 0x002fc80000000000 */
[----:B------:R-:W-:-:S04]  /*b230*/  FADD.FTZ R167, -R167, -RZ ;  /* 0x800000ffa7a77221 */ /* 0x000fc80000010100 */
[----:B------:R-:W-:-:S07]  /*b240*/  FFMA R167, R0, R167, R0 ;  /* 0x000000a700a77223 */ /* 0x000fce0000000000 */
.L_x_79:
[----:B------:R-:W-:Y:S05]  /*b250*/  BSYNC B1 ;  /* 0x0000000000017941 */ /* 0x000fea0003800000 */
.L_x_77:
        /* <DEDUP_REMOVED lines=10> */
.L_x_81:
[----:B------:R-:W1:Y:S02]  /*b300*/  MUFU.RCP R0, R166 ;  /* 0x000000a600007308 */ /* 0x000e640000001000 */
[----:B-1----:R-:W-:-:S04]  /*b310*/  FFMA R166, R166, R0, -1 ;  /* 0xbf800000a6a67423 */ /* 0x002fc80000000000 */
[----:B------:R-:W-:-:S04]  /*b320*/  FADD.FTZ R166, -R166, -RZ ;  /* 0x800000ffa6a67221 */ /* 0x000fc80000010100 */
[----:B------:R-:W-:-:S07]  /*b330*/  FFMA R166, R0, R166, R0 ;  /* 0x000000a600a67223 */ /* 0x000fce0000000000 */
.L_x_82:
[----:B------:R-:W-:Y:S05]  /*b340*/  BSYNC B1 ;  /* 0x0000000000017941 */ /* 0x000fea0003800000 */
.L_x_80:
        /* <DEDUP_REMOVED lines=10> */
.L_x_84:
[----:B------:R-:W1:Y:S02]  /*b3f0*/  MUFU.RCP R0, R163 ;  /* 0x000000a300007308 */ /* 0x000e640000001000 */
[----:B-1----:R-:W-:-:S04]  /*b400*/  FFMA R163, R163, R0, -1 ;  /* 0xbf800000a3a37423 */ /* 0x002fc80000000000 */
[----:B------:R-:W-:-:S04]  /*b410*/  FADD.FTZ R163, -R163, -RZ ;  /* 0x800000ffa3a37221 */ /* 0x000fc80000010100 */
[----:B------:R-:W-:-:S07]  /*b420*/  FFMA R163, R0, R163, R0 ;  /* 0x000000a300a37223 */ /* 0x000fce0000000000 */
.L_x_85:
[----:B------:R-:W-:Y:S05]  /*b430*/  BSYNC B1 ;  /* 0x0000000000017941 */ /* 0x000fea0003800000 */
.L_x_83:
        /* <DEDUP_REMOVED lines=10> */
.L_x_87:
[----:B------:R-:W1:Y:S02]  /*b4e0*/  MUFU.RCP R0, R160 ;  /* 0x000000a000007308 */ /* 0x000e640000001000 */
[----:B-1----:R-:W-:-:S04]  /*b4f0*/  FFMA R160, R160, R0, -1 ;  /* 0xbf800000a0a07423 */ /* 0x002fc80000000000 */
[----:B------:R-:W-:-:S04]  /*b500*/  FADD.FTZ R160, -R160, -RZ ;  /* 0x800000ffa0a07221 */ /* 0x000fc80000010100 */
[----:B------:R-:W-:-:S07]  /*b510*/  FFMA R160, R0, R160, R0 ;  /* 0x000000a000a07223 */ /* 0x000fce0000000000 */
.L_x_88:
[----:B------:R-:W-:Y:S05]  /*b520*/  BSYNC B1 ;  /* 0x0000000000017941 */ /* 0x000fea0003800000 */
.L_x_86:
        /* <DEDUP_REMOVED lines=10> */
.L_x_90:
[----:B------:R-:W1:Y:S02]  /*b5d0*/  MUFU.RCP R0, R158 ;  /* 0x0000009e00007308 */ /* 0x000e640000001000 */
[----:B-1----:R-:W-:-:S04]  /*b5e0*/  FFMA R158, R158, R0, -1 ;  /* 0xbf8000009e9e7423 */ /* 0x002fc80000000000 */
[----:B------:R-:W-:-:S04]  /*b5f0*/  FADD.FTZ R158, -R158, -RZ ;  /* 0x800000ff9e9e7221 */ /* 0x000fc80000010100 */
[----:B------:R-:W-:-:S07]  /*b600*/  FFMA R158, R0, R158, R0 ;  /* 0x0000009e009e7223 */ /* 0x000fce0000000000 */
.L_x_91:
[----:B------:R-:W-:Y:S05]  /*b610*/  BSYNC B1 ;  /* 0x0000000000017941 */ /* 0x000fea0003800000 */
.L_x_89:
        /* <DEDUP_REMOVED lines=10> */
.L_x_93:
[----:B------:R-:W1:Y:S02]  /*b6c0*/  MUFU.RCP R0, R155 ;  /* 0x0000009b00007308 */ /* 0x000e640000001000 */
[----:B-1----:R-:W-:-:S04]  /*b6d0*/  FFMA R155, R155, R0, -1 ;  /* 0xbf8000009b9b7423 */ /* 0x002fc80000000000 */
[----:B------:R-:W-:-:S04]  /*b6e0*/  FADD.FTZ R155, -R155, -RZ ;  /* 0x800000ff9b9b7221 */ /* 0x000fc80000010100 */
[----:B------:R-:W-:-:S07]  /*b6f0*/  FFMA R155, R0, R155, R0 ;  /* 0x0000009b009b7223 */ /* 0x000fce0000000000 */
.L_x_94:
[----:B------:R-:W-:Y:S05]  /*b700*/  BSYNC B1 ;  /* 0x0000000000017941 */ /* 0x000fea0003800000 */
.L_x_92:
        /* <DEDUP_REMOVED lines=10> */
.L_x_96:
[----:B------:R-:W1:Y:S02]  /*b7b0*/  MUFU.RCP R0, R14 ;  /* 0x0000000e00007308 */ /* 0x000e640000001000 */
[----:B-1----:R-:W-:-:S04]  /*b7c0*/  FFMA R14, R14, R0, -1 ;  /* 0xbf8000000e0e7423 */ /* 0x002fc80000000000 */
[----:B------:R-:W-:-:S04]  /*b7d0*/  FADD.FTZ R14, -R14, -RZ ;  /* 0x800000ff0e0e7221 */ /* 0x000fc80000010100 */
[----:B------:R-:W-:-:S07]  /*b7e0*/  FFMA R14, R0, R14, R0 ;  /* 0x0000000e000e7223 */ /* 0x000fce0000000000 */
.L_x_97:
[----:B------:R-:W-:Y:S05]  /*b7f0*/  BSYNC B1 ;  /* 0x0000000000017941 */ /* 0x000fea0003800000 */
.L_x_95:
        /* <DEDUP_REMOVED lines=10> */
.L_x_99:
[----:B------:R-:W1:Y:S02]  /*b8a0*/  MUFU.RCP R0, R13 ;  /* 0x0000000d00007308 */ /* 0x000e640000001000 */
[----:B-1----:R-:W-:-:S04]  /*b8b0*/  FFMA R13, R13, R0, -1 ;  /* 0xbf8000000d0d7423 */ /* 0x002fc80000000000 */
[----:B------:R-:W-:-:S04]  /*b8c0*/  FADD.FTZ R13, -R13, -RZ ;  /* 0x800000ff0d0d7221 */ /* 0x000fc80000010100 */
[----:B------:R-:W-:-:S07]  /*b8d0*/  FFMA R13, R0, R13, R0 ;  /* 0x0000000d000d7223 */ /* 0x000fce0000000000 */
.L_x_100:
[----:B------:R-:W-:Y:S05]  /*b8e0*/  BSYNC B1 ;  /* 0x0000000000017941 */ /* 0x000fea0003800000 */
.L_x_98:
        /* <DEDUP_REMOVED lines=8> */
[----:B------:R-:W-:Y:S05]  /*b970*/  BRA `(.L_x_103) ;  /* 0x0000000000107947 */ /* 0x000fea0003800000 */
.L_x_102:
[----:B------:R-:W1:Y:S02]  /*b980*/  MUFU.RCP R0, R9 ;  /* 0x0000000900007308 */ /* 0x000e640000001000 */
[----:B-1----:R-:W-:-:S04]  /*b990*/  FFMA R9, R9, R0, -1 ;  /* 0xbf80000009097423 */ /* 0x002fc80000000000 */
[----:B------:R-:W-:-:S04]  /*b9a0*/  FADD.FTZ R9, -R9, -RZ ;  /* 0x800000ff09097221 */ /* 0x000fc80000010100 */
[----:B------:R-:W-:-:S07]  /*b9b0*/  FFMA R0, R0, R9, R0 ;  /* 0x0000000900007223 */ /* 0x000fce0000000000 */
.L_x_103:
[----:B------:R-:W-:Y:S05]  /*b9c0*/  BSYNC B1 ;  /* 0x0000000000017941 */ /* 0x000fea0003800000 */
.L_x_101:
[----:B------:R-:W1:Y:S01]  /*b9d0*/  S2R R185, SR_TID.X ;  /* 0x0000000000b97919 */ /* 0x000e620000002100 */
[----:B------:R-:W-:Y:S01]  /*b9e0*/  FMUL R155, R159, R155 ;  /* 0x0000009b9f9b7220 */ /* 0x000fe20000400000 */
        /* <DEDUP_REMOVED lines=13> */
[----:B------:R-:W-:Y:S01]  /*bac0*/  F2FP.BF16.F32.PACK_AB R157, R158, R9 ;  /* 0x000000099e9d723e */ /* 0x000fe200000010ff */
[----:B------:R-:W-:Y:S01]  /*bad0*/  FMUL R166, R171, R166 ;  /* 0x000000a6aba67220 */ /* 0x000fe20000400000 */
[----:B------:R-:W-:Y:S01]  /*bae0*/  FMUL R170, R170, R163 ;  /* 0x000000a3aaaa7220 */ /* 0x000fe20000400000 */
[----:B------:R-:W-:Y:S01]  /*baf0*/  F2FP.BF16.F32.PACK_AB R158, R14, R155 ;  /* 0x0000009b0e9e723e */ /* 0x000fe200000010ff */
[----:B------:R-:W-:Y:S05]  /*bb00*/  WARPSYNC.ALL ;  /* 0x0000000000007948 */ /* 0x000fea0003800000 */
[----:B------:R-:W-:Y:S01]  /*bb10*/  F2FP.BF16.F32.PACK_AB R160, R178, R184 ;  /* 0x000000b8b2a0723e */ /* 0x000fe200000010ff */
[----:B------:R-:W-:Y:S01]  /*bb20*/  BSSY B0, `(.L_x_104) ;  /* 0x0000024000007945 */ /* 0x000fe20003800000 */
[----:B------:R-:W-:-:S02]  /*bb30*/  F2FP.BF16.F32.PACK_AB R161, R176, R177 ;  /* 0x000000b1b0a1723e */ /* 0x000fc400000010ff */
[----:B------:R-:W-:Y:S02]  /*bb40*/  F2FP.BF16.F32.PACK_AB R162, R169, R175 ;  /* 0x000000afa9a2723e */ /* 0x000fe400000010ff */
[----:B------:R-:W-:Y:S02]  /*bb50*/  F2FP.BF16.F32.PACK_AB R163, R167, R168 ;  /* 0x000000a8a7a3723e */ /* 0x000fe400000010ff */
[C---:B-1----:R-:W-:Y:S02]  /*bb60*/  SHF.L.U32 R3, R185.reuse, 0x4, RZ ;  /* 0x00000004b9037819 */ /* 0x042fe400000006ff */
[----:B------:R-:W-:Y:S02]  /*bb70*/  SHF.L.U32 R2, R185, 0x5, RZ ;  /* 0x00000005b9027819 */ /* 0x000fe400000006ff */
[----:B------:R-:W-:Y:S02]  /*bb80*/  LOP3.LUT R3, R3, 0xe00, RZ, 0xc0, !PT ;  /* 0x00000e0003037812 */ /* 0x000fe400078ec0ff */
[----:B------:R-:W-:-:S02]  /*bb90*/  SHF.R.U32.HI R159, RZ, 0x1, R185 ;  /* 0x00000001ff9f7819 */ /* 0x000fc400000116b9 */
[--C-:B------:R-:W-:Y:S02]  /*bba0*/  LOP3.LUT R3, R3, 0x20, R2.reuse, 0xf8, !PT ;  /* 0x0000002003037812 */ /* 0x100fe400078ef802 */
[----:B------:R-:W-:Y:S02]  /*bbb0*/  F2FP.BF16.F32.PACK_AB R156, R170, R166 ;  /* 0x000000a6aa9c723e */ /* 0x000fe400000010ff */
[----:B------:R-:W-:Y:S02]  /*bbc0*/  LOP3.LUT R3, R3, 0x100, R2, 0xf8, !PT ;  /* 0x0000010003037812 */ /* 0x000fe400078ef802 */
[----:B------:R-:W-:Y:S02]  /*bbd0*/  LOP3.LUT R2, R2, 0xc0, RZ, 0xc0, !PT ;  /* 0x000000c002027812 */ /* 0x000fe400078ec0ff */
[----:B------:R-:W-:Y:S02]  /*bbe0*/  ISETP.GT.U32.AND P5, PT, R190, 0x3e, PT ;  /* 0x0000003ebe00780c */ /* 0x000fe40003fa4070 */
[----:B------:R-:W-:-:S02]  /*bbf0*/  LOP3.LUT R2, R2, 0x8, R159, 0xf8, !PT ;  /* 0x0000000802027812 */ /* 0x000fc400078ef89f */
[----:B------:R-:W-:-:S04]  /*bc00*/  SHF.L.U32 R159, R185, 0x2, RZ ;  /* 0x00000002b99f7819 */ /* 0x000fc800000006ff */
[----:B------:R-:W-:Y:S02]  /*bc10*/  LOP3.LUT R2, R2, 0x18, R159, 0x78, !PT ;  /* 0x0000001802027812 */ /* 0x000fe400078e789f */
[----:B------:R-:W-:Y:S02]  /*bc20*/  F2FP.BF16.F32.PACK_AB R159, R0, R13 ;  /* 0x0000000d009f723e */ /* 0x000fe400000010ff */
[----:B------:R-:W-:-:S04]  /*bc30*/  LOP3.LUT R2, R3, R2, RZ, 0xfc, !PT ;  /* 0x0000000203027212 */ /* 0x000fc800078efcff */
[----:B------:R-:W-:-:S04]  /*bc40*/  LEA R155, R2, UR46, 0x1 ;  /* 0x0000002e029b7c11 */ /* 0x000fc8000f8e08ff */
[----:B------:R-:W-:Y:S01]  /*bc50*/  LEA R0, R164, R155, 0x1 ;  /* 0x0000009ba4007211 */ /* 0x000fe200078e08ff */
[----:B------:R1:W-:Y:S04]  /*bc60*/  STSM.16.M88.4 [R155+0x200], R160 ;  /* 0x000200a09b007844 */ /* 0x0003e80000000200 */
[----:B------:R1:W-:Y:S01]  /*bc70*/  STSM.16.M88.4 [R0+0x200], R156 ;  /* 0x0002009c00007844 */ /* 0x0003e20000000200 */
[----:B------:R-:W-:Y:S01]  /*bc80*/  @!PT LDS RZ, [RZ] ;  /* 0x00000000fffff984 */ /* 0x000fe20000000800 */
[----:B------:R-:W-:Y:S01]  /*bc90*/  @!PT LDS RZ, [RZ] ;  /* 0x00000000fffff984 */ /* 0x000fe20000000800 */
[----:B------:R-:W-:Y:S01]  /*bca0*/  @!PT LDS RZ, [RZ] ;  /* 0x00000000fffff984 */ /* 0x000fe20000000800 */
[----:B------:R-:W-:Y:S01]  /*bcb0*/  @!PT LDS RZ, [RZ] ;  /* 0x00000000fffff984 */ /* 0x000fe20000000800 */
[----:B------:R2:W-:Y:S06]  /*bcc0*/  MEMBAR.ALL.CTA ;  /* 0x0000000000007992 */ /* 0x0005ec0000008000 */
[----:B--2---:R-:W2:Y:S02]  /*bcd0*/  FENCE.VIEW.ASYNC.S ;  /* 0x00000000000073c6 */ /* 0x004ea40000000000 */
[----:B--2---:R-:W-:Y:S06]  /*bce0*/  BAR.SYNC.DEFER_BLOCKING 0x1, 0x100 ;  /* 0x0044000000007b1d */ /* 0x004fec0000010000 */
[----:B------:R-:W-:Y:S05]  /*bcf0*/  @P5 BRA `(.L_x_105) ;  /* 0x0000000000185947 */ /* 0x000fea0003800000 */
[----:B------:R-:W-:Y:S02]  /*bd00*/  UIADD3 UR4, UP0, UR38, 0x4f0, URZ ;  /* 0x000004f026047890 */ /* 0x000fe4000ff1e03f */
[----:B------:R-:W-:Y:S02]  /*bd10*/  UIADD3 UR48, UR46, 0x200, URZ ;  /* 0x000002002e307890 */ /* 0x000fe4000fffe03f */
[----:B------:R-:W-:-:S09]  /*bd20*/  UIADD3.X UR5, URZ, UR39, URZ, UP0, !UPT ;  /* 0x000000273f057290 */ /* 0x000fd200087fe43f */
[----:B------:R2:W-:Y:S01]  /*bd30*/  UTMASTG.3D [UR48], [UR4] ;  /* 0x00000030040073b5 */ /* 0x0005e20008010000 */
[----:B------:R0:W-:Y:S01]  /*bd40*/  UTMACMDFLUSH ;  /* 0x00000000000079b7 */ /* 0x0001e20000000000 */
[----:B--2---:R-:W-:-:S04]  /*bd50*/  DEPBAR.LE SB0, 0x1 ;  /* 0x000080400000791a */ /* 0x004fc80000000000 */
.L_x_105:
[----:B------:R-:W-:Y:S05]  /*bd60*/  BSYNC B0 ;  /* 0x0000000000007941 */ /* 0x000fea0003800000 */
.L_x_104:
[----:B------:R-:W-:Y:S01]  /*bd70*/  BAR.SYNC.DEFER_BLOCKING 0x1, 0x100 ;  /* 0x0044000000007b1d */ /* 0x000fe20000010000 */
[----:B------:R-:W-:Y:S02]  /*bd80*/  ISETP.NE.AND P2, PT, RZ, UR40, PT ;  /* 0x00000028ff007c0c */ /* 0x000fe4000bf45270 */
[----:B-1----:R-:W-:-:S04]  /*bd90*/  IADD3 R156, R155, 0x200, RZ ;  /* 0x000002009b9c7810 */ /* 0x002fc80007ffe0ff */
[----:B------:R-:W-:-:S07]  /*bda0*/  LEA R173, R164, R156, 0x1 ;  /* 0x0000009ca4ad7211 */ /* 0x000fce00078e08ff */
[----:B------:R-:W-:Y:S05]  /*bdb0*/  @!P2 BRA `(.L_x_106) ;  /* 0x000000000038a947 */ /* 0x000fea0003800000 */
[----:B------:R-:W-:Y:S04]  /*bdc0*/  BSSY B0, `(.L_x_107) ;  /* 0x000000a000007945 */ /* 0x000fe80003800000 */
[----:B------:R-:W-:Y:S05]  /*bdd0*/  @P0 BRA `(.L_x_108) ;  /* 0x0000000000200947 */ /* 0x000fea0003800000 */
[----:B------:R-:W-:-:S06]  /*bde0*/  UISETP.NE.AND UP0, UPT, UR43, 0x3, UPT ;  /* 0x000000032b00788c */ /* 0x000fcc000bf05270 */
[----:B------:R-:W-:-:S13]  /*bdf0*/  PLOP3.LUT P2, PT, PT, PT, UP0, 0x80, 0x0 ;  /* 0x000000000000781c */ /* 0x000fda0003f4f008 */
[----:B------:R-:W-:Y:S05]  /*be00*/  @!P2 BRA `(.L_x_109) ;  /* 0x000000000004a947 */ /* 0x000fea0003800000 */
[----:B------:R-:W-:Y:S01]  /*be10*/  BPT.TRAP 0x1 ;  /* 0x000000040000795c */ /* 0x000fe20000300000 */
.L_x_109:
[----:B------:R-:W-:-:S04]  /*be20*/  ULEA UR4, UR36, UR46, 0x3 ;  /* 0x0000002e24047291 */ /* 0x000fc8000f8e183f */
[----:B------:R-:W-:-:S04]  /*be30*/  UIADD3 UR4, UR4, 0x50, URZ ;  /* 0x0000005004047890 */ /* 0x000fc8000fffe03f */
[----:B------:R-:W-:-:S09]  /*be40*/  UPRMT UR4, UR47, 0x654, UR4 ;  /* 0x000006542f047896 */ /* 0x000fd20008000004 */
[----:B------:R-:W-:Y:S03]  /*be50*/  SYNCS.ARRIVE.TRANS64.RED.A1T0 RZ, [UR4], RZ ;  /* 0x000000ffffff79a7 */ /* 0x000fe60008100404 */
.L_x_108:
[----:B------:R-:W-:Y:S05]  /*be60*/  BSYNC B0 ;  /* 0x0000000000007941 */ /* 0x000fea0003800000 */
.L_x_107:
[----:B------:R-:W-:-:S04]  /*be70*/  UIADD3 UR36, UR36, 0x1, URZ ;  /* 0x0000000124247890 */ /* 0x000fc8000fffe03f */
[----:B------:R-:W-:-:S04]  /*be80*/  UISETP.NE.AND UP0, UPT, UR36, 0x4, UPT ;  /* 0x000000042400788c */ /* 0x000fc8000bf05270 */
[----:B------:R-:W-:-:S12]  /*be90*/  USEL UR36, UR36, URZ, UP0 ;  /* 0x0000003f24247287 */ /* 0x000fd80008000000 */
.L_x_106:
[----:B------:R-:W-:Y:S04]  /*bea0*/  BSSY B0, `(.L_x_110) ;  /* 0x0000033000007945 */ /* 0x000fe80003800000 */
[----:B------:R-:W-:Y:S05]  /*beb0*/  @P0 BRA `(.L_x_111) ;  /* 0x0000000000c40947 */ /* 0x000fea0003800000 */
[----:B------:R-:W-:-:S06]  /*bec0*/  UISETP.NE.AND UP0, UPT, UR43, 0x3, UPT ;  /* 0x000000032b00788c */ /* 0x000fcc000bf05270 */
[----:B------:R-:W-:-:S13]  /*bed0*/  PLOP3.LUT P2, PT, PT, PT, UP0, 0x80, 0x0 ;  /* 0x000000000000781c */ /* 0x000fda0003f4f008 */
[----:B------:R-:W-:Y:S05]  /*bee0*/  @!P2 BRA `(.L_x_112) ;  /* 0x000000000004a947 */ /* 0x000fea0003800000 */
[----:B------:R-:W-:Y:S01]  /*bef0*/  BPT.TRAP 0x1 ;  /* 0x000000040000795c */ /* 0x000fe20000300000 */
.L_x_112:
[----:B------:R-:W-:Y:S01]  /*bf00*/  LEA R0, R4, UR46, 0x3 ;  /* 0x0000002e04007c11 */ /* 0x000fe2000f8e18ff */
[----:B------:R-:W-:Y:S01]  /*bf10*/  BSSY B1, `(.L_x_113) ;  /* 0x0000004000017945 */ /* 0x000fe20003800000 */
[----:B------:R-:W-:-:S04]  /*bf20*/  SHF.L.U32 R2, RZ, 0x1f, RZ ;  /* 0x0000001fff027819 */ /* 0x000fc800000006ff */
[----:B------:R-:W1:Y:S02]  /*bf30*/  SYNCS.PHASECHK.TRANS64.TRYWAIT P2, [R0+URZ+0x30], R2 ;  /* 0x00003002000075a7 */ /* 0x000e64000804017f */
[----:B-1----:R-:W-:Y:S05]  /*bf40*/  @!P2 BRA `(.L_x_114) ;  /* 0x000002200070a947 */ /* 0x002fea0003800000 */
.L_x_1142:
[----:B------:R-:W-:Y:S05]  /*bf50*/  BSYNC B1 ;  /* 0x0000000000017941 */ /* 0x000fea0003800000 */
.L_x_113:
[----:B------:R-:W-:Y:S05]  /*bf60*/  @P1 BRA `(.L_x_115) ;  /* 0x0000000000941947 */ /* 0x000fea0003800000 */
[----:B------:R-:W-:Y:S01]  /*bf70*/  LEA R12, R4, R156, 0xd ;  /* 0x0000009c040c7211 */ /* 0x000fe200078e68ff */
[----:B------:R-:W-:Y:S05]  /*bf80*/  WARPSYNC.ALL ;  /* 0x0000000000007948 */ /* 0x000fea0003800000 */
[----:B------:R-:W-:Y:S02]  /*bf90*/  IMAD R8, R164, 0x2, R12 ;  /* 0x00000002a4087824 */ /* 0x000fe400078e020c */
[----:B------:R-:W2:Y:S04]  /*bfa0*/  LDSM.16.M88.4 R12, [R12] ;  /* 0x000000000c0c783b */ /* 0x000ea80000000200 */
[----:B------:R-:W3:Y:S01]  /*bfb0*/  LDSM.16.M88.4 R8, [R8] ;  /* 0x000000000808783b */ /* 0x000ee20000000200 */
[----:B--2---:R-:W-:-:S02]  /*bfc0*/  SHF.L.U32 R154, R12, 0x10, RZ ;  /* 0x000000100c9a7819 */ /* 0x004fc400000006ff */
[----:B------:R-:W-:Y:S02]  /*bfd0*/  LOP3.LUT R12, R12, 0xffff0000, RZ, 0xc0, !PT ;  /* 0xffff00000c0c7812 */ /* 0x000fe400078ec0ff */
[----:B---3--:R-:W-:Y:S01]  /*bfe0*/  SHF.L.U32 R18, R8, 0x10, RZ ;  /* 0x0000001008127819 */ /* 0x008fe200000006ff */
[C---:B------:R-:W-:Y:S01]  /*bff0*/  FMUL R154, R16.reuse, R154 ;  /* 0x0000009a109a7220 */ /* 0x040fe20000400000 */
[----:B------:R-:W-:Y:S01]  /*c000*/  SHF.L.U32 R23, R13, 0x10, RZ ;  /* 0x000000100d177819 */ /* 0x000fe200000006ff */
[----:B------:R-:W-:Y:S01]  /*c010*/  FMUL R153, R16, R12 ;  /* 0x0000000c10997220 */ /* 0x000fe20000400000 */
[----:B------:R-:W-:Y:S01]  /*c020*/  SHF.L.U32 R21, R14, 0x10, RZ ;  /* 0x000000100e157819 */ /* 0x000fe200000006ff */
[C---:B------:R-:W-:Y:S01]  /*c030*/  FMUL R18, R16.reuse, R18 ;  /* 0x0000001210127220 */ /* 0x040fe20000400000 */
[----:B------:R-:W-:Y:S01]  /*c040*/  SHF.L.U32 R19, R15, 0x10, RZ ;  /* 0x000000100f137819 */ /* 0x000fe200000006ff */
[----:B------:R-:W-:Y:S01]  /*c050*/  FMUL R23, R16, R23 ;  /* 0x0000001710177220 */ /* 0x000fe20000400000 */
[----:B------:R-:W-:Y:S01]  /*c060*/  LOP3.LUT R8, R8, 0xffff0000, RZ, 0xc0, !PT ;  /* 0xffff000008087812 */ /* 0x000fe200078ec0ff */
[C---:B------:R-:W-:Y:S01]  /*c070*/  FMUL R21, R16.reuse, R21 ;  /* 0x0000001510157220 */ /* 0x040fe20000400000 */
[----:B-1----:R-:W-:Y:S01]  /*c080*/  SHF.L.U32 R0, R9, 0x10, RZ ;  /* 0x0000001009007819 */ /* 0x002fe200000006ff */
[C---:B------:R-:W-:Y:S01]  /*c090*/  FMUL R19, R16.reuse, R19 ;  /* 0x0000001310137220 */ /* 0x040fe20000400000 */
[----:B------:R-:W-:Y:S01]  /*c0a0*/  LOP3.LUT R13, R13, 0xffff0000, RZ, 0xc0, !PT ;  /* 0xffff00000d0d7812 */ /* 0x000fe200078ec0ff */
[----:B------:R-:W-:Y:S01]  /*c0b0*/  FMUL R12, R16, R8 ;  /* 0x00000008100c7220 */ /* 0x000fe20000400000 */
[----:B------:R-:W-:-:S02]  /*c0c0*/  LOP3.LUT R14, R14, 0xffff0000, RZ, 0xc0, !PT ;  /* 0xffff00000e0e7812 */ /* 0x000fc400078ec0ff */
[----:B------:R-:W-:Y:S01]  /*c0d0*/  LOP3.LUT R15, R15, 0xffff0000, RZ, 0xc0, !PT ;  /* 0xffff00000f0f7812 */ /* 0x000fe200078ec0ff */
[C---:B------:R-:W-:Y:S01]  /*c0e0*/  FMUL R152, R16.reuse, R13 ;  /* 0x0000000d10987220 */ /* 0x040fe20000400000 */
[----:B------:R-:W-:Y:S01]  /*c0f0*/  LOP3.LUT R9, R9, 0xffff0000, RZ, 0xc0, !PT ;  /* 0xffff000009097812 */ /* 0x000fe200078ec0ff */
[----:B------:R-:W-:Y:S01]  /*c100*/  FMUL R22, R16, R14 ;  /* 0x0000000e10167220 */ /* 0x000fe20000400000 */
[----:B------:R-:W-:Y:S01]  /*c110*/  SHF.L.U32 R7, R10, 0x10, RZ ;  /* 0x000000100a077819 */ /* 0x000fe200000006ff */
[----:B------:R-:W-:Y:S01]  /*c120*/  FMUL R20, R16, R15 ;  /* 0x0000000f10147220 */ /* 0x000fe20000400000 */
[----:B------:R-:W-:Y:S01]  /*c130*/  LOP3.LUT R2, R10, 0xffff0000, RZ, 0xc0, !PT ;  /* 0xffff00000a027812 */ /* 0x000fe200078ec0ff */
[C---:B------:R-:W-:Y:S01]  /*c140*/  FMUL R10, R16.reuse, R9 ;  /* 0x00000009100a7220 */ /* 0x040fe20000400000 */
[C---:B------:R-:W-:Y:S01]  /*c150*/  SHF.L.U32 R5, R11.reuse, 0x10, RZ ;  /* 0x000000100b057819 */ /* 0x040fe200000006ff */
[C---:B------:R-:W-:Y:S01]  /*c160*/  FMUL R7, R16.reuse, R7 ;  /* 0x0000000710077220 */ /* 0x040fe20000400000 */
[----:B------:R-:W-:Y:S01]  /*c170*/  LOP3.LUT R6, R11, 0xffff0000, RZ, 0xc0, !PT ;  /* 0xffff00000b067812 */ /* 0x000fe200078ec0ff */
[C---:B------:R-:W-:Y:S01]  /*c180*/  FMUL R11, R16.reuse, R0 ;  /* 0x00000000100b7220 */ /* 0x040fe20000400000 */
[C---:B------:R-:W-:Y:S01]  /*c190*/  FMUL R8, R16.reuse, R2 ;  /* 0x0000000210087220 */ /* 0x040fe20000400000 */
[----:B------:R-:W-:-:S02]  /*c1a0*/  FMUL R5, R16, R5 ;  /* 0x0000000510057220 */ /* 0x000fc40000400000 */
[----:B------:R-:W-:-:S07]  /*c1b0*/  FMUL R6, R16, R6 ;  /* 0x0000000610067220 */ /* 0x000fce0000400000 */
.L_x_115:
[----:B------:R-:W-:-:S07]  /*c1c0*/  VIADD R4, R4, 0x1 ;  /* 0x0000000104047836 */ /* 0x000fce0000000000 */
.L_x_111:
[----:B------:R-:W-:Y:S05]  /*c1d0*/  BSYNC B0 ;  /* 0x0000000000007941 */ /* 0x000fea0003800000 */
.L_x_110:
[----:B------:R-:W-:Y:S01]  /*c1e0*/  MOV R170, 0x3bbb989d ;  /* 0x3bbb989d00aa7802 */ /* 0x000fe20000000f00 */
[C---:B------:R-:W-:Y:S01]  /*c1f0*/  FFMA R168, R17.reuse, R25, R153 ;  /* 0x0000001911a87223 */ /* 0x040fe20000000099 */
[C---:B------:R-:W-:Y:S01]  /*c200*/  FFMA R169, R17.reuse, R24, R154 ;  /* 0x0000001811a97223 */ /* 0x040fe2000000009a */
[----:B------:R-:W-:Y:S01]  /*c210*/  MOV R171, 0x437c0000 ;  /* 0x437c000000ab7802 */ /* 0x000fe20000000f00 */
[----:B------:R-:W-:Y:S01]  /*c220*/  FFMA R167, R17, R26, R23 ;  /* 0x0000001a11a77223 */ /* 0x000fe20000000017 */
[-C--:B------:R-:W-:Y:S01]  /*c230*/  FFMA.SAT R9, -R168, R170.reuse, 0.5 ;  /* 0x3f000000a8097423 */ /* 0x080fe200000021aa */
[----:B-1----:R-:W-:Y:S01]  /*c240*/  FFMA.SAT R0, -R169, R170, 0.5 ;  /* 0x3f000000a9007423 */ /* 0x002fe200000021aa */
[C---:B------:R-:W-:Y:S01]  /*c250*/  FFMA R166, R17.reuse, R27, R152 ;  /* 0x0000001b11a67223 */ /* 0x040fe20000000098 */
[----:B------:R-:W-:Y:S01]  /*c260*/  FFMA R159, R17, R29, R22 ;  /* 0x0000001d119f7223 */ /* 0x000fe20000000016 */
[-C--:B------:R-:W-:Y:S01]  /*c270*/  FFMA.RM R9, R9, R171.reuse, 12582913 ;  /* 0x4b40000109097423 */ /* 0x080fe200000040ab */
[-C--:B------:R-:W-:Y:S01]  /*c280*/  FFMA.RM R0, R0, R171.reuse, 12582913 ;  /* 0x4b40000100007423 */ /* 0x080fe200000040ab */
[C---:B------:R-:W-:Y:S01]  /*c290*/  FFMA R160, R17.reuse, R28, R21 ;  /* 0x0000001c11a07223 */ /* 0x040fe20000000015 */
[----:B------:R-:W-:Y:S01]  /*c2a0*/  FFMA R158, R17, R30, R19 ;  /* 0x0000001e119e7223 */ /* 0x000fe20000000013 */
[C---:B------:R-:W-:Y:S01]  /*c2b0*/  FADD R2, R9.reuse, -12583039 ;  /* 0xcb40007f09027421 */ /* 0x040fe20000000000 */
[----:B------:R-:W-:Y:S01]  /*c2c0*/  FADD R3, R0, -12583039 ;  /* 0xcb40007f00037421 */ /* 0x000fe20000000000 */
[----:B------:R-:W-:Y:S01]  /*c2d0*/  SHF.L.U32 R163, R9, 0x17, RZ ;  /* 0x0000001709a37819 */ /* 0x000fe200000006ff */
[-C--:B------:R-:W-:Y:S01]  /*c2e0*/  FFMA.SAT R9, -R160, R170.reuse, 0.5 ;  /* 0x3f000000a0097423 */ /* 0x080fe200000021aa */
[C---:B------:R-:W-:Y:S01]  /*c2f0*/  FFMA R2, -R168.reuse, 1.4426950216293334961, -R2 ;  /* 0x3fb8aa3ba8027823 */ /* 0x040fe20000000902 */
[----:B------:R-:W-:Y:S01]  /*c300*/  FFMA R13, -R169, 1.4426950216293334961, -R3 ;  /* 0x3fb8aa3ba90d7823 */ /* 0x000fe20000000903 */
[-C--:B------:R-:W-:Y:S01]  /*c310*/  FFMA.SAT R3, -R167, R170.reuse, 0.5 ;  /* 0x3f000000a7037423 */ /* 0x080fe200000021aa */
[-C--:B------:R-:W-:Y:S01]  /*c320*/  FFMA.RM R9, R9, R171.reuse, 12582913 ;  /* 0x4b40000109097423 */ /* 0x080fe200000040ab */
[----:B------:R-:W-:Y:S01]  /*c330*/  FFMA R15, -R168, 1.925963033500011079e-08, R2 ;  /* 0x32a57060a80f7823 */ /* 0x000fe20000000102 */
[----:B------:R-:W-:Y:S01]  /*c340*/  FFMA.SAT R2, -R166, R170, 0.5 ;  /* 0x3f000000a6027423 */ /* 0x000fe200000021aa */
[-C--:B------:R-:W-:Y:S01]  /*c350*/  FFMA.RM R3, R3, R171.reuse, 12582913 ;  /* 0x4b40000103037423 */ /* 0x080fe200000040ab */
[----:B------:R-:W-:Y:S01]  /*c360*/  FFMA R13, -R169, 1.925963033500011079e-08, R13 ;  /* 0x32a57060a90d7823 */ /* 0x000fe2000000010d */
[----:B------:R-:W-:Y:S01]  /*c370*/  FFMA R32, R17, R32, R18 ;  /* 0x0000002011207223 */ /* 0x000fe20000000012 */
[----:B------:R-:W-:Y:S01]  /*c380*/  FFMA.RM R2, R2, R171, 12582913 ;  /* 0x4b40000102027423 */ /* 0x000fe200000040ab */
[C---:B------:R-:W-:Y:S01]  /*c390*/  FADD R14, R3.reuse, -12583039 ;  /* 0xcb40007f030e7421 */ /* 0x040fe20000000000 */
[----:B------:R1:W-:Y:S01]  /*c3a0*/  MUFU.EX2 R24, R13 ;  /* 0x0000000d00187308 */ /* 0x0003e20000000800 */
[----:B------:R-:W-:Y:S01]  /*c3b0*/  SHF.L.U32 R162, R3, 0x17, RZ ;  /* 0x0000001703a27819 */ /* 0x000fe200000006ff */
[----:B------:R-:W-:Y:S01]  /*c3c0*/  FFMA.SAT R3, -R159, R170, 0.5 ;  /* 0x3f0000009f037423 */ /* 0x000fe200000021aa */
[----:B------:R-:W-:Y:S01]  /*c3d0*/  FFMA R14, -R167, 1.4426950216293334961, -R14 ;  /* 0x3fb8aa3ba70e7823 */ /* 0x000fe2000000090e */
[C---:B------:R-:W-:Y:S01]  /*c3e0*/  SHF.L.U32 R161, R2.reuse, 0x17, RZ ;  /* 0x0000001702a17819 */ /* 0x040fe200000006ff */
[----:B------:R-:W-:Y:S01]  /*c3f0*/  FFMA R157, R17, R31, R20 ;  /* 0x0000001f119d7223 */ /* 0x000fe20000000014 */
[----:B------:R-:W-:Y:S01]  /*c400*/  FFMA.RM R3, R3, R171, 12582913 ;  /* 0x4b40000103037423 */ /* 0x000fe200000040ab */
[----:B------:R-:W-:Y:S01]  /*c410*/  FFMA R14, -R167, 1.925963033500011079e-08, R14 ;  /* 0x32a57060a70e7823 */ /* 0x000fe2000000010e */
[----:B------:R-:W2:Y:S01]  /*c420*/  MUFU.EX2 R15, R15 ;  /* 0x0000000f000f7308 */ /* 0x000ea20000000800 */
[----:B-1----:R-:W-:Y:S01]  /*c430*/  FADD R13, R2, -12583039 ;  /* 0xcb40007f020d7421 */ /* 0x002fe20000000000 */
[----:B------:R-:W-:Y:S01]  /*c440*/  FADD R2, R3, -12583039 ;  /* 0xcb40007f03027421 */ /* 0x000fe20000000000 */
[C---:B------:R-:W-:Y:S01]  /*c450*/  FFMA R33, R17.reuse, R33, R12 ;  /* 0x0000002111217223 */ /* 0x040fe2000000000c */
[----:B------:R-:W-:Y:S01]  /*c460*/  FFMA R34, R17, R34, R11 ;  /* 0x0000002211227223 */ /* 0x000fe2000000000b */
[C---:B------:R-:W-:Y:S01]  /*c470*/  FFMA R13, -R166.reuse, 1.4426950216293334961, -R13 ;  /* 0x3fb8aa3ba60d7823 */ /* 0x040fe2000000090d */
[----:B------:R-:W-:Y:S01]  /*c480*/  SHF.L.U32 R31, R9, 0x17, RZ ;  /* 0x00000017091f7819 */ /* 0x000fe200000006ff */
[----:B------:R-:W-:Y:S01]  /*c490*/  FFMA R35, R17, R35, R10 ;  /* 0x0000002311237223 */ /* 0x000fe2000000000a */
[----:B------:R-:W1:Y:S01]  /*c4a0*/  MUFU.EX2 R14, R14 ;  /* 0x0000000e000e7308 */ /* 0x000e620000000800 */
[----:B------:R-:W-:Y:S01]  /*c4b0*/  FFMA R13, -R166, 1.925963033500011079e-08, R13 ;  /* 0x32a57060a60d7823 */ /* 0x000fe2000000010d */
[----:B------:R-:W-:Y:S01]  /*c4c0*/  SHF.L.U32 R30, R3, 0x17, RZ ;  /* 0x00000017031e7819 */ /* 0x000fe200000006ff */
[----:B------:R-:W-:Y:S01]  /*c4d0*/  FFMA.SAT R3, -R33, R170, 0.5 ;  /* 0x3f00000021037423 */ /* 0x000fe200000021aa */
[----:B------:R-:W-:Y:S01]  /*c4e0*/  SHF.L.U32 R0, R0, 0x17, RZ ;  /* 0x0000001700007819 */ /* 0x000fe200000006ff */
[C---:B------:R-:W-:Y:S01]  /*c4f0*/  FFMA R36, R17.reuse, R36, R7 ;  /* 0x0000002411247223 */ /* 0x040fe20000000007 */
[----:B------:R-:W-:Y:S01]  /*c500*/  FFMA R37, R17, R37, R8 ;  /* 0x0000002511257223 */ /* 0x000fe20000000008 */
[----:B------:R-:W-:Y:S01]  /*c510*/  FFMA.RM R3, R3, R171, 12582913 ;  /* 0x4b40000103037423 */ /* 0x000fe200000040ab */
[----:B------:R-:W3:Y:S01]  /*c520*/  MUFU.EX2 R13, R13 ;  /* 0x0000000d000d7308 */ /* 0x000ee20000000800 */
[----:B--2---:R-:W-:Y:S01]  /*c530*/  FFMA R163, R163, R15, 1 ;  /* 0x3f800000a3a37423 */ /* 0x004fe2000000000f */
[----:B------:R-:W-:Y:S01]  /*c540*/  FFMA R0, R0, R24, 1 ;  /* 0x3f80000000007423 */ /* 0x000fe20000000018 */
[----:B------:R-:W-:Y:S01]  /*c550*/  FFMA R38, R17, R38, R5 ;  /* 0x0000002611267223 */ /* 0x000fe20000000005 */
[----:B------:R-:W-:Y:S01]  /*c560*/  SHF.L.U32 R26, R3, 0x17, RZ ;  /* 0x00000017031a7819 */ /* 0x000fe200000006ff */
[----:B------:R-:W-:Y:S01]  /*c570*/  FFMA R39, R17, R39, R6 ;  /* 0x0000002711277223 */ /* 0x000fe20000000006 */
[----:B------:R-:W-:Y:S01]  /*c580*/  BSSY B1, `(.L_x_116) ;  /* 0x0000065000017945 */ /* 0x000fe20003800000 */
[----:B-1----:R-:W-:Y:S01]  /*c590*/  FFMA R162, R162, R14, 1 ;  /* 0x3f800000a2a27423 */ /* 0x002fe2000000000e */
[----:B------:R-:W-:Y:S01]  /*c5a0*/  FFMA R14, -R159, 1.4426950216293334961, -R2 ;  /* 0x3fb8aa3b9f0e7823 */ /* 0x000fe20000000902 */
[----:B------:R-:W-:-:S03]  /*c5b0*/  FFMA.SAT R2, -R158, R170, 0.5 ;  /* 0x3f0000009e027423 */ /* 0x000fc600000021aa */
[----:B------:R-:W-:Y:S01]  /*c5c0*/  FFMA R14, -R159, 1.925963033500011079e-08, R14 ;  /* 0x32a570609f0e7823 */ /* 0x000fe2000000010e */
[----:B------:R-:W-:Y:S01]  /*c5d0*/  FFMA.RM R2, R2, R171, 12582913 ;  /* 0x4b40000102027423 */ /* 0x000fe200000040ab */
[----:B---3--:R-:W-:Y:S01]  /*c5e0*/  FFMA R161, R161, R13, 1 ;  /* 0x3f800000a1a17423 */ /* 0x008fe2000000000d */
[----:B------:R-:W-:Y:S02]  /*c5f0*/  FADD R13, R9, -12583039 ;  /* 0xcb40007f090d7421 */ /* 0x000fe40000000000 */
[C---:B------:R-:W-:Y:S01]  /*c600*/  FADD R15, R2.reuse, -12583039 ;  /* 0xcb40007f020f7421 */ /* 0x040fe20000000000 */
[----:B------:R-:W-:Y:S02]  /*c610*/  IMAD.SHL.U32 R29, R2, 0x800000, RZ ;  /* 0x00800000021d7824 */ /* 0x000fe400078e00ff */
[----:B------:R-:W-:Y:S01]  /*c620*/  FFMA.SAT R2, -R32, R170, 0.5 ;  /* 0x3f00000020027423 */ /* 0x000fe200000021aa */
[----:B------:R-:W-:Y:S01]  /*c630*/  FFMA R13, -R160, 1.4426950216293334961, -R13 ;  /* 0x3fb8aa3ba00d7823 */ /* 0x000fe2000000090d */
[----:B------:R-:W1:Y:S01]  /*c640*/  MUFU.EX2 R24, R14 ;  /* 0x0000000e00187308 */ /* 0x000e620000000800 */
[----:B------:R-:W-:Y:S01]  /*c650*/  FFMA R15, -R158, 1.4426950216293334961, -R15 ;  /* 0x3fb8aa3b9e0f7823 */ /* 0x000fe2000000090f */
[----:B------:R-:W-:Y:S01]  /*c660*/  FFMA.RM R2, R2, R171, 12582913 ;  /* 0x4b40000102027423 */ /* 0x000fe200000040ab */
[----:B------:R-:W-:-:S02]  /*c670*/  FFMA R13, -R160, 1.925963033500011079e-08, R13 ;  /* 0x32a57060a00d7823 */ /* 0x000fc4000000010d */
[----:B------:R-:W-:Y:S01]  /*c680*/  FFMA R15, -R158, 1.925963033500011079e-08, R15 ;  /* 0x32a570609e0f7823 */ /* 0x000fe2000000010f */
[C---:B------:R-:W-:Y:S01]  /*c690*/  FADD R9, R2.reuse, -12583039 ;  /* 0xcb40007f02097421 */ /* 0x040fe20000000000 */
[----:B------:R-:W-:Y:S01]  /*c6a0*/  SHF.L.U32 R27, R2, 0x17, RZ ;  /* 0x00000017021b7819 */ /* 0x000fe200000006ff */
[----:B------:R2:W3:Y:S01]  /*c6b0*/  MUFU.EX2 R25, R13 ;  /* 0x0000000d00197308 */ /* 0x0004e20000000800 */
[----:B------:R-:W-:Y:S01]  /*c6c0*/  FFMA.SAT R2, -R34, R170, 0.5 ;  /* 0x3f00000022027423 */ /* 0x000fe200000021aa */
[----:B------:R-:W-:-:S03]  /*c6d0*/  FFMA R9, -R32, 1.4426950216293334961, -R9 ;  /* 0x3fb8aa3b20097823 */ /* 0x000fc60000000909 */
[----:B------:R-:W-:-:S03]  /*c6e0*/  FFMA.RM R2, R2, R171, 12582913 ;  /* 0x4b40000102027423 */ /* 0x000fc600000040ab */
[----:B------:R-:W4:Y:S01]  /*c6f0*/  MUFU.EX2 R15, R15 ;  /* 0x0000000f000f7308 */ /* 0x000f220000000800 */
[----:B--2---:R-:W-:Y:S01]  /*c700*/  FFMA.SAT R13, -R157, R170, 0.5 ;  /* 0x3f0000009d0d7423 */ /* 0x004fe200000021aa */
[----:B-1----:R-:W-:-:S03]  /*c710*/  FFMA R30, R30, R24, 1 ;  /* 0x3f8000001e1e7423 */ /* 0x002fc60000000018 */
[----:B------:R-:W-:-:S04]  /*c720*/  FFMA.RM R13, R13, R171, 12582913 ;  /* 0x4b4000010d0d7423 */ /* 0x000fc800000040ab */
[C---:B------:R-:W-:Y:S01]  /*c730*/  FADD R14, R13.reuse, -12583039 ;  /* 0xcb40007f0d0e7421 */ /* 0x040fe20000000000 */
[----:B------:R-:W-:Y:S01]  /*c740*/  SHF.L.U32 R28, R13, 0x17, RZ ;  /* 0x000000170d1c7819 */ /* 0x000fe200000006ff */
[----:B------:R-:W-:Y:S01]  /*c750*/  FFMA R13, -R32, 1.925963033500011079e-08, R9 ;  /* 0x32a57060200d7823 */ /* 0x000fe20000000109 */
[----:B------:R-:W-:Y:S01]  /*c760*/  FADD R9, R3, -12583039 ;  /* 0xcb40007f03097421 */ /* 0x000fe20000000000 */
[C---:B------:R-:W-:Y:S01]  /*c770*/  FADD R3, R2.reuse, -12583039 ;  /* 0xcb40007f02037421 */ /* 0x040fe20000000000 */
[----:B---3--:R-:W-:Y:S01]  /*c780*/  FFMA R31, R31, R25, 1 ;  /* 0x3f8000001f1f7423 */ /* 0x008fe20000000019 */
[----:B------:R-:W-:Y:S01]  /*c790*/  SHF.L.U32 R25, R2, 0x17, RZ ;  /* 0x0000001702197819 */ /* 0x000fe200000006ff */
[----:B------:R-:W-:Y:S01]  /*c7a0*/  FFMA.SAT R2, -R35, R170, 0.5 ;  /* 0x3f00000023027423 */ /* 0x000fe200000021aa */
[----:B------:R-:W-:Y:S01]  /*c7b0*/  FFMA R3, -R34, 1.4426950216293334961, -R3 ;  /* 0x3fb8aa3b22037823 */ /* 0x000fe20000000903 */
[----:B----4-:R-:W-:Y:S01]  /*c7c0*/  FFMA R29, R29, R15, 1 ;  /* 0x3f8000001d1d7423 */ /* 0x010fe2000000000f */
[----:B------:R-:W-:Y:S01]  /*c7d0*/  FFMA R14, -R157, 1.4426950216293334961, -R14 ;  /* 0x3fb8aa3b9d0e7823 */ /* 0x000fe2000000090e */
[----:B------:R-:W-:Y:S01]  /*c7e0*/  FFMA.RM R2, R2, R171, 12582913 ;  /* 0x4b40000102027423 */ /* 0x000fe200000040ab */
[----:B------:R-:W-:Y:S01]  /*c7f0*/  FFMA R3, -R34, 1.925963033500011079e-08, R3 ;  /* 0x32a5706022037823 */ /* 0x000fe20000000103 */
[----:B------:R-:W-:Y:S01]  /*c800*/  FFMA R9, -R33, 1.4426950216293334961, -R9 ;  /* 0x3fb8aa3b21097823 */ /* 0x000fe20000000909 */
[----:B------:R-:W-:Y:S01]  /*c810*/  FFMA R14, -R157, 1.925963033500011079e-08, R14 ;  /* 0x32a570609d0e7823 */ /* 0x000fe2000000010e */
[----:B------:R-:W1:Y:S01]  /*c820*/  MUFU.EX2 R13, R13 ;  /* 0x0000000d000d7308 */ /* 0x000e620000000800 */
[----:B------:R-:W-:Y:S01]  /*c830*/  SHF.L.U32 R24, R2, 0x17, RZ ;  /* 0x0000001702187819 */ /* 0x000fe200000006ff */
[----:B------:R-:W-:-:S06]  /*c840*/  FFMA R9, -R33, 1.925963033500011079e-08, R9 ;  /* 0x32a5706021097823 */ /* 0x000fcc0000000109 */
[----:B------:R-:W2:Y:S08]  /*c850*/  MUFU.EX2 R3, R3 ;  /* 0x0000000300037308 */ /* 0x000eb00000000800 */
[----:B------:R-:W3:Y:S01]  /*c860*/  MUFU.EX2 R14, R14 ;  /* 0x0000000e000e7308 */ /* 0x000ee20000000800 */
[----:B-1----:R-:W-:-:S07]  /*c870*/  FFMA R27, R27, R13, 1 ;  /* 0x3f8000001b1b7423 */ /* 0x002fce000000000d */
[----:B------:R-:W1:Y:S01]  /*c880*/  MUFU.EX2 R9, R9 ;  /* 0x0000000900097308 */ /* 0x000e620000000800 */
[----:B--2---:R-:W-:Y:S01]  /*c890*/  FFMA R25, R25, R3, 1 ;  /* 0x3f80000019197423 */ /* 0x004fe20000000003 */
[----:B------:R-:W-:Y:S01]  /*c8a0*/  FADD R3, R2, -12583039 ;  /* 0xcb40007f02037421 */ /* 0x000fe20000000000 */
[----:B------:R-:W-:-:S03]  /*c8b0*/  FFMA.SAT R2, -R36, R170, 0.5 ;  /* 0x3f00000024027423 */ /* 0x000fc600000021aa */
[C---:B------:R-:W-:Y:S01]  /*c8c0*/  FFMA R3, -R35.reuse, 1.4426950216293334961, -R3 ;  /* 0x3fb8aa3b23037823 */ /* 0x040fe20000000903 */
[----:B------:R-:W-:Y:S01]  /*c8d0*/  FFMA.RM R2, R2, R171, 12582913 ;  /* 0x4b40000102027423 */ /* 0x000fe200000040ab */
[----:B---3--:R-:W-:Y:S02]  /*c8e0*/  FFMA R28, R28, R14, 1 ;  /* 0x3f8000001c1c7423 */ /* 0x008fe4000000000e */
[----:B------:R-:W-:Y:S02]  /*c8f0*/  FFMA R3, -R35, 1.925963033500011079e-08, R3 ;  /* 0x32a5706023037823 */ /* 0x000fe40000000103 */
[----:B------:R-:W-:-:S04]  /*c900*/  SHF.L.U32 R15, R2, 0x17, RZ ;  /* 0x00000017020f7819 */ /* 0x000fc800000006ff */
[----:B------:R-:W2:Y:S01]  /*c910*/  MUFU.EX2 R3, R3 ;  /* 0x0000000300037308 */ /* 0x000ea20000000800 */
[----:B-1----:R-:W-:Y:S01]  /*c920*/  FFMA R26, R26, R9, 1 ;  /* 0x3f8000001a1a7423 */ /* 0x002fe20000000009 */
[----:B--2---:R-:W-:Y:S01]  /*c930*/  FFMA R24, R24, R3, 1 ;  /* 0x3f80000018187423 */ /* 0x004fe20000000003 */
[----:B------:R-:W-:Y:S01]  /*c940*/  FADD R3, R2, -12583039 ;  /* 0xcb40007f02037421 */ /* 0x000fe20000000000 */
[----:B------:R-:W-:-:S03]  /*c950*/  FFMA.SAT R2, -R37, R170, 0.5 ;  /* 0x3f00000025027423 */ /* 0x000fc600000021aa */
[----:B------:R-:W-:Y:S01]  /*c960*/  FFMA R3, -R36, 1.4426950216293334961, -R3 ;  /* 0x3fb8aa3b24037823 */ /* 0x000fe20000000903 */
[----:B------:R-:W-:-:S03]  /*c970*/  FFMA.RM R2, R2, R171, 12582913 ;  /* 0x4b40000102027423 */ /* 0x000fc600000040ab */
[----:B------:R-:W-:Y:S02]  /*c980*/  FFMA R3, -R36, 1.925963033500011079e-08, R3 ;  /* 0x32a5706024037823 */ /* 0x000fe40000000103 */
[----:B------:R-:W-:-:S04]  /*c990*/  SHF.L.U32 R14, R2, 0x17, RZ ;  /* 0x00000017020e7819 */ /* 0x000fc800000006ff */
[----:B------:R-:W1:Y:S02]  /*c9a0*/  MUFU.EX2 R3, R3 ;  /* 0x0000000300037308 */ /* 0x000e640000000800 */
[----:B-1----:R-:W-:Y:S01]  /*c9b0*/  FFMA R15, R15, R3, 1 ;  /* 0x3f8000000f0f7423 */ /* 0x002fe20000000003 */
        /* <DEDUP_REMOVED lines=29> */
.L_x_117:
[----:B------:R-:W1:Y:S02]  /*cb90*/  MUFU.RCP R170, R0 ;  /* 0x0000000000aa7308 */ /* 0x000e640000001000 */
[----:B-1----:R-:W-:-:S04]  /*cba0*/  FFMA R0, R0, R170, -1 ;  /* 0xbf80000000007423 */ /* 0x002fc800000000aa */
[----:B------:R-:W-:-:S04]  /*cbb0*/  FADD.FTZ R0, -R0, -RZ ;  /* 0x800000ff00007221 */ /* 0x000fc80000010100 */
[----:B------:R-:W-:-:S07]  /*cbc0*/  FFMA R170, R170, R0, R170 ;  /* 0x00000000aaaa7223 */ /* 0x000fce00000000aa */
.L_x_118:
[----:B------:R-:W-:Y:S05]  /*cbd0*/  BSYNC B1 ;  /* 0x0000000000017941 */ /* 0x000fea0003800000 */
.L_x_116:
        /* <DEDUP_REMOVED lines=10> */
.L_x_120:
[----:B------:R-:W1:Y:S02]  /*cc80*/  MUFU.RCP R0, R163 ;  /* 0x000000a300007308 */ /* 0x000e640000001000 */
[----:B-1----:R-:W-:-:S04]  /*cc90*/  FFMA R163, R163, R0, -1 ;  /* 0xbf800000a3a37423 */ /* 0x002fc80000000000 */
[----:B------:R-:W-:-:S04]  /*cca0*/  FADD.FTZ R163, -R163, -RZ ;  /* 0x800000ffa3a37221 */ /* 0x000fc80000010100 */
[----:B------:R-:W-:-:S07]  /*ccb0*/  FFMA R163, R0, R163, R0 ;  /* 0x000000a300a37223 */ /* 0x000fce0000000000 */
.L_x_121:
[----:B------:R-:W-:Y:S05]  /*ccc0*/  BSYNC B1 ;  /* 0x0000000000017941 */ /* 0x000fea0003800000 */
.L_x_119:
        /* <DEDUP_REMOVED lines=10> */
.L_x_123:
[----:B------:R-:W1:Y:S02]  /*cd70*/  MUFU.RCP R0, R162 ;  /* 0x000000a200007308 */ /* 0x000e640000001000 */
[----:B-1----:R-:W-:-:S04]  /*cd80*/  FFMA R162, R162, R0, -1 ;  /* 0xbf800000a2a27423 */ /* 0x002fc80000000000 */
[----:B------:R-:W-:-:S04]  /*cd90*/  FADD.FTZ R162, -R162, -RZ ;  /* 0x800000ffa2a27221 */ /* 0x000fc80000010100 */
[----:B------:R-:W-:-:S07]  /*cda0*/  FFMA R162, R0, R162, R0 ;  /* 0x000000a200a27223 */ /* 0x000fce0000000000 */
.L_x_124:
[----:B------:R-:W-:Y:S05]  /*cdb0*/  BSYNC B1 ;  /* 0x0000000000017941 */ /* 0x000fea0003800000 */
.L_x_122:
        /* <DEDUP_REMOVED lines=10> */
.L_x_126:
[----:B------:R-:W1:Y:S02]  /*ce60*/  MUFU.RCP R0, R161 ;  /* 0x000000a100007308 */ /* 0x000e640000001000 */
[----:B-1----:R-:W-:-:S04]  /*ce70*/  FFMA R161, R161, R0, -1 ;  /* 0xbf800000a1a17423 */ /* 0x002fc80000000000 */
[----:B------:R-:W-:-:S04]  /*ce80*/  FADD.FTZ R161, -R161, -RZ ;  /* 0x800000ffa1a17221 */ /* 0x000fc80000010100 */
[----:B------:R-:W-:-:S07]  /*ce90*/  FFMA R161, R0, R161, R0 ;  /* 0x000000a100a17223 */ /* 0x000fce0000000000 */
.L_x_127:
[----:B------:R-:W-:Y:S05]  /*cea0*/  BSYNC B1 ;  /* 0x0000000000017941 */ /* 0x000fea0003800000 */
.L_x_125:
        /* <DEDUP_REMOVED lines=10> */
.L_x_129:
[----:B------:R-:W1:Y:S02]  /*cf50*/  MUFU.RCP R0, R31 ;  /* 0x0000001f00007308 */ /* 0x000e640000001000 */
[----:B-1----:R-:W-:-:S04]  /*cf60*/  FFMA R31, R31, R0, -1 ;  /* 0xbf8000001f1f7423 */ /* 0x002fc80000000000 */
[----:B------:R-:W-:-:S04]  /*cf70*/  FADD.FTZ R31, -R31, -RZ ;  /* 0x800000ff1f1f7221 */ /* 0x000fc80000010100 */
[----:B------:R-:W-:-:S07]  /*cf80*/  FFMA R31, R0, R31, R0 ;  /* 0x0000001f001f7223 */ /* 0x000fce0000000000 */
.L_x_130:
[----:B------:R-:W-:Y:S05]  /*cf90*/  BSYNC B1 ;  /* 0x0000000000017941 */ /* 0x000fea0003800000 */
.L_x_128:
        /* <DEDUP_REMOVED lines=10> */
.L_x_132:
[----:B------:R-:W1:Y:S02]  /*d040*/  MUFU.RCP R0, R30 ;  /* 0x0000001e00007308 */ /* 0x000e640000001000 */
[----:B-1----:R-:W-:-:S04]  /*d050*/  FFMA R30, R30, R0, -1 ;  /* 0xbf8000001e1e7423 */ /* 0x002fc80000000000 */
[----:B------:R-:W-:-:S04]  /*d060*/  FADD.FTZ R30, -R30, -RZ ;  /* 0x800000ff1e1e7221 */ /* 0x000fc80000010100 */
[----:B------:R-:W-:-:S07]  /*d070*/  FFMA R30, R0, R30, R0 ;  /* 0x0000001e001e7223 */ /* 0x000fce0000000000 */
.L_x_133:
[----:B------:R-:W-:Y:S05]  /*d080*/  BSYNC B1 ;  /* 0x0000000000017941 */ /* 0x000fea0003800000 */
.L_x_131:
        /* <DEDUP_REMOVED lines=10> */
.L_x_135:
[----:B------:R-:W1:Y:S02]  /*d130*/  MUFU.RCP R0, R29 ;  /* 0x0000001d00007308 */ /* 0x000e640000001000 */
[----:B-1----:R-:W-:-:S04]  /*d140*/  FFMA R29, R29, R0, -1 ;  /* 0xbf8000001d1d7423 */ /* 0x002fc80000000000 */
[----:B------:R-:W-:-:S04]  /*d150*/  FADD.FTZ R29, -R29, -RZ ;  /* 0x800000ff1d1d7221 */ /* 0x000fc80000010100 */
[----:B------:R-:W-:-:S07]  /*d160*/  FFMA R29, R0, R29, R0 ;  /* 0x0000001d001d7223 */ /* 0x000fce0000000000 */
.L_x_136:
[----:B------:R-:W-:Y:S05]  /*d170*/  BSYNC B1 ;  /* 0x0000000000017941 */ /* 0x000fea0003800000 */
.L_x_134:
        /* <DEDUP_REMOVED lines=10> */
.L_x_138:
[----:B------:R-:W1:Y:S02]  /*d220*/  MUFU.RCP R0, R28 ;  /* 0x0000001c00007308 */ /* 0x000e640000001000 */
[----:B-1----:R-:W-:-:S04]  /*d230*/  FFMA R28, R28, R0, -1 ;  /* 0xbf8000001c1c7423 */ /* 0x002fc80000000000 */
[----:B------:R-:W-:-:S04]  /*d240*/  FADD.FTZ R28, -R28, -RZ ;  /* 0x800000ff1c1c7221 */ /* 0x000fc80000010100 */
[----:B------:R-:W-:-:S07]  /*d250*/  FFMA R28, R0, R28, R0 ;  /* 0x0000001c001c7223 */ /* 0x000fce0000000000 */
.L_x_139:
[----:B------:R-:W-:Y:S05]  /*d260*/  BSYNC B1 ;  /* 0x0000000000017941 */ /* 0x000fea0003800000 */
.L_x_137:
        /* <DEDUP_REMOVED lines=10> */
.L_x_141:
[----:B------:R-:W1:Y:S02]  /*d310*/  MUFU.RCP R0, R27 ;  /* 0x0000001b00007308 */ /* 0x000e640000001000 */
[----:B-1----:R-:W-:-:S04]  /*d320*/  FFMA R27, R27, R0, -1 ;  /* 0xbf8000001b1b7423 */ /* 0x002fc80000000000 */
[----:B------:R-:W-:-:S04]  /*d330*/  FADD.FTZ R27, -R27, -RZ ;  /* 0x800000ff1b1b7221 */ /* 0x000fc80000010100 */
[----:B------:R-:W-:-:S07]  /*d340*/  FFMA R27, R0, R27, R0 ;  /* 0x0000001b001b7223 */ /* 0x000fce0000000000 */
.L_x_142:
[----:B------:R-:W-:Y:S05]  /*d350*/  BSYNC B1 ;  /* 0x0000000000017941 */ /* 0x000fea0003800000 */
.L_x_140:
        /* <DEDUP_REMOVED lines=10> */
.L_x_144:
[----:B------:R-:W1:Y:S02]  /*d400*/  MUFU.RCP R0, R26 ;  /* 0x0000001a00007308 */ /* 0x000e640000001000 */
[----:B-1----:R-:W-:-:S04]  /*d410*/  FFMA R26, R26, R0, -1 ;  /* 0xbf8000001a1a7423 */ /* 0x002fc80000000000 */
[----:B------:R-:W-:-:S04]  /*d420*/  FADD.FTZ R26, -R26, -RZ ;  /* 0x800000ff1a1a7221 */ /* 0x000fc80000010100 */
[----:B------:R-:W-:-:S07]  /*d430*/  FFMA R26, R0, R26, R0 ;  /* 0x0000001a001a7223 */ /* 0x000fce0000000000 */
.L_x_145:
[----:B------:R-:W-:Y:S05]  /*d440*/  BSYNC B1 ;  /* 0x0000000000017941 */ /* 0x000fea0003800000 */
.L_x_143:
        /* <DEDUP_REMOVED lines=10> */
.L_x_147:
[----:B------:R-:W1:Y:S02]  /*d4f0*/  MUFU.RCP R0, R25 ;  /* 0x0000001900007308 */ /* 0x000e640000001000 */
[----:B-1----:R-:W-:-:S04]  /*d500*/  FFMA R25, R25, R0, -1 ;  /* 0xbf80000019197423 */ /* 0x002fc80000000000 */
[----:B------:R-:W-:-:S04]  /*d510*/  FADD.FTZ R25, -R25, -RZ ;  /* 0x800000ff19197221 */ /* 0x000fc80000010100 */
[----:B------:R-:W-:-:S07]  /*d520*/  FFMA R25, R0, R25, R0 ;  /* 0x0000001900197223 */ /* 0x000fce0000000000 */
.L_x_148:
[----:B------:R-:W-:Y:S05]  /*d530*/  BSYNC B1 ;  /* 0x0000000000017941 */ /* 0x000fea0003800000 */
.L_x_146:
        /* <DEDUP_REMOVED lines=10> */
.L_x_150:
[----:B------:R-:W1:Y:S02]  /*d5e0*/  MUFU.RCP R0, R24 ;  /* 0x0000001800007308 */ /* 0x000e640000001000 */
[----:B-1----:R-:W-:-:S04]  /*d5f0*/  FFMA R24, R24, R0, -1 ;  /* 0xbf80000018187423 */ /* 0x002fc80000000000 */
[----:B------:R-:W-:-:S04]  /*d600*/  FADD.FTZ R24, -R24, -RZ ;  /* 0x800000ff18187221 */ /* 0x000fc80000010100 */
[----:B------:R-:W-:-:S07]  /*d610*/  FFMA R24, R0, R24, R0 ;  /* 0x0000001800187223 */ /* 0x000fce0000000000 */
.L_x_151:
[----:B------:R-:W-:Y:S05]  /*d620*/  BSYNC B1 ;  /* 0x0000000000017941 */ /* 0x000fea0003800000 */
.L_x_149:
        /* <DEDUP_REMOVED lines=10> */
.L_x_153:
[----:B------:R-:W1:Y:S02]  /*d6d0*/  MUFU.RCP R0, R15 ;  /* 0x0000000f00007308 */ /* 0x000e640000001000 */
[----:B-1----:R-:W-:-:S04]  /*d6e0*/  FFMA R15, R15, R0, -1 ;  /* 0xbf8000000f0f7423 */ /* 0x002fc80000000000 */
[----:B------:R-:W-:-:S04]  /*d6f0*/  FADD.FTZ R15, -R15, -RZ ;  /* 0x800000ff0f0f7221 */ /* 0x000fc80000010100 */
[----:B------:R-:W-:-:S07]  /*d700*/  FFMA R15, R0, R15, R0 ;  /* 0x0000000f000f7223 */ /* 0x000fce0000000000 */
.L_x_154:
[----:B------:R-:W-:Y:S05]  /*d710*/  BSYNC B1 ;  /* 0x0000000000017941 */ /* 0x000fea0003800000 */
.L_x_152:
        /* <DEDUP_REMOVED lines=10> */
.L_x_156:
[----:B------:R-:W1:Y:S02]  /*d7c0*/  MUFU.RCP R0, R14 ;  /* 0x0000000e00007308 */ /* 0x000e640000001000 */
[----:B-1----:R-:W-:-:S04]  /*d7d0*/  FFMA R14, R14, R0, -1 ;  /* 0xbf8000000e0e7423 */ /* 0x002fc80000000000 */
[----:B------:R-:W-:-:S04]  /*d7e0*/  FADD.FTZ R14, -R14, -RZ ;  /* 0x800000ff0e0e7221 */ /* 0x000fc80000010100 */
[----:B------:R-:W-:-:S07]  /*d7f0*/  FFMA R14, R0, R14, R0 ;  /* 0x0000000e000e7223 */ /* 0x000fce0000000000 */
.L_x_157:
[----:B------:R-:W-:Y:S05]  /*d800*/  BSYNC B1 ;  /* 0x0000000000017941 */ /* 0x000fea0003800000 */
.L_x_155:
        /* <DEDUP_REMOVED lines=10> */
.L_x_159:
[----:B------:R-:W1:Y:S02]  /*d8b0*/  MUFU.RCP R0, R13 ;  /* 0x0000000d00007308 */ /* 0x000e640000001000 */
[----:B-1----:R-:W-:-:S04]  /*d8c0*/  FFMA R13, R13, R0, -1 ;  /* 0xbf8000000d0d7423 */ /* 0x002fc80000000000 */
[----:B------:R-:W-:-:S04]  /*d8d0*/  FADD.FTZ R13, -R13, -RZ ;  /* 0x800000ff0d0d7221 */ /* 0x000fc80000010100 */
[----:B------:R-:W-:-:S07]  /*d8e0*/  FFMA R13, R0, R13, R0 ;  /* 0x0000000d000d7223 */ /* 0x000fce0000000000 */
.L_x_160:
[----:B------:R-:W-:Y:S05]  /*d8f0*/  BSYNC B1 ;  /* 0x0000000000017941 */ /* 0x000fea0003800000 */
.L_x_158:
        /* <DEDUP_REMOVED lines=9> */
.L_x_162:
[----:B------:R-:W1:Y:S02]  /*d990*/  MUFU.RCP R0, R9 ;  /* 0x0000000900007308 */ /* 0x000e640000001000 */
[----:B-1----:R-:W-:-:S04]  /*d9a0*/  FFMA R9, R9, R0, -1 ;  /* 0xbf80000009097423 */ /* 0x002fc80000000000 */
[----:B------:R-:W-:-:S04]  /*d9b0*/  FADD.FTZ R9, -R9, -RZ ;  /* 0x800000ff09097221 */ /* 0x000fc80000010100 */
[----:B------:R-:W-:-:S07]  /*d9c0*/  FFMA R0, R0, R9, R0 ;  /* 0x0000000900007223 */ /* 0x000fce0000000000 */
.L_x_163:
[----:B------:R-:W-:Y:S05]  /*d9d0*/  BSYNC B1 ;  /* 0x0000000000017941 */ /* 0x000fea0003800000 */
.L_x_161:
        /* <DEDUP_REMOVED lines=23> */
[----:B------:R-:W-:Y:S02]  /*db50*/  F2FP.BF16.F32.PACK_AB R27, R0, R13 ;  /* 0x0000000d001b723e */ /* 0x000fe400000010ff */
[----:B------:R-:W-:Y:S01]  /*db60*/  F2FP.BF16.F32.PACK_AB R25, R25, R34 ;  /* 0x000000221919723e */ /* 0x000fe200000010ff */
[----:B------:R1:W-:Y:S01]  /*db70*/  STSM.16.M88.4 [R155+0x2200], R28 ;  /* 0x0022001c9b007844 */ /* 0x0003e20000000200 */
[----:B------:R-:W-:Y:S02]  /*db80*/  F2FP.BF16.F32.PACK_AB R26, R14, R15 ;  /* 0x0000000f0e1a723e */ /* 0x000fe400000010ff */
[----:B------:R-:W-:-:S05]  /*db90*/  LEA R0, R164, R155, 0x1 ;  /* 0x0000009ba4007211 */ /* 0x000fca00078e08ff */
        /* <DEDUP_REMOVED lines=11> */
[----:B------:R-:W-:Y:S02]  /*dc50*/  UIADD3 UR4, UR46, 0x2200, URZ ;  /* 0x000022002e047890 */ /* 0x000fe4000fffe03f */
[----:B------:R-:W-:Y:S01]  /*dc60*/  UIADD3.X UR9, URZ, UR39, URZ, UP0, !UPT ;  /* 0x000000273f097290 */ /* 0x000fe200087fe43f */
[----:B------:R-:W-:Y:S01]  /*dc70*/  UMOV UR5, UR49 ;  /* 0x0000003100057c82 */ /* 0x000fe20008000000 */
[----:B------:R-:W-:-:S07]  /*dc80*/  UMOV UR7, UR51 ;  /* 0x0000003300077c82 */ /* 0x000fce0008000000 */
[----:B------:R2:W-:Y:S01]  /*dc90*/  UTMASTG.3D [UR4], [UR8] ;  /* 0x00000004080073b5 */ /* 0x0005e20008010000 */
[----:B------:R0:W-:Y:S01]  /*dca0*/  UTMACMDFLUSH ;  /* 0x00000000000079b7 */ /* 0x0001e20000000000 */
[----:B--2---:R-:W-:-:S04]  /*dcb0*/  DEPBAR.LE SB0, 0x1 ;  /* 0x000080400000791a */ /* 0x004fc80000000000 */
.L_x_165:
[----:B------:R-:W-:Y:S05]  /*dcc0*/  BSYNC B0 ;  /* 0x0000000000007941 */ /* 0x000fea0003800000 */
.L_x_164:
[----:B-1----:R-:W-:Y:S01]  /*dcd0*/  IADD3 R0, R155, 0x2200, RZ ;  /* 0x000022009b007810 */ /* 0x002fe20007ffe0ff */
[----:B------:R-:W-:Y:S03]  /*dce0*/  BAR.SYNC.DEFER_BLOCKING 0x1, 0x100 ;  /* 0x0044000000007b1d */ /* 0x000fe60000010000 */
[----:B------:R-:W-:-:S03]  /*dcf0*/  LEA R172, R164, R0, 0x1 ;  /* 0x00000000a4ac7211 */ /* 0x000fc600078e08ff */
[----:B------:R-:W-:Y:S04]  /*dd00*/  BSSY B0, `(.L_x_166) ;  /* 0x000000a000007945 */ /* 0x000fe80003800000 */
[----:B------:R-:W-:Y:S05]  /*dd10*/  @P0 BRA `(.L_x_167) ;  /* 0x0000000000200947 */ /* 0x000fea0003800000 */
[----:B------:R-:W-:-:S06]  /*dd20*/  UISETP.NE.AND UP0, UPT, UR43, 0x3, UPT ;  /* 0x000000032b00788c */ /* 0x000fcc000bf05270 */
[----:B------:R-:W-:-:S13]  /*dd30*/  PLOP3.LUT P2, PT, PT, PT, UP0, 0x80, 0x0 ;  /* 0x000000000000781c */ /* 0x000fda0003f4f008 */
[----:B------:R-:W-:Y:S05]  /*dd40*/  @!P2 BRA `(.L_x_168) ;  /* 0x000000000004a947 */ /* 0x000fea0003800000 */
[----:B------:R-:W-:Y:S01]  /*dd50*/  BPT.TRAP 0x1 ;  /* 0x000000040000795c */ /* 0x000fe20000300000 */
.L_x_168:
[----:B------:R-:W-:-:S04]  /*dd60*/  ULEA UR4, UR36, UR46, 0x3 ;  /* 0x0000002e24047291 */ /* 0x000fc8000f8e183f */
[----:B------:R-:W-:-:S04]  /*dd70*/  UIADD3 UR4, UR4, 0x50, URZ ;  /* 0x0000005004047890 */ /* 0x000fc8000fffe03f */
[----:B------:R-:W-:-:S09]  /*dd80*/  UPRMT UR4, UR47, 0x654, UR4 ;  /* 0x000006542f047896 */ /* 0x000fd20008000004 */
[----:B------:R-:W-:Y:S03]  /*dd90*/  SYNCS.ARRIVE.TRANS64.RED.A1T0 RZ, [UR4], RZ ;  /* 0x000000ffffff79a7 */ /* 0x000fe60008100404 */
.L_x_167:
[----:B------:R-:W-:Y:S05]  /*dda0*/  BSYNC B0 ;  /* 0x0000000000007941 */ /* 0x000fea0003800000 */
.L_x_166:
[----:B------:R-:W-:Y:S01]  /*ddb0*/  UIADD3 UR36, UR36, 0x1, URZ ;  /* 0x0000000124247890 */ /* 0x000fe2000fffe03f */
[----:B------:R-:W-:Y:S01]  /*ddc0*/  BSSY B0, `(.L_x_169) ;  /* 0x0000039000007945 */ /* 0x000fe20003800000 */
[----:B------:R-:W-:Y:S02]  /*ddd0*/  MOV R9, RZ ;  /* 0x000000ff00097202 */ /* 0x000fe40000000f00 */
[----:B------:R-:W-:-:S04]  /*dde0*/  UISETP.NE.AND UP0, UPT, UR36, 0x4, UPT ;  /* 0x000000042400788c */ /* 0x000fc8000bf05270 */
[----:B------:R-:W-:Y:S01]  /*ddf0*/  USEL UR36, UR36, URZ, UP0 ;  /* 0x0000003f24247287 */ /* 0x000fe20008000000 */
[----:B------:R-:W-:Y:S11]  /*de00*/  @P0 BRA `(.L_x_170) ;  /* 0x0000000000d00947 */ /* 0x000ff60003800000 */
[----:B------:R-:W-:-:S06]  /*de10*/  UISETP.NE.AND UP0, UPT, UR43, 0x3, UPT ;  /* 0x000000032b00788c */ /* 0x000fcc000bf05270 */
[----:B------:R-:W-:-:S13]  /*de20*/  PLOP3.LUT P2, PT, PT, PT, UP0, 0x80, 0x0 ;  /* 0x000000000000781c */ /* 0x000fda0003f4f008 */
[----:B------:R-:W-:Y:S05]  /*de30*/  @!P2 BRA `(.L_x_171) ;  /* 0x000000000004a947 */ /* 0x000fea0003800000 */
[----:B------:R-:W-:Y:S01]  /*de40*/  BPT.TRAP 0x1 ;  /* 0x000000040000795c */ /* 0x000fe20000300000 */
.L_x_171:
[----:B------:R-:W-:Y:S01]  /*de50*/  LEA R0, R4, UR46, 0x3 ;  /* 0x0000002e04007c11 */ /* 0x000fe2000f8e18ff */
[----:B------:R-:W-:Y:S01]  /*de60*/  BSSY B1, `(.L_x_172) ;  /* 0x0000004000017945 */ /* 0x000fe20003800000 */
[----:B------:R-:W-:-:S04]  /*de70*/  SHF.L.U32 R2, RZ, 0x1f, RZ ;  /* 0x0000001fff027819 */ /* 0x000fc800000006ff */
[----:B------:R-:W1:Y:S02]  /*de80*/  SYNCS.PHASECHK.TRANS64.TRYWAIT P2, [R0+URZ+0x30], R2 ;  /* 0x00003002000075a7 */ /* 0x000e64000804017f */
[----:B-1----:R-:W-:Y:S05]  /*de90*/  @!P2 BRA `(.L_x_173) ;  /* 0x0000020000b0a947 */ /* 0x002fea0003800000 */
.L_x_1143:
[----:B------:R-:W-:Y:S05]  /*dea0*/  BSYNC B1 ;  /* 0x0000000000017941 */ /* 0x000fea0003800000 */
.L_x_172:
[----:B------:R-:W-:Y:S05]  /*deb0*/  @P1 BRA `(.L_x_174) ;  /* 0x0000000000941947 */ /* 0x000fea0003800000 */
[----:B------:R-:W-:Y:S01]  /*dec0*/  LEA R12, R4, R156, 0xd ;  /* 0x0000009c040c7211 */ /* 0x000fe200078e68ff */
[----:B------:R-:W-:Y:S05]  /*ded0*/  WARPSYNC.ALL ;  /* 0x0000000000007948 */ /* 0x000fea0003800000 */
[----:B------:R-:W-:Y:S02]  /*dee0*/  LEA R8, R164, R12, 0x1 ;  /* 0x0000000ca4087211 */ /* 0x000fe400078e08ff */
[----:B------:R-:W2:Y:S04]  /*def0*/  LDSM.16.M88.4 R12, [R12] ;  /* 0x000000000c0c783b */ /* 0x000ea80000000200 */
[----:B------:R-:W3:Y:S01]  /*df00*/  LDSM.16.M88.4 R8, [R8] ;  /* 0x000000000808783b */ /* 0x000ee20000000200 */
[C---:B--2---:R-:W-:Y:S01]  /*df10*/  SHF.L.U32 R154, R12.reuse, 0x10, RZ ;  /* 0x000000100c9a7819 */ /* 0x044fe200000006ff */
[----:B------:R-:W-:Y:S01]  /*df20*/  IMAD.U32 R23, R13, 0x10000, RZ ;  /* 0x000100000d177824 */ /* 0x000fe200078e00ff */
[----:B------:R-:W-:-:S02]  /*df30*/  LOP3.LUT R12, R12, 0xffff0000, RZ, 0xc0, !PT ;  /* 0xffff00000c0c7812 */ /* 0x000fc400078ec0ff */
[----:B---3--:R-:W-:Y:S01]  /*df40*/  SHF.L.U32 R18, R8, 0x10, RZ ;  /* 0x0000001008127819 */ /* 0x008fe200000006ff */
        /* <DEDUP_REMOVED lines=11> */
[----:B------:R-:W-:Y:S01]  /*e000*/  LOP3.LUT R14, R14, 0xffff0000, RZ, 0xc0, !PT ;  /* 0xffff00000e0e7812 */ /* 0x000fe200078ec0ff */
[C---:B------:R-:W-:Y:S01]  /*e010*/  FMUL R18, R16.reuse, R18 ;  /* 0x0000001210127220 */ /* 0x040fe20000400000 */
        /* <DEDUP_REMOVED lines=15> */
.L_x_174:
[----:B------:R-:W-:-:S04]  /*e110*/  IADD3 R4, R4, 0x1, RZ ;  /* 0x0000000104047810 */ /* 0x000fc80007ffe0ff */
[----:B------:R-:W-:-:S04]  /*e120*/  ISETP.NE.AND P2, PT, R4, 0x4, PT ;  /* 0x000000040400780c */ /* 0x000fc80003f45270 */
[----:B------:R-:W-:Y:S02]  /*e130*/  SEL R4, R4, RZ, P2 ;  /* 0x000000ff04047207 */ /* 0x000fe40001000000 */
[----:B------:R-:W-:-:S07]  /*e140*/  SEL R9, RZ, 0x1, P2 ;  /* 0x00000001ff097807 */ /* 0x000fce0001000000 */
.L_x_170:
[----:B------:R-:W-:Y:S05]  /*e150*/  BSYNC B0 ;  /* 0x0000000000007941 */ /* 0x000fea0003800000 */
.L_x_169:
[----:B------:R-:W2:Y:S04]  /*e160*/  LDL.LU R3, [R1+0x40] ;  /* 0x0000400001037983 */ /* 0x000ea80000300800 */
[----:B-1----:R-:W3:Y:S04]  /*e170*/  LDL.LU R0, [R1+0x44] ;  /* 0x0000440001007983 */ /* 0x002ee80000300800 */
[----:B------:R-:W4:Y:S04]  /*e180*/  LDL.LU R2, [R1+0x48] ;  /* 0x0000480001027983 */ /* 0x000f280000300800 */
[----:B------:R-:W5:Y:S04]  /*e190*/  LDL.LU R15, [R1+0x4c] ;  /* 0x00004c00010f7983 */ /* 0x000f680000300800 */
        /* <DEDUP_REMOVED lines=11> */
[----:B------:R-:W5:Y:S01]  /*e250*/  LDL.LU R28, [R1+0x7c] ;  /* 0x00007c00011c7983 */ /* 0x000f620000300800 */
[----:B------:R-:W-:Y:S01]  /*e260*/  MOV R171, 0x3bbb989d ;  /* 0x3bbb989d00ab7802 */ /* 0x000fe20000000f00 */
[----:B------:R-:W-:Y:S01]  /*e270*/  IMAD.MOV.U32 R174, RZ, RZ, 0x437c0000 ;  /* 0x437c0000ffae7424 */ /* 0x000fe200078e00ff */
[----:B------:R-:W-:Y:S01]  /*e280*/  BSSY B1, `(.L_x_175) ;  /* 0x000009d000017945 */ /* 0x000fe20003800000 */
[C---:B--2---:R-:W-:Y:S01]  /*e290*/  FFMA R170, R17.reuse, R3, R154 ;  /* 0x0000000311aa7223 */ /* 0x044fe2000000009a */
[----:B---3--:R-:W-:-:S03]  /*e2a0*/  FFMA R169, R17, R0, R153 ;  /* 0x0000000011a97223 */ /* 0x008fc60000000099 */
[-C--:B------:R-:W-:Y:S01]  /*e2b0*/  FFMA.SAT R0, -R170, R171.reuse, 0.5 ;  /* 0x3f000000aa007423 */ /* 0x080fe200000021ab */
[----:B------:R-:W-:-:S03]  /*e2c0*/  FFMA.SAT R13, -R169, R171, 0.5 ;  /* 0x3f000000a90d7423 */ /* 0x000fc600000021ab */
[----:B------:R-:W-:Y:S01]  /*e2d0*/  FFMA.RM R0, R0, R174, 12582913 ;  /* 0x4b40000100007423 */ /* 0x000fe200000040ae */
[----:B----4-:R-:W-:Y:S01]  /*e2e0*/  FFMA R168, R17, R2, R23 ;  /* 0x0000000211a87223 */ /* 0x010fe20000000017 */
[----:B------:R-:W-:Y:S02]  /*e2f0*/  FFMA.RM R13, R13, R174, 12582913 ;  /* 0x4b4000010d0d7423 */ /* 0x000fe400000040ae */
[C---:B------:R-:W-:Y:S01]  /*e300*/  FADD R3, R0.reuse, -12583039 ;  /* 0xcb40007f00037421 */ /* 0x040fe20000000000 */
[----:B-----5:R-:W-:Y:S01]  /*e310*/  FFMA R167, R17, R15, R152 ;  /* 0x0000000f11a77223 */ /* 0x020fe20000000098 */
[----:B------:R-:W-:Y:S01]  /*e320*/  SHF.L.U32 R0, R0, 0x17, RZ ;  /* 0x0000001700007819 */ /* 0x000fe200000006ff */
[----:B------:R-:W-:Y:S01]  /*e330*/  FADD R2, R13, -12583039 ;  /* 0xcb40007f0d027421 */ /* 0x000fe20000000000 */
[----:B------:R-:W-:Y:S01]  /*e340*/  FFMA R14, -R170, 1.4426950216293334961, -R3 ;  /* 0x3fb8aa3baa0e7823 */ /* 0x000fe20000000903 */
[----:B------:R-:W-:Y:S01]  /*e350*/  FFMA.SAT R3, -R168, R171, 0.5 ;  /* 0x3f000000a8037423 */ /* 0x000fe200000021ab */
[----:B------:R-:W-:Y:S01]  /*e360*/  FFMA R161, R17, R36, R21 ;  /* 0x0000002411a17223 */ /* 0x000fe20000000015 */
[----:B------:R-:W-:Y:S01]  /*e370*/  FFMA R2, -R169, 1.4426950216293334961, -R2 ;  /* 0x3fb8aa3ba9027823 */ /* 0x000fe20000000902 */
[----:B------:R-:W-:Y:S01]  /*e380*/  FFMA R14, -R170, 1.925963033500011079e-08, R14 ;  /* 0x32a57060aa0e7823 */ /* 0x000fe2000000010e */
[-C--:B------:R-:W-:Y:S01]  /*e390*/  FFMA.RM R3, R3, R174.reuse, 12582913 ;  /* 0x4b40000103037423 */ /* 0x080fe200000040ae */
[----:B------:R-:W-:Y:S01]  /*e3a0*/  FFMA R160, R17, R35, R22 ;  /* 0x0000002311a07223 */ /* 0x000fe20000000016 */
[----:B------:R-:W-:Y:S01]  /*e3b0*/  FFMA R24, -R169, 1.925963033500011079e-08, R2 ;  /* 0x32a57060a9187823 */ /* 0x000fe20000000102 */
[-C--:B------:R-:W-:Y:S01]  /*e3c0*/  FFMA.SAT R2, -R167, R171.reuse, 0.5 ;  /* 0x3f000000a7027423 */ /* 0x080fe200000021ab */
[C---:B------:R-:W-:Y:S01]  /*e3d0*/  FADD R15, R3.reuse, -12583039 ;  /* 0xcb40007f030f7421 */ /* 0x040fe20000000000 */
[----:B------:R1:W2:Y:S01]  /*e3e0*/  MUFU.EX2 R25, R14 ;  /* 0x0000000e00197308 */ /* 0x0002a20000000800 */
[----:B------:R-:W-:Y:S01]  /*e3f0*/  SHF.L.U32 R163, R3, 0x17, RZ ;  /* 0x0000001703a37819 */ /* 0x000fe200000006ff */
[-C--:B------:R-:W-:Y:S01]  /*e400*/  FFMA.RM R2, R2, R174.reuse, 12582913 ;  /* 0x4b40000102027423 */ /* 0x080fe200000040ae */
[----:B------:R-:W-:Y:S01]  /*e410*/  FFMA R15, -R168, 1.4426950216293334961, -R15 ;  /* 0x3fb8aa3ba80f7823 */ /* 0x000fe2000000090f */
[-C--:B------:R-:W-:Y:S01]  /*e420*/  FFMA.SAT R3, -R160, R171.reuse, 0.5 ;  /* 0x3f000000a0037423 */ /* 0x080fe200000021ab */
[----:B------:R-:W-:Y:S01]  /*e430*/  SHF.L.U32 R166, R13, 0x17, RZ ;  /* 0x000000170da67819 */ /* 0x000fe200000006ff */
[----:B------:R-:W-:Y:S01]  /*e440*/  FFMA.SAT R13, -R161, R171, 0.5 ;  /* 0x3f000000a10d7423 */ /* 0x000fe200000021ab */
[----:B------:R-:W-:Y:S01]  /*e450*/  FFMA R15, -R168, 1.925963033500011079e-08, R15 ;  /* 0x32a57060a80f7823 */ /* 0x000fe2000000010f */
[----:B------:R-:W3:Y:S01]  /*e460*/  MUFU.EX2 R24, R24 ;  /* 0x0000001800187308 */ /* 0x000ee20000000800 */
[C---:B-1----:R-:W-:Y:S01]  /*e470*/  FADD R14, R2.reuse, -12583039 ;  /* 0xcb40007f020e7421 */ /* 0x042fe20000000000 */
[----:B------:R-:W-:Y:S01]  /*e480*/  FFMA.RM R3, R3, R174, 12582913 ;  /* 0x4b40000103037423 */ /* 0x000fe200000040ae */
[----:B------:R-:W-:Y:S01]  /*e490*/  SHF.L.U32 R162, R2, 0x17, RZ ;  /* 0x0000001702a27819 */ /* 0x000fe200000006ff */
[----:B------:R-:W-:Y:S01]  /*e4a0*/  FFMA R159, R17, R34, R19 ;  /* 0x00000022119f7223 */ /* 0x000fe20000000013 */
[----:B------:R-:W-:Y:S01]  /*e4b0*/  FFMA R14, -R167, 1.4426950216293334961, -R14 ;  /* 0x3fb8aa3ba70e7823 */ /* 0x000fe2000000090e */
[----:B------:R-:W-:Y:S01]  /*e4c0*/  FADD R2, R3, -12583039 ;  /* 0xcb40007f03027421 */ /* 0x000fe20000000000 */
[----:B------:R-:W-:Y:S01]  /*e4d0*/  FFMA.RM R13, R13, R174, 12582913 ;  /* 0x4b4000010d0d7423 */ /* 0x000fe200000040ae */
[----:B------:R-:W1:Y:S01]  /*e4e0*/  MUFU.EX2 R15, R15 ;  /* 0x0000000f000f7308 */ /* 0x000e620000000800 */
[----:B------:R-:W-:Y:S01]  /*e4f0*/  FFMA R14, -R167, 1.925963033500011079e-08, R14 ;  /* 0x32a57060a70e7823 */ /* 0x000fe2000000010e */
[C---:B------:R-:W-:Y:S01]  /*e500*/  FFMA R37, R17.reuse, R33, R18 ;  /* 0x0000002111257223 */ /* 0x040fe20000000012 */
[C---:B------:R-:W-:Y:S01]  /*e510*/  FFMA R158, R17.reuse, R26, R20 ;  /* 0x0000001a119e7223 */ /* 0x040fe20000000014 */
[C---:B------:R-:W-:Y:S01]  /*e520*/  FFMA R35, R17.reuse, R32, R12 ;  /* 0x0000002011237223 */ /* 0x040fe2000000000c */
[----:B------:R-:W-:Y:S01]  /*e530*/  FFMA R34, R17, R29, R11 ;  /* 0x0000001d11227223 */ /* 0x000fe2000000000b */
[----:B------:R-:W-:Y:S01]  /*e540*/  SHF.L.U32 R157, R13, 0x17, RZ ;  /* 0x000000170d9d7819 */ /* 0x000fe200000006ff */
[----:B--2---:R-:W-:Y:S01]  /*e550*/  FFMA R0, R0, R25, 1 ;  /* 0x3f80000000007423 */ /* 0x004fe20000000019 */
[----:B------:R-:W2:Y:S01]  /*e560*/  MUFU.EX2 R14, R14 ;  /* 0x0000000e000e7308 */ /* 0x000ea20000000800 */
[----:B---3--:R-:W-:Y:S01]  /*e570*/  FFMA R166, R166, R24, 1 ;  /* 0x3f800000a6a67423 */ /* 0x008fe20000000018 */
[----:B------:R-:W-:Y:S01]  /*e580*/  SHF.L.U32 R39, R3, 0x17, RZ ;  /* 0x0000001703277819 */ /* 0x000fe200000006ff */
[----:B------:R-:W-:Y:S01]  /*e590*/  FFMA.SAT R3, -R35, R171, 0.5 ;  /* 0x3f00000023037423 */ /* 0x000fe200000021ab */
[C---:B------:R-:W-:Y:S01]  /*e5a0*/  FFMA R30, R17.reuse, R30, R10 ;  /* 0x0000001e111e7223 */ /* 0x040fe2000000000a */
[C---:B------:R-:W-:Y:S01]  /*e5b0*/  FFMA R27, R17.reuse, R27, R7 ;  /* 0x0000001b111b7223 */ /* 0x040fe20000000007 */
[----:B------:R-:W-:Y:S01]  /*e5c0*/  FFMA R31, R17, R31, R5 ;  /* 0x0000001f111f7223 */ /* 0x000fe20000000005 */
[----:B------:R-:W-:Y:S01]  /*e5d0*/  FFMA.RM R3, R3, R174, 12582913 ;  /* 0x4b40000103037423 */ /* 0x000fe200000040ae */
[----:B-1----:R-:W-:Y:S01]  /*e5e0*/  FFMA R163, R163, R15, 1 ;  /* 0x3f800000a3a37423 */ /* 0x002fe2000000000f */
[----:B------:R-:W-:Y:S01]  /*e5f0*/  FFMA R15, -R160, 1.4426950216293334961, -R2 ;  /* 0x3fb8aa3ba00f7823 */ /* 0x000fe20000000902 */
[----:B------:R-:W-:-:S02]  /*e600*/  FFMA.SAT R2, -R159, R171, 0.5 ;  /* 0x3f0000009f027423 */ /* 0x000fc400000021ab */
[----:B------:R-:W-:Y:S01]  /*e610*/  SHF.L.U32 R32, R3, 0x17, RZ ;  /* 0x0000001703207819 */ /* 0x000fe200000006ff */
[----:B------:R-:W-:Y:S01]  /*e620*/  FFMA R28, R17, R28, R6 ;  /* 0x0000001c111c7223 */ /* 0x000fe20000000006 */
[----:B------:R-:W-:Y:S01]  /*e630*/  FFMA R15, -R160, 1.925963033500011079e-08, R15 ;  /* 0x32a57060a00f7823 */ /* 0x000fe2000000010f */
[----:B------:R-:W-:Y:S01]  /*e640*/  FFMA.RM R2, R2, R174, 12582913 ;  /* 0x4b40000102027423 */ /* 0x000fe200000040ae */
[----:B--2---:R-:W-:Y:S01]  /*e650*/  FFMA R162, R162, R14, 1 ;  /* 0x3f800000a2a27423 */ /* 0x004fe2000000000e */
[----:B------:R-:W-:Y:S02]  /*e660*/  FADD R14, R13, -12583039 ;  /* 0xcb40007f0d0e7421 */ /* 0x000fe40000000000 */
[C---:B------:R-:W-:Y:S01]  /*e670*/  FADD R24, R2.reuse, -12583039 ;  /* 0xcb40007f02187421 */ /* 0x040fe20000000000 */
[----:B------:R-:W-:Y:S01]  /*e680*/  SHF.L.U32 R38, R2, 0x17, RZ ;  /* 0x0000001702267819 */ /* 0x000fe200000006ff */
        /* <DEDUP_REMOVED lines=8> */
[----:B------:R-:W-:Y:S01]  /*e710*/  IMAD.SHL.U32 R33, R2, 0x800000, RZ ;  /* 0x0080000002217824 */ /* 0x000fe200078e00ff */
[----:B------:R2:W3:Y:S01]  /*e720*/  MUFU.EX2 R26, R14 ;  /* 0x0000000e001a7308 */ /* 0x0004e20000000800 */
[----:B------:R-:W-:Y:S01]  /*e730*/  FFMA.SAT R2, -R34, R171, 0.5 ;  /* 0x3f00000022027423 */ /* 0x000fe200000021ab */
[----:B------:R-:W-:-:S03]  /*e740*/  FFMA R13, -R37, 1.4426950216293334961, -R13 ;  /* 0x3fb8aa3b250d7823 */ /* 0x000fc6000000090d */
[----:B------:R-:W-:-:S03]  /*e750*/  FFMA.RM R2, R2, R174, 12582913 ;  /* 0x4b40000102027423 */ /* 0x000fc600000040ae */
[----:B------:R-:W4:Y:S01]  /*e760*/  MUFU.EX2 R24, R24 ;  /* 0x0000001800187308 */ /* 0x000f220000000800 */
[----:B--2---:R-:W-:Y:S01]  /*e770*/  FFMA.SAT R14, -R158, R171, 0.5 ;  /* 0x3f0000009e0e7423 */ /* 0x004fe200000021ab */
[----:B------:R-:W-:Y:S01]  /*e780*/  SHF.L.U32 R29, R2, 0x17, RZ ;  /* 0x00000017021d7819 */ /* 0x000fe200000006ff */
[----:B-1----:R-:W-:Y:S01]  /*e790*/  FFMA R39, R39, R25, 1 ;  /* 0x3f80000027277423 */ /* 0x002fe20000000019 */
[----:B------:R-:W-:Y:S01]  /*e7a0*/  FFMA R25, R17, R175, R8 ;  /* 0x000000af11197223 */ /* 0x000fe20000000008 */
[----:B------:R-:W-:-:S04]  /*e7b0*/  FFMA.RM R14, R14, R174, 12582913 ;  /* 0x4b4000010e0e7423 */ /* 0x000fc800000040ae */
[C---:B------:R-:W-:Y:S01]  /*e7c0*/  FADD R15, R14.reuse, -12583039 ;  /* 0xcb40007f0e0f7421 */ /* 0x040fe20000000000 */
[----:B------:R-:W-:Y:S01]  /*e7d0*/  SHF.L.U32 R36, R14, 0x17, RZ ;  /* 0x000000170e247819 */ /* 0x000fe200000006ff */
[----:B------:R-:W-:Y:S01]  /*e7e0*/  FFMA R14, -R37, 1.925963033500011079e-08, R13 ;  /* 0x32a57060250e7823 */ /* 0x000fe2000000010d */
[----:B------:R-:W-:Y:S01]  /*e7f0*/  FADD R13, R3, -12583039 ;  /* 0xcb40007f030d7421 */ /* 0x000fe20000000000 */
[----:B------:R-:W-:Y:S01]  /*e800*/  FADD R3, R2, -12583039 ;  /* 0xcb40007f02037421 */ /* 0x000fe20000000000 */
[----:B------:R-:W-:Y:S01]  /*e810*/  FFMA.SAT R2, -R30, R171, 0.5 ;  /* 0x3f0000001e027423 */ /* 0x000fe200000021ab */
[----:B---3--:R-:W-:Y:S01]  /*e820*/  FFMA R157, R157, R26, 1 ;  /* 0x3f8000009d9d7423 */ /* 0x008fe2000000001a */
[----:B------:R-:W-:Y:S01]  /*e830*/  FFMA R15, -R158, 1.4426950216293334961, -R15 ;  /* 0x3fb8aa3b9e0f7823 */ /* 0x000fe2000000090f */
[----:B------:R-:W-:Y:S01]  /*e840*/  FFMA R3, -R34, 1.4426950216293334961, -R3 ;  /* 0x3fb8aa3b22037823 */ /* 0x000fe20000000903 */
[----:B------:R-:W-:Y:S01]  /*e850*/  FFMA.RM R2, R2, R174, 12582913 ;  /* 0x4b40000102027423 */ /* 0x000fe200000040ae */
[----:B----4-:R-:W-:Y:S01]  /*e860*/  FFMA R38, R38, R24, 1 ;  /* 0x3f80000026267423 */ /* 0x010fe20000000018 */
[----:B------:R-:W-:Y:S01]  /*e870*/  FFMA R15, -R158, 1.925963033500011079e-08, R15 ;  /* 0x32a570609e0f7823 */ /* 0x000fe2000000010f */
[----:B------:R-:W-:Y:S01]  /*e880*/  FFMA R3, -R34, 1.925963033500011079e-08, R3 ;  /* 0x32a5706022037823 */ /* 0x000fe20000000103 */
[C---:B------:R-:W-:Y:S01]  /*e890*/  FFMA R13, -R35.reuse, 1.4426950216293334961, -R13 ;  /* 0x3fb8aa3b230d7823 */ /* 0x040fe2000000090d */
[----:B------:R-:W-:Y:S01]  /*e8a0*/  SHF.L.U32 R26, R2, 0x17, RZ ;  /* 0x00000017021a7819 */ /* 0x000fe200000006ff */
[----:B------:R-:W1:Y:S02]  /*e8b0*/  MUFU.EX2 R14, R14 ;  /* 0x0000000e000e7308 */ /* 0x000e640000000800 */
        /* <DEDUP_REMOVED lines=8> */
[----:B------:R-:W-:Y:S01]  /*e940*/  FFMA R3, -R30, 1.4426950216293334961, -R3 ;  /* 0x3fb8aa3b1e037823 */ /* 0x000fe20000000903 */
        /* <DEDUP_REMOVED lines=31> */
[----:B------:R-:W-:-:S03]  /*eb40*/  SHF.L.U32 R13, R13, 0x17, RZ ;  /* 0x000000170d0d7819 */ /* 0x000fc600000006ff */
        /* <DEDUP_REMOVED lines=10> */
[----:B------:R-:W-:Y:S01]  /*ebf0*/  IMAD.MOV.U32 R171, RZ, RZ, R0 ;  /* 0x000000ffffab7224 */ /* 0x000fe200078e0000 */
[----:B------:R-:W-:Y:S06]  /*ec00*/  BRA `(.L_x_177) ;  /* 0x0000000000107947 */ /* 0x000fec0003800000 */
.L_x_176:
[----:B------:R-:W1:Y:S02]  /*ec10*/  MUFU.RCP R171, R0 ;  /* 0x0000000000ab7308 */ /* 0x000e640000001000 */
[----:B-1----:R-:W-:-:S04]  /*ec20*/  FFMA R0, R0, R171, -1 ;  /* 0xbf80000000007423 */ /* 0x002fc800000000ab */
[----:B------:R-:W-:-:S04]  /*ec30*/  FADD.FTZ R0, -R0, -RZ ;  /* 0x800000ff00007221 */ /* 0x000fc80000010100 */
[----:B------:R-:W-:-:S07]  /*ec40*/  FFMA R171, R171, R0, R171 ;  /* 0x00000000abab7223 */ /* 0x000fce00000000ab */
.L_x_177:
[----:B------:R-:W-:Y:S05]  /*ec50*/  BSYNC B1 ;  /* 0x0000000000017941 */ /* 0x000fea0003800000 */
.L_x_175:
        /* <DEDUP_REMOVED lines=10> */
.L_x_179:
[----:B------:R-:W1:Y:S02]  /*ed00*/  MUFU.RCP R0, R166 ;  /* 0x000000a600007308 */ /* 0x000e640000001000 */
[----:B-1----:R-:W-:-:S04]  /*ed10*/  FFMA R166, R166, R0, -1 ;  /* 0xbf800000a6a67423 */ /* 0x002fc80000000000 */
[----:B------:R-:W-:-:S04]  /*ed20*/  FADD.FTZ R166, -R166, -RZ ;  /* 0x800000ffa6a67221 */ /* 0x000fc80000010100 */
[----:B------:R-:W-:-:S07]  /*ed30*/  FFMA R166, R0, R166, R0 ;  /* 0x000000a600a67223 */ /* 0x000fce0000000000 */
.L_x_180:
[----:B------:R-:W-:Y:S05]  /*ed40*/  BSYNC B1 ;  /* 0x0000000000017941 */ /* 0x000fea0003800000 */
.L_x_178:
        /* <DEDUP_REMOVED lines=10> */
.L_x_182:
[----:B------:R-:W1:Y:S02]  /*edf0*/  MUFU.RCP R0, R163 ;  /* 0x000000a300007308 */ /* 0x000e640000001000 */
[----:B-1----:R-:W-:-:S04]  /*ee00*/  FFMA R163, R163, R0, -1 ;  /* 0xbf800000a3a37423 */ /* 0x002fc80000000000 */
[----:B------:R-:W-:-:S04]  /*ee10*/  FADD.FTZ R163, -R163, -RZ ;  /* 0x800000ffa3a37221 */ /* 0x000fc80000010100 */
[----:B------:R-:W-:-:S07]  /*ee20*/  FFMA R163, R0, R163, R0 ;  /* 0x000000a300a37223 */ /* 0x000fce0000000000 */
.L_x_183:
[----:B------:R-:W-:Y:S05]  /*ee30*/  BSYNC B1 ;  /* 0x0000000000017941 */ /* 0x000fea0003800000 */
.L_x_181:
        /* <DEDUP_REMOVED lines=8> */
[----:B------:R-:W-:Y:S01]  /*eec0*/  IMAD.MOV.U32 R162, RZ, RZ, R0 ;  /* 0x000000ffffa27224 */ /* 0x000fe200078e0000 */
[----:B------:R-:W-:Y:S06]  /*eed0*/  BRA `(.L_x_186) ;  /* 0x0000000000107947 */ /* 0x000fec0003800000 */
.L_x_185:
[----:B------:R-:W1:Y:S02]  /*eee0*/  MUFU.RCP R0, R162 ;  /* 0x000000a200007308 */ /* 0x000e640000001000 */
[----:B-1----:R-:W-:-:S04]  /*eef0*/  FFMA R162, R162, R0, -1 ;  /* 0xbf800000a2a27423 */ /* 0x002fc80000000000 */
[----:B------:R-:W-:-:S04]  /*ef00*/  FADD.FTZ R162, -R162, -RZ ;  /* 0x800000ffa2a27221 */ /* 0x000fc80000010100 */
[----:B------:R-:W-:-:S07]  /*ef10*/  FFMA R162, R0, R162, R0 ;  /* 0x000000a200a27223 */ /* 0x000fce0000000000 */
.L_x_186:
[----:B------:R-:W-:Y:S05]  /*ef20*/  BSYNC B1 ;  /* 0x0000000000017941 */ /* 0x000fea0003800000 */
.L_x_184:
        /* <DEDUP_REMOVED lines=10> */
.L_x_188:
[----:B------:R-:W1:Y:S02]  /*efd0*/  MUFU.RCP R0, R157 ;  /* 0x0000009d00007308 */ /* 0x000e640000001000 */
[----:B-1----:R-:W-:-:S04]  /*efe0*/  FFMA R157, R157, R0, -1 ;  /* 0xbf8000009d9d7423 */ /* 0x002fc80000000000 */
[----:B------:R-:W-:-:S04]  /*eff0*/  FADD.FTZ R157, -R157, -RZ ;  /* 0x800000ff9d9d7221 */ /* 0x000fc80000010100 */
[----:B------:R-:W-:-:S07]  /*f000*/  FFMA R157, R0, R157, R0 ;  /* 0x0000009d009d7223 */ /* 0x000fce0000000000 */
.L_x_189:
[----:B------:R-:W-:Y:S05]  /*f010*/  BSYNC B1 ;  /* 0x0000000000017941 */ /* 0x000fea0003800000 */
.L_x_187:
        /* <DEDUP_REMOVED lines=10> */
.L_x_191:
[----:B------:R-:W1:Y:S02]  /*f0c0*/  MUFU.RCP R0, R39 ;  /* 0x0000002700007308 */ /* 0x000e640000001000 */
[----:B-1----:R-:W-:-:S04]  /*f0d0*/  FFMA R39, R39, R0, -1 ;  /* 0xbf80000027277423 */ /* 0x002fc80000000000 */
[----:B------:R-:W-:-:S04]  /*f0e0*/  FADD.FTZ R39, -R39, -RZ ;  /* 0x800000ff27277221 */ /* 0x000fc80000010100 */
[----:B------:R-:W-:-:S07]  /*f0f0*/  FFMA R39, R0, R39, R0 ;  /* 0x0000002700277223 */ /* 0x000fce0000000000 */
.L_x_192:
[----:B------:R-:W-:Y:S05]  /*f100*/  BSYNC B1 ;  /* 0x0000000000017941 */ /* 0x000fea0003800000 */
.L_x_190:
        /* <DEDUP_REMOVED lines=10> */
.L_x_194:
[----:B------:R-:W1:Y:S02]  /*f1b0*/  MUFU.RCP R0, R38 ;  /* 0x0000002600007308 */ /* 0x000e640000001000 */
[----:B-1----:R-:W-:-:S04]  /*f1c0*/  FFMA R38, R38, R0, -1 ;  /* 0xbf80000026267423 */ /* 0x002fc80000000000 */
[----:B------:R-:W-:-:S04]  /*f1d0*/  FADD.FTZ R38, -R38, -RZ ;  /* 0x800000ff26267221 */ /* 0x000fc80000010100 */
[----:B------:R-:W-:-:S07]  /*f1e0*/  FFMA R38, R0, R38, R0 ;  /* 0x0000002600267223 */ /* 0x000fce0000000000 */
.L_x_195:
[----:B------:R-:W-:Y:S05]  /*f1f0*/  BSYNC B1 ;  /* 0x0000000000017941 */ /* 0x000fea0003800000 */
.L_x_193:
        /* <DEDUP_REMOVED lines=10> */
.L_x_197:
[----:B------:R-:W1:Y:S02]  /*f2a0*/  MUFU.RCP R0, R36 ;  /* 0x0000002400007308 */ /* 0x000e640000001000 */
[----:B-1----:R-:W-:-:S04]  /*f2b0*/  FFMA R36, R36, R0, -1 ;  /* 0xbf80000024247423 */ /* 0x002fc80000000000 */
[----:B------:R-:W-:-:S04]  /*f2c0*/  FADD.FTZ R36, -R36, -RZ ;  /* 0x800000ff24247221 */ /* 0x000fc80000010100 */
[----:B------:R-:W-:-:S07]  /*f2d0*/  FFMA R36, R0, R36, R0 ;  /* 0x0000002400247223 */ /* 0x000fce0000000000 */
.L_x_198:
[----:B------:R-:W-:Y:S05]  /*f2e0*/  BSYNC B1 ;  /* 0x0000000000017941 */ /* 0x000fea0003800000 */
.L_x_196:
        /* <DEDUP_REMOVED lines=10> */
.L_x_200:
[----:B------:R-:W1:Y:S02]  /*f390*/  MUFU.RCP R0, R33 ;  /* 0x0000002100007308 */ /* 0x000e640000001000 */
[----:B-1----:R-:W-:-:S04]  /*f3a0*/  FFMA R33, R33, R0, -1 ;  /* 0xbf80000021217423 */ /* 0x002fc80000000000 */
[----:B------:R-:W-:-:S04]  /*f3b0*/  FADD.FTZ R33, -R33, -RZ ;  /* 0x800000ff21217221 */ /* 0x000fc80000010100 */
[----:B------:R-:W-:-:S07]  /*f3c0*/  FFMA R33, R0, R33, R0 ;  /* 0x0000002100217223 */ /* 0x000fce0000000000 */
.L_x_201:
[----:B------:R-:W-:Y:S05]  /*f3d0*/  BSYNC B1 ;  /* 0x0000000000017941 */ /* 0x000fea0003800000 */
.L_x_199:
        /* <DEDUP_REMOVED lines=10> */
.L_x_203:
[----:B------:R-:W1:Y:S02]  /*f480*/  MUFU.RCP R0, R32 ;  /* 0x0000002000007308 */ /* 0x000e640000001000 */
[----:B-1----:R-:W-:-:S04]  /*f490*/  FFMA R32, R32, R0, -1 ;  /* 0xbf80000020207423 */ /* 0x002fc80000000000 */
[----:B------:R-:W-:-:S04]  /*f4a0*/  FADD.FTZ R32, -R32, -RZ ;  /* 0x800000ff20207221 */ /* 0x000fc80000010100 */
[----:B------:R-:W-:-:S07]  /*f4b0*/  FFMA R32, R0, R32, R0 ;  /* 0x0000002000207223 */ /* 0x000fce0000000000 */
.L_x_204:
[----:B------:R-:W-:Y:S05]  /*f4c0*/  BSYNC B1 ;  /* 0x0000000000017941 */ /* 0x000fea0003800000 */
.L_x_202:
        /* <DEDUP_REMOVED lines=10> */
.L_x_206:
[----:B------:R-:W1:Y:S02]  /*f570*/  MUFU.RCP R0, R29 ;  /* 0x0000001d00007308 */ /* 0x000e640000001000 */
[----:B-1----:R-:W-:-:S04]  /*f580*/  FFMA R29, R29, R0, -1 ;  /* 0xbf8000001d1d7423 */ /* 0x002fc80000000000 */
[----:B------:R-:W-:-:S04]  /*f590*/  FADD.FTZ R29, -R29, -RZ ;  /* 0x800000ff1d1d7221 */ /* 0x000fc80000010100 */
[----:B------:R-:W-:-:S07]  /*f5a0*/  FFMA R29, R0, R29, R0 ;  /* 0x0000001d001d7223 */ /* 0x000fce0000000000 */
.L_x_207:
[----:B------:R-:W-:Y:S05]  /*f5b0*/  BSYNC B1 ;  /* 0x0000000000017941 */ /* 0x000fea0003800000 */
.L_x_205:
        /* <DEDUP_REMOVED lines=10> */
.L_x_209:
[----:B------:R-:W1:Y:S02]  /*f660*/  MUFU.RCP R0, R26 ;  /* 0x0000001a00007308 */ /* 0x000e640000001000 */
[----:B-1----:R-:W-:-:S04]  /*f670*/  FFMA R26, R26, R0, -1 ;  /* 0xbf8000001a1a7423 */ /* 0x002fc80000000000 */
[----:B------:R-:W-:-:S04]  /*f680*/  FADD.FTZ R26, -R26, -RZ ;  /* 0x800000ff1a1a7221 */ /* 0x000fc80000010100 */
[----:B------:R-:W-:-:S07]  /*f690*/  FFMA R26, R0, R26, R0 ;  /* 0x0000001a001a7223 */ /* 0x000fce0000000000 */
.L_x_210:
[----:B------:R-:W-:Y:S05]  /*f6a0*/  BSYNC B1 ;  /* 0x0000000000017941 */ /* 0x000fea0003800000 */
.L_x_208:
        /* <DEDUP_REMOVED lines=10> */
.L_x_212:
[----:B------:R-:W1:Y:S02]  /*f750*/  MUFU.RCP R0, R24 ;  /* 0x0000001800007308 */ /* 0x000e640000001000 */
[----:B-1----:R-:W-:-:S04]  /*f760*/  FFMA R24, R24, R0, -1 ;  /* 0xbf80000018187423 */ /* 0x002fc80000000000 */
[----:B------:R-:W-:-:S04]  /*f770*/  FADD.FTZ R24, -R24, -RZ ;  /* 0x800000ff18187221 */ /* 0x000fc80000010100 */
[----:B------:R-:W-:-:S07]  /*f780*/  FFMA R24, R0, R24, R0 ;  /* 0x0000001800187223 */ /* 0x000fce0000000000 */
.L_x_213:
[----:B------:R-:W-:Y:S05]  /*f790*/  BSYNC B1 ;  /* 0x0000000000017941 */ /* 0x000fea0003800000 */
.L_x_211:
        /* <DEDUP_REMOVED lines=10> */
.L_x_215:
[----:B------:R-:W1:Y:S02]  /*f840*/  MUFU.RCP R0, R15 ;  /* 0x0000000f00007308 */ /* 0x000e640000001000 */
[----:B-1----:R-:W-:-:S04]  /*f850*/  FFMA R15, R15, R0, -1 ;  /* 0xbf8000000f0f7423 */ /* 0x002fc80000000000 */
[----:B------:R-:W-:-:S04]  /*f860*/  FADD.FTZ R15, -R15, -RZ ;  /* 0x800000ff0f0f7221 */ /* 0x000fc80000010100 */
[----:B------:R-:W-:-:S07]  /*f870*/  FFMA R15, R0, R15, R0 ;  /* 0x0000000f000f7223 */ /* 0x000fce0000000000 */
.L_x_216:
[----:B------:R-:W-:Y:S05]  /*f880*/  BSYNC B1 ;  /* 0x0000000000017941 */ /* 0x000fea0003800000 */
.L_x_214:
        /* <DEDUP_REMOVED lines=10> */
.L_x_218:
[----:B------:R-:W1:Y:S02]  /*f930*/  MUFU.RCP R0, R14 ;  /* 0x0000000e00007308 */ /* 0x000e640000001000 */
[----:B-1----:R-:W-:-:S04]  /*f940*/  FFMA R14, R14, R0, -1 ;  /* 0xbf8000000e0e7423 */ /* 0x002fc80000000000 */
[----:B------:R-:W-:-:S04]  /*f950*/  FADD.FTZ R14, -R14, -RZ ;  /* 0x800000ff0e0e7221 */ /* 0x000fc80000010100 */
[----:B------:R-:W-:-:S07]  /*f960*/  FFMA R14, R0, R14, R0 ;  /* 0x0000000e000e7223 */ /* 0x000fce0000000000 */
.L_x_219:
[----:B------:R-:W-:Y:S05]  /*f970*/  BSYNC B1 ;  /* 0x0000000000017941 */ /* 0x000fea0003800000 */
.L_x_217:
        /* <DEDUP_REMOVED lines=8> */
[----:B------:R-:W-:Y:S05]  /*fa00*/  BRA `(.L_x_222) ;  /* 0x0000000000107947 */ /* 0x000fea0003800000 */
.L_x_221:
[----:B------:R-:W1:Y:S02]  /*fa10*/  MUFU.RCP R0, R13 ;  /* 0x0000000d00007308 */ /* 0x000e640000001000 */
[----:B-1----:R-:W-:-:S04]  /*fa20*/  FFMA R13, R13, R0, -1 ;  /* 0xbf8000000d0d7423 */ /* 0x002fc80000000000 */
[----:B------:R-:W-:-:S04]  /*fa30*/  FADD.FTZ R13, -R13, -RZ ;  /* 0x800000ff0d0d7221 */ /* 0x000fc80000010100 */
[----:B------:R-:W-:-:S07]  /*fa40*/  FFMA R0, R0, R13, R0 ;  /* 0x0000000d00007223 */ /* 0x000fce0000000000 */
.L_x_222:
[----:B------:R-:W-:Y:S05]  /*fa50*/  BSYNC B1 ;  /* 0x0000000000017941 */ /* 0x000fea0003800000 */
.L_x_220:
        /* <DEDUP_REMOVED lines=22> */
[----:B------:R-:W-:Y:S01]  /*fbc0*/  F2FP.BF16.F32.PACK_AB R27, R0, R14 ;  /* 0x0000000e001b723e */ /* 0x000fe200000010ff */
[----:B------:R-:W-:Y:S01]  /*fbd0*/  IMAD R0, R164, 0x2, R155 ;  /* 0x00000002a4007824 */ /* 0x000fe200078e029b */
[----:B------:R-:W-:Y:S01]  /*fbe0*/  F2FP.BF16.F32.PACK_AB R24, R32, R33 ;  /* 0x000000212018723e */ /* 0x000fe200000010ff */
[----:B------:R1:W-:Y:S01]  /*fbf0*/  STSM.16.M88.4 [R155+0x4200], R28 ;  /* 0x0042001c9b007844 */ /* 0x0003e20000000200 */
[----:B------:R-:W-:Y:S02]  /*fc00*/  F2FP.BF16.F32.PACK_AB R25, R2, R34 ;  /* 0x000000220219723e */ /* 0x000fe400000010ff */
[----:B------:R-:W-:-:S05]  /*fc10*/  F2FP.BF16.F32.PACK_AB R26, R15, R26 ;  /* 0x0000001a0f1a723e */ /* 0x000fca00000010ff */
        /* <DEDUP_REMOVED lines=18> */
.L_x_224:
[----:B------:R-:W-:Y:S05]  /*fd40*/  BSYNC B0 ;  /* 0x0000000000007941 */ /* 0x000fea0003800000 */
.L_x_223:
[----:B------:R-:W-:Y:S01]  /*fd50*/  IADD3 R159, R155, 0x4200, RZ ;  /* 0x000042009b9f7810 */ /* 0x000fe20007ffe0ff */
        /* <DEDUP_REMOVED lines=8> */
.L_x_227:
[----:B------:R-:W-:-:S04]  /*fde0*/  ULEA UR4, UR36, UR46, 0x3 ;  /* 0x0000002e24047291 */ /* 0x000fc8000f8e183f */
[----:B------:R-:W-:-:S04]  /*fdf0*/  UIADD3 UR4, UR4, 0x50, URZ ;  /* 0x0000005004047890 */ /* 0x000fc8000fffe03f */
[----:B------:R-:W-:-:S09]  /*fe00*/  UPRMT UR4, UR47, 0x654, UR4 ;  /* 0x000006542f047896 */ /* 0x000fd20008000004 */
[----:B------:R-:W-:Y:S03]  /*fe10*/  SYNCS.ARRIVE.TRANS64.RED.A1T0 RZ, [UR4], RZ ;  /* 0x000000ffffff79a7 */ /* 0x000fe60008100404 */
.L_x_226:
[----:B------:R-:W-:Y:S05]  /*fe20*/  BSYNC B0 ;  /* 0x0000000000007941 */ /* 0x000fea0003800000 */
.L_x_225:
[----:B------:R-:W-:Y:S01]  /*fe30*/  UIADD3 UR4, UR36, 0x1, URZ ;  /* 0x0000000124047890 */ /* 0x000fe2000fffe03f */
[----:B------:R-:W-:Y:S03]  /*fe40*/  BSSY B0, `(.L_x_228) ;  /* 0x0000039000007945 */ /* 0x000fe60003800000 */
[----:B------:R-:W-:-:S04]  /*fe50*/  UISETP.NE.AND UP0, UPT, UR4, 0x4, UPT ;  /* 0x000000040400788c */ /* 0x000fc8000bf05270 */
[----:B------:R-:W-:Y:S01]  /*fe60*/  USEL UR8, UR4, URZ, UP0 ;  /* 0x0000003f04087287 */ /* 0x000fe20008000000 */
[----:B------:R-:W-:Y:S11]  /*fe70*/  @P0 BRA `(.L_x_229) ;  /* 0x0000000000d40947 */ /* 0x000ff60003800000 */
[----:B------:R-:W-:-:S06]  /*fe80*/  UISETP.NE.AND UP0, UPT, UR43, 0x3, UPT ;  /* 0x000000032b00788c */ /* 0x000fcc000bf05270 */
[----:B------:R-:W-:-:S13]  /*fe90*/  PLOP3.LUT P2, PT, PT, PT, UP0, 0x80, 0x0 ;  /* 0x000000000000781c */ /* 0x000fda0003f4f008 */
[----:B------:R-:W-:Y:S05]  /*fea0*/  @!P2 BRA `(.L_x_230) ;  /* 0x000000000004a947 */ /* 0x000fea0003800000 */
[----:B------:R-:W-:Y:S01]  /*feb0*/  BPT.TRAP 0x1 ;  /* 0x000000040000795c */ /* 0x000fe20000300000 */
.L_x_230:
[----:B-1----:R-:W-:Y:S01]  /*fec0*/  LEA R0, R4, UR46, 0x3 ;  /* 0x0000002e04007c11 */ /* 0x002fe2000f8e18ff */
[----:B------:R-:W-:Y:S01]  /*fed0*/  BSSY B1, `(.L_x_231) ;  /* 0x0000004000017945 */ /* 0x000fe20003800000 */
[----:B------:R-:W-:-:S04]  /*fee0*/  SHF.L.U32 R2, R9, 0x1f, RZ ;  /* 0x0000001f09027819 */ /* 0x000fc800000006ff */
[----:B------:R-:W1:Y:S02]  /*fef0*/  SYNCS.PHASECHK.TRANS64.TRYWAIT P2, [R0+URZ+0x30], R2 ;  /* 0x00003002000075a7 */ /* 0x000e64000804017f */
[----:B-1----:R-:W-:Y:S05]  /*ff00*/  @!P2 BRA `(.L_x_232) ;  /* 0x000001e000a8a947 */ /* 0x002fea0003800000 */
.L_x_1144:
[----:B------:R-:W-:Y:S05]  /*ff10*/  BSYNC B1 ;  /* 0x0000000000017941 */ /* 0x000fea0003800000 */
.L_x_231:
[----:B------:R-:W-:Y:S05]  /*ff20*/  @P1 BRA `(.L_x_233) ;  /* 0x0000000000941947 */ /* 0x000fea0003800000 */
[----:B------:R-:W-:Y:S01]  /*ff30*/  LEA R3, R4, R156, 0xd ;  /* 0x0000009c04037211 */ /* 0x000fe200078e68ff */
[----:B------:R-:W-:Y:S05]  /*ff40*/  WARPSYNC.ALL ;  /* 0x0000000000007948 */ /* 0x000fea0003800000 */
[----:B------:R-:W-:Y:S01]  /*ff50*/  LEA R20, R164, R3, 0x1 ;  /* 0x00000003a4147211 */ /* 0x000fe200078e08ff */
[----:B------:R-:W2:Y:S05]  /*ff60*/  LDSM.16.M88.4 R12, [R3] ;  /* 0x00000000030c783b */ /* 0x000eaa0000000200 */
[----:B------:R-:W3:Y:S01]  /*ff70*/  LDSM.16.M88.4 R20, [R20] ;  /* 0x000000001414783b */ /* 0x000ee20000000200 */
[----:B--2---:R-:W-:-:S02]  /*ff80*/  SHF.L.U32 R154, R12, 0x10, RZ ;  /* 0x000000100c9a7819 */ /* 0x004fc400000006ff */
[----:B------:R-:W-:Y:S02]  /*ff90*/  LOP3.LUT R153, R12, 0xffff0000, RZ, 0xc0, !PT ;  /* 0xffff00000c997812 */ /* 0x000fe400078ec0ff */
[----:B-1----:R-:W-:Y:S01]  /*ffa0*/  SHF.L.U32 R2, R13, 0x10, RZ ;  /* 0x000000100d027819 */ /* 0x002fe200000006ff */
[----:B---3--:R-:W-:Y:S01]  /*ffb0*/  IMAD.U32 R18, R20, 0x10000, RZ ;  /* 0x0001000014127824 */ /* 0x008fe200078e00ff */
[----:B------:R-:W-:Y:S01]  /*ffc0*/  SHF.L.U32 R0, R14, 0x10, RZ ;  /* 0x000000100e007819 */ /* 0x000fe200000006ff */
[C---:B------:R-:W-:Y:S01]  /*ffd0*/  FMUL R154, R16.reuse, R154 ;  /* 0x0000009a109a7220 */ /* 0x040fe20000400000 */
[----:B------:R-:W-:Y:S01]  /*ffe0*/  SHF.L.U32 R19, R15, 0x10, RZ ;  /* 0x000000100f137819 */ /* 0x000fe200000006ff */
[C---:B------:R-:W-:Y:S01]  /*fff0*/  FMUL R153, R16.reuse, R153 ;  /* 0x0000009910997220 */ /* 0x040fe20000400000 */
[----:B------:R-:W-:Y:S01]  /*10000*/  LOP3.LUT R13, R13, 0xffff0000, RZ, 0xc0, !PT ;  /* 0xffff00000d0d7812 */ /* 0x000fe200078ec0ff */
[----:B------:R-:W-:Y:S01]  /*10010*/  FMUL R18, R16, R18 ;  /* 0x0000001210127220 */ /* 0x000fe20000400000 */
[----:B------:R-:W-:Y:S01]  /*10020*/  LOP3.LUT R14, R14, 0xffff0000, RZ, 0xc0, !PT ;  /* 0xffff00000e0e7812 */ /* 0x000fe200078ec0ff */
[C---:B------:R-:W-:Y:S01]  /*10030*/  FMUL R19, R16.reuse, R19 ;  /* 0x0000001310137220 */ /* 0x040fe20000400000 */
[----:B------:R-:W-:Y:S01]  /*10040*/  LOP3.LUT R15, R15, 0xffff0000, RZ, 0xc0, !PT ;  /* 0xffff00000f0f7812 */ /* 0x000fe200078ec0ff */
[----:B------:R-:W-:Y:S01]  /*10050*/  FMUL R152, R16, R13 ;  /* 0x0000000d10987220 */ /* 0x000fe20000400000 */
[----:B------:R-:W-:-:S02]  /*10060*/  LOP3.LUT R12, R20, 0xffff0000, RZ, 0xc0, !PT ;  /* 0xffff0000140c7812 */ /* 0x000fc400078ec0ff */
[C---:B------:R-:W-:Y:S01]  /*10070*/  SHF.L.U32 R11, R21.reuse, 0x10, RZ ;  /* 0x00000010150b7819 */ /* 0x040fe200000006ff */
        /* <DEDUP_REMOVED lines=12> */
[C---:B------:R-:W-:Y:S01]  /*10140*/  FMUL R7, R16.reuse, R7 ;  /* 0x0000000710077220 */ /* 0x040fe20000400000 */
[C---:B------:R-:W-:Y:S01]  /*10150*/  FMUL R8, R16.reuse, R8 ;  /* 0x0000000810087220 */ /* 0x040fe20000400000 */
[C---:B------:R-:W-:Y:S01]  /*10160*/  FMUL R5, R16.reuse, R5 ;  /* 0x0000000510057220 */ /* 0x040fe20000400000 */
[----:B------:R-:W-:-:S07]  /*10170*/  FMUL R6, R16, R6 ;  /* 0x0000000610067220 */ /* 0x000fce0000400000 */
.L_x_233:
[----:B------:R-:W-:-:S04]  /*10180*/  IADD3 R4, R4, 0x1, RZ ;  /* 0x0000000104047810 */ /* 0x000fc80007ffe0ff */
[----:B------:R-:W-:-:S04]  /*10190*/  ISETP.NE.AND P2, PT, R4, 0x4, PT ;  /* 0x000000040400780c */ /* 0x000fc80003f45270 */
[----:B-1----:R-:W-:Y:S02]  /*101a0*/  SEL R0, RZ, 0x1, P2 ;  /* 0x00000001ff007807 */ /* 0x002fe40001000000 */
[----:B------:R-:W-:Y:S02]  /*101b0*/  SEL R4, R4, RZ, P2 ;  /* 0x000000ff04047207 */ /* 0x000fe40001000000 */
[----:B------:R-:W-:-:S07]  /*101c0*/  LOP3.LUT R9, R9, R0, RZ, 0x3c, !PT ;  /* 0x0000000009097212 */ /* 0x000fce00078e3cff */
.L_x_229:
[----:B------:R-:W-:Y:S05]  /*101d0*/  BSYNC B0 ;  /* 0x0000000000007941 */ /* 0x000fea0003800000 */
.L_x_228:
[----:B-1----:R-:W-:Y:S01]  /*101e0*/  MOV R27, 0x3bbb989d ;  /* 0x3bbb989d001b7802 */ /* 0x002fe20000000f00 */
[C---:B------:R-:W-:Y:S01]  /*101f0*/  FFMA R41, R17.reuse, R41, R153 ;  /* 0x0000002911297223 */ /* 0x040fe20000000099 */
[----:B------:R-:W-:Y:S01]  /*10200*/  MOV R28, 0x437c0000 ;  /* 0x437c0000001c7802 */ /* 0x000fe20000000f00 */
[C---:B------:R-:W-:Y:S01]  /*10210*/  FFMA R40, R17.reuse, R40, R154 ;  /* 0x0000002811287223 */ /* 0x040fe2000000009a */
[----:B------:R-:W-:Y:S01]  /*10220*/  FFMA R43, R17, R43, R152 ;  /* 0x0000002b112b7223 */ /* 0x000fe20000000098 */
[-C--:B------:R-:W-:Y:S01]  /*10230*/  FFMA.SAT R13, -R41, R27.reuse, 0.5 ;  /* 0x3f000000290d7423 */ /* 0x080fe2000000211b */
[C---:B------:R-:W-:Y:S01]  /*10240*/  FFMA R42, R17.reuse, R42, R23 ;  /* 0x0000002a112a7223 */ /* 0x040fe20000000017 */
[----:B------:R-:W-:Y:S01]  /*10250*/  FFMA.SAT R0, -R40, R27, 0.5 ;  /* 0x3f00000028007423 */ /* 0x000fe2000000211b */
[----:B------:R-:W-:Y:S01]  /*10260*/  FFMA R44, R17, R44, R21 ;  /* 0x0000002c112c7223 */ /* 0x000fe20000000015 */
[-C--:B------:R-:W-:Y:S01]  /*10270*/  FFMA.RM R13, R13, R28.reuse, 12582913 ;  /* 0x4b4000010d0d7423 */ /* 0x080fe2000000401c */
[C---:B------:R-:W-:Y:S01]  /*10280*/  FFMA R45, R17.reuse, R45, R22 ;  /* 0x0000002d112d7223 */ /* 0x040fe20000000016 */
[-C--:B------:R-:W-:Y:S01]  /*10290*/  FFMA.RM R0, R0, R28.reuse, 12582913 ;  /* 0x4b40000100007423 */ /* 0x080fe2000000401c */
[----:B------:R-:W-:Y:S01]  /*102a0*/  FFMA R47, R17, R47, R20 ;  /* 0x0000002f112f7223 */ /* 0x000fe20000000014 */
[C---:B------:R-:W-:Y:S01]  /*102b0*/  FADD R2, R13.reuse, -12583039 ;  /* 0xcb40007f0d027421 */ /* 0x040fe20000000000 */
[----:B------:R-:W-:Y:S01]  /*102c0*/  SHF.L.U32 R35, R13, 0x17, RZ ;  /* 0x000000170d237819 */ /* 0x000fe200000006ff */
[----:B------:R-:W-:Y:S01]  /*102d0*/  FADD R3, R0, -12583039 ;  /* 0xcb40007f00037421 */ /* 0x000fe20000000000 */
[-C--:B------:R-:W-:Y:S01]  /*102e0*/  FFMA.SAT R13, -R44, R27.reuse, 0.5 ;  /* 0x3f0000002c0d7423 */ /* 0x080fe2000000211b */
[C---:B------:R-:W-:Y:S01]  /*102f0*/  FFMA R2, -R41.reuse, 1.4426950216293334961, -R2 ;  /* 0x3fb8aa3b29027823 */ /* 0x040fe20000000902 */
[----:B------:R-:W-:Y:S01]  /*10300*/  SHF.L.U32 R0, R0, 0x17, RZ ;  /* 0x0000001700007819 */ /* 0x000fe200000006ff */
[----:B------:R-:W-:Y:S01]  /*10310*/  FFMA R14, -R40, 1.4426950216293334961, -R3 ;  /* 0x3fb8aa3b280e7823 */ /* 0x000fe20000000903 */
[-C--:B------:R-:W-:Y:S01]  /*10320*/  FFMA.SAT R3, -R42, R27.reuse, 0.5 ;  /* 0x3f0000002a037423 */ /* 0x080fe2000000211b */
[----:B------:R-:W-:Y:S01]  /*10330*/  FFMA R24, -R41, 1.925963033500011079e-08, R2 ;  /* 0x32a5706029187823 */ /* 0x000fe20000000102 */
[----:B------:R-:W-:Y:S01]  /*10340*/  FFMA.SAT R2, -R43, R27, 0.5 ;  /* 0x3f0000002b027423 */ /* 0x000fe2000000211b */
[----:B------:R-:W-:Y:S01]  /*10350*/  FFMA R14, -R40, 1.925963033500011079e-08, R14 ;  /* 0x32a57060280e7823 */ /* 0x000fe2000000010e */
[-C--:B------:R-:W-:Y:S01]  /*10360*/  FFMA.RM R3, R3, R28.reuse, 12582913 ;  /* 0x4b40000103037423 */ /* 0x080fe2000000401c */
[-C--:B------:R-:W-:Y:S01]  /*10370*/  FFMA.RM R13, R13, R28.reuse, 12582913 ;  /* 0x4b4000010d0d7423 */ /* 0x080fe2000000401c */
[----:B------:R-:W-:Y:S01]  /*10380*/  FFMA.RM R2, R2, R28, 12582913 ;  /* 0x4b40000102027423 */ /* 0x000fe2000000401c */
[----:B------:R1:W2:Y:S01]  /*10390*/  MUFU.EX2 R25, R14 ;  /* 0x0000000e00197308 */ /* 0x0002a20000000800 */
[C---:B------:R-:W-:Y:S01]  /*103a0*/  FADD R15, R3.reuse, -12583039 ;  /* 0xcb40007f030f7421 */ /* 0x040fe20000000000 */
[----:B------:R-:W-:-:S02]  /*103b0*/  IMAD.SHL.U32 R34, R3, 0x800000, RZ ;  /* 0x0080000003227824 */ /* 0x000fc400078e00ff */
[----:B------:R-:W-:Y:S01]  /*103c0*/  FFMA.SAT R3, -R45, R27, 0.5 ;  /* 0x3f0000002d037423 */ /* 0x000fe2000000211b */
[----:B------:R-:W-:Y:S01]  /*103d0*/  SHF.L.U32 R33, R2, 0x17, RZ ;  /* 0x0000001702217819 */ /* 0x000fe200000006ff */
[----:B------:R-:W-:Y:S01]  /*103e0*/  FFMA R15, -R42, 1.4426950216293334961, -R15 ;  /* 0x3fb8aa3b2a0f7823 */ /* 0x000fe2000000090f */
[----:B------:R-:W-:Y:S01]  /*103f0*/  FFMA R46, R17, R46, R19 ;  /* 0x0000002e112e7223 */ /* 0x000fe20000000013 */
[----:B------:R-:W-:Y:S01]  /*10400*/  FFMA.RM R3, R3, R28, 12582913 ;  /* 0x4b40000103037423 */ /* 0x000fe2000000401c */
[----:B------:R-:W3:Y:S01]  /*10410*/  MUFU.EX2 R24, R24 ;  /* 0x0000001800187308 */ /* 0x000ee20000000800 */
[----:B-1----:R-:W-:Y:S01]  /*10420*/  FADD R14, R2, -12583039 ;  /* 0xcb40007f020e7421 */ /* 0x002fe20000000000 */
[----:B------:R-:W-:Y:S01]  /*10430*/  FFMA R15, -R42, 1.925963033500011079e-08, R15 ;  /* 0x32a570602a0f7823 */ /* 0x000fe2000000010f */
[----:B------:R-:W-:Y:S01]  /*10440*/  FADD R2, R3, -12583039 ;  /* 0xcb40007f03027421 */ /* 0x000fe20000000000 */
[----:B------:R-:W-:Y:S01]  /*10450*/  FFMA R48, R17, R48, R18 ;  /* 0x0000003011307223 */ /* 0x000fe20000000012 */
[----:B------:R-:W-:Y:S01]  /*10460*/  FFMA R14, -R43, 1.4426950216293334961, -R14 ;  /* 0x3fb8aa3b2b0e7823 */ /* 0x000fe2000000090e */
[----:B------:R-:W-:Y:S01]  /*10470*/  FFMA R49, R17, R49, R12 ;  /* 0x0000003111317223 */ /* 0x000fe2000000000c */
[----:B------:R-:W-:Y:S01]  /*10480*/  SHF.L.U32 R32, R13, 0x17, RZ ;  /* 0x000000170d207819 */ /* 0x000fe200000006ff */
[----:B------:R-:W1:Y:S01]  /*10490*/  MUFU.EX2 R15, R15 ;  /* 0x0000000f000f7308 */ /* 0x000e620000000800 */
[----:B------:R-:W-:Y:S01]  /*104a0*/  FFMA R14, -R43, 1.925963033500011079e-08, R14 ;  /* 0x32a570602b0e7823 */ /* 0x000fe2000000010e */
[----:B--2---:R-:W-:Y:S01]  /*104b0*/  FFMA R0, R0, R25, 1 ;  /* 0x3f80000000007423 */ /* 0x004fe20000000019 */
[----:B------:R-:W-:Y:S01]  /*104c0*/  SHF.L.U32 R31, R3, 0x17, RZ ;  /* 0x00000017031f7819 */ /* 0x000fe200000006ff */
[----:B------:R-:W-:Y:S01]  /*104d0*/  FFMA.SAT R3, -R49, R27, 0.5 ;  /* 0x3f00000031037423 */ /* 0x000fe2000000211b */
[C---:B------:R-:W-:Y:S01]  /*104e0*/  FFMA R50, R17.reuse, R50, R11 ;  /* 0x0000003211327223 */ /* 0x040fe2000000000b */
[C---:B------:R-:W-:Y:S01]  /*104f0*/  FFMA R51, R17.reuse, R51, R10 ;  /* 0x0000003311337223 */ /* 0x040fe2000000000a */
[----:B------:R-:W-:Y:S01]  /*10500*/  FFMA R52, R17, R52, R7 ;  /* 0x0000003411347223 */ /* 0x000fe20000000007 */
[----:B------:R-:W2:Y:S01]  /*10510*/  MUFU.EX2 R14, R14 ;  /* 0x0000000e000e7308 */ /* 0x000ea20000000800 */
[----:B---3--:R-:W-:Y:S01]  /*10520*/  FFMA R35, R35, R24, 1 ;  /* 0x3f80000023237423 */ /* 0x008fe20000000018 */
[----:B------:R-:W-:Y:S01]  /*10530*/  FFMA.RM R3, R3, R28, 12582913 ;  /* 0x4b40000103037423 */ /* 0x000fe2000000401c */
[C---:B------:R-:W-:Y:S01]  /*10540*/  FFMA R53, R17.reuse, R53, R8 ;  /* 0x0000003511357223 */ /* 0x040fe20000000008 */
[C---:B------:R-:W-:Y:S01]  /*10550*/  FFMA R54, R17.reuse, R54, R5 ;  /* 0x0000003611367223 */ /* 0x040fe20000000005 */
[----:B------:R-:W-:Y:S01]  /*10560*/  FFMA R55, R17, R55, R6 ;  /* 0x0000003711377223 */ /* 0x000fe20000000006 */
[----:B------:R-:W-:Y:S01]  /*10570*/  BSSY B1, `(.L_x_234) ;  /* 0x0000066000017945 */ /* 0x000fe20003800000 */
[----:B-1----:R-:W-:Y:S01]  /*10580*/  FFMA R34, R34, R15, 1 ;  /* 0x3f80000022227423 */ /* 0x002fe2000000000f */
[----:B------:R-:W-:Y:S01]  /*10590*/  FFMA R15, -R45, 1.4426950216293334961, -R2 ;  /* 0x3fb8aa3b2d0f7823 */ /* 0x000fe20000000902 */
[----:B------:R-:W-:-:S03]  /*105a0*/  FFMA.SAT R2, -R46, R27, 0.5 ;  /* 0x3f0000002e027423 */ /* 0x000fc6000000211b */
[----:B------:R-:W-:Y:S01]  /*105b0*/  FFMA R15, -R45, 1.925963033500011079e-08, R15 ;  /* 0x32a570602d0f7823 */ /* 0x000fe2000000010f */
[----:B------:R-:W-:Y:S01]  /*105c0*/  FFMA.RM R2, R2, R28, 12582913 ;  /* 0x4b40000102027423 */ /* 0x000fe2000000401c */
[----:B--2---:R-:W-:Y:S01]  /*105d0*/  FFMA R33, R33, R14, 1 ;  /* 0x3f80000021217423 */ /* 0x004fe2000000000e */
[----:B------:R-:W-:Y:S01]  /*105e0*/  FADD R14, R13, -12583039 ;  /* 0xcb40007f0d0e7421 */ /* 0x000fe20000000000 */
[----:B------:R-:W1:Y:S01]  /*105f0*/  MUFU.EX2 R25, R15 ;  /* 0x0000000f00197308 */ /* 0x000e620000000800 */
[C---:B------:R-:W-:Y:S01]  /*10600*/  FADD R24, R2.reuse, -12583039 ;  /* 0xcb40007f02187421 */ /* 0x040fe20000000000 */
[----:B------:R-:W-:Y:S01]  /*10610*/  SHF.L.U32 R30, R2, 0x17, RZ ;  /* 0x00000017021e7819 */ /* 0x000fe200000006ff */
[----:B------:R-:W-:Y:S01]  /*10620*/  FFMA R14, -R44, 1.4426950216293334961, -R14 ;  /* 0x3fb8aa3b2c0e7823 */ /* 0x000fe2000000090e */
[----:B------:R-:W-:Y:S01]  /*10630*/  FFMA.SAT R2, -R48, R27, 0.5 ;  /* 0x3f00000030027423 */ /* 0x000fe2000000211b */
[----:B------:R-:W-:Y:S02]  /*10640*/  FFMA R24, -R46, 1.4426950216293334961, -R24 ;  /* 0x3fb8aa3b2e187823 */ /* 0x000fe40000000918 */
[----:B------:R-:W-:Y:S01]  /*10650*/  FFMA R14, -R44, 1.925963033500011079e-08, R14 ;  /* 0x32a570602c0e7823 */ /* 0x000fe2000000010e */
[----:B------:R-:W-:Y:S01]  /*10660*/  FFMA.RM R2, R2, R28, 12582913 ;  /* 0x4b40000102027423 */ /* 0x000fe2000000401c */
[----:B------:R-:W-:-:S02]  /*10670*/  FFMA R24, -R46, 1.925963033500011079e-08, R24 ;  /* 0x32a570602e187823 */ /* 0x000fc40000000118 */
[----:B------:R2:W3:Y:S01]  /*10680*/  MUFU.EX2 R26, R14 ;  /* 0x0000000e001a7308 */ /* 0x0004e20000000800 */
[----:B------:R-:W-:-:S04]  /*10690*/  FADD R13, R2, -12583039 ;  /* 0xcb40007f020d7421 */ /* 0x000fc80000000000 */
[----:B------:R-:W-:Y:S01]  /*106a0*/  FFMA R13, -R48, 1.4426950216293334961, -R13 ;  /* 0x3fb8aa3b300d7823 */ /* 0x000fe2000000090d */
[----:B-1----:R-:W-:Y:S02]  /*106b0*/  FFMA R31, R31, R25, 1 ;  /* 0x3f8000001f1f7423 */ /* 0x002fe40000000019 */
[----:B------:R-:W1:Y:S01]  /*106c0*/  MUFU.EX2 R24, R24 ;  /* 0x0000001800187308 */ /* 0x000e620000000800 */
[----:B--2---:R-:W-:-:S04]  /*106d0*/  FFMA.SAT R14, -R47, R27, 0.5 ;  /* 0x3f0000002f0e7423 */ /* 0x004fc8000000211b */
[----:B------:R-:W-:-:S04]  /*106e0*/  FFMA.RM R14, R14, R28, 12582913 ;  /* 0x4b4000010e0e7423 */ /* 0x000fc8000000401c */
[C---:B------:R-:W-:Y:S01]  /*106f0*/  FADD R15, R14.reuse, -12583039 ;  /* 0xcb40007f0e0f7421 */ /* 0x040fe20000000000 */
[----:B------:R-:W-:Y:S01]  /*10700*/  SHF.L.U32 R29, R14, 0x17, RZ ;  /* 0x000000170e1d7819 */ /* 0x000fe200000006ff */
[----:B------:R-:W-:Y:S01]  /*10710*/  FFMA R14, -R48, 1.925963033500011079e-08, R13 ;  /* 0x32a57060300e7823 */ /* 0x000fe2000000010d */
[----:B------:R-:W-:Y:S01]  /*10720*/  FADD R13, R3, -12583039 ;  /* 0xcb40007f030d7421 */ /* 0x000fe20000000000 */
[----:B------:R-:W-:Y:S01]  /*10730*/  FFMA R15, -R47, 1.4426950216293334961, -R15 ;  /* 0x3fb8aa3b2f0f7823 */ /* 0x000fe2000000090f */
[----:B---3--:R-:W-:Y:S02]  /*10740*/  FFMA R32, R32, R26, 1 ;  /* 0x3f80000020207423 */ /* 0x008fe4000000001a */
[----:B------:R-:W-:Y:S01]  /*10750*/  FFMA R13, -R49, 1.4426950216293334961, -R13 ;  /* 0x3fb8aa3b310d7823 */ /* 0x000fe2000000090d */
[----:B------:R-:W-:Y:S01]  /*10760*/  FFMA R15, -R47, 1.925963033500011079e-08, R15 ;  /* 0x32a570602f0f7823 */ /* 0x000fe2000000010f */
[----:B-1----:R-:W-:Y:S02]  /*10770*/  FFMA R30, R30, R24, 1 ;  /* 0x3f8000001e1e7423 */ /* 0x002fe40000000018 */
[----:B------:R-:W-:-:S03]  /*10780*/  FFMA R13, -R49, 1.925963033500011079e-08, R13 ;  /* 0x32a57060310d7823 */ /* 0x000fc6000000010d */
[----:B------:R-:W1:Y:S08]  /*10790*/  MUFU.EX2 R15, R15 ;  /* 0x0000000f000f7308 */ /* 0x000e700000000800 */
[----:B------:R2:W3:Y:S01]  /*107a0*/  MUFU.EX2 R24, R13 ;  /* 0x0000000d00187308 */ /* 0x0004e20000000800 */
[----:B-1----:R-:W-:Y:S01]  /*107b0*/  FFMA R29, R29, R15, 1 ;  /* 0x3f8000001d1d7423 */ /* 0x002fe2000000000f */
[----:B--2---:R-:W-:-:S06]  /*107c0*/  SHF.L.U32 R13, R3, 0x17, RZ ;  /* 0x00000017030d7819 */ /* 0x004fcc00000006ff */
[----:B------:R1:W2:Y:S01]  /*107d0*/  MUFU.EX2 R15, R14 ;  /* 0x0000000e000f7308 */ /* 0x0002a20000000800 */
[----:B---3--:R-:W-:Y:S01]  /*107e0*/  FFMA R13, R13, R24, 1 ;  /* 0x3f8000000d0d7423 */ /* 0x008fe20000000018 */
[----:B-1----:R-:W-:Y:S01]  /*107f0*/  SHF.L.U32 R14, R2, 0x17, RZ ;  /* 0x00000017020e7819 */ /* 0x002fe200000006ff */
[----:B------:R-:W-:-:S04]  /*10800*/  FFMA.SAT R2, -R50, R27, 0.5 ;  /* 0x3f00000032027423 */ /* 0x000fc8000000211b */
[----:B------:R-:W-:Y:S01]  /*10810*/  FFMA.RM R2, R2, R28, 12582913 ;  /* 0x4b40000102027423 */ /* 0x000fe2000000401c */
[----:B--2---:R-:W-:-:S03]  /*10820*/  FFMA R14, R14, R15, 1 ;  /* 0x3f8000000e0e7423 */ /* 0x004fc6000000000f */
[C---:B------:R-:W-:Y:S01]  /*10830*/  FADD R3, R2.reuse, -12583039 ;  /* 0xcb40007f02037421 */ /* 0x040fe20000000000 */
[----:B------:R-:W-:Y:S01]  /*10840*/  SHF.L.U32 R15, R2, 0x17, RZ ;  /* 0x00000017020f7819 */ /* 0x000fe200000006ff */
[----:B------:R-:W-:Y:S02]  /*10850*/  FFMA.SAT R2, -R51, R27, 0.5 ;  /* 0x3f00000033027423 */ /* 0x000fe4000000211b */
[----:B------:R-:W-:Y:S02]  /*10860*/  FFMA R3, -R50, 1.4426950216293334961, -R3 ;  /* 0x3fb8aa3b32037823 */ /* 0x000fe40000000903 */
[----:B------:R-:W-:Y:S02]  /*10870*/  FFMA.RM R2, R2, R28, 12582913 ;  /* 0x4b40000102027423 */ /* 0x000fe4000000401c */
[----:B------:R-:W-:Y:S02]  /*10880*/  FFMA R3, -R50, 1.925963033500011079e-08, R3 ;  /* 0x32a5706032037823 */ /* 0x000fe40000000103 */
[----:B------:R-:W-:-:S04]  /*10890*/  IMAD.SHL.U32 R24, R2, 0x800000, RZ ;  /* 0x0080000002187824 */ /* 0x000fc800078e00ff */
[----:B------:R-:W1:Y:S02]  /*108a0*/  MUFU.EX2 R3, R3 ;  /* 0x0000000300037308 */ /* 0x000e640000000800 */
[----:B-1----:R-:W-:Y:S01]  /*108b0*/  FFMA R15, R15, R3, 1 ;  /* 0x3f8000000f0f7423 */ /* 0x002fe20000000003 */
        /* <DEDUP_REMOVED lines=18> */
[----:B------:R-:W-:-:S04]  /*109e0*/  FFMA R3, -R53, 1.4426950216293334961, -R3 ;  /* 0x3fb8aa3b35037823 */ /* 0x000fc80000000903 */
[----:B------:R-:W-:-:S06]  /*109f0*/  FFMA R3, -R53, 1.925963033500011079e-08, R3 ;  /* 0x32a5706035037823 */ /* 0x000fcc0000000103 */
[----:B------:R-:W1:Y:S02]  /*10a00*/  MUFU.EX2 R3, R3 ;  /* 0x0000000300037308 */ /* 0x000e640000000800 */
[----:B-1----:R-:W-:Y:S01]  /*10a10*/  FFMA R25, R25, R3, 1 ;  /* 0x3f80000019197423 */ /* 0x002fe20000000003 */
[----:B------:R-:W-:-:S04]  /*10a20*/  FFMA.SAT R3, -R54, R27, 0.5 ;  /* 0x3f00000036037423 */ /* 0x000fc8000000211b */
[-C--:B------:R-:W-:Y:S01]  /*10a30*/  FFMA.RM R3, R3, R28.reuse, 12582913 ;  /* 0x4b40000103037423 */ /* 0x080fe2000000401c */
[----:B------:R-:W-:-:S03]  /*10a40*/  FFMA.RM R28, R2, R28, 12582913 ;  /* 0x4b400001021c7423 */ /* 0x000fc6000000401c */
        /* <DEDUP_REMOVED lines=20> */
.L_x_235:
[----:B------:R-:W1:Y:S02]  /*10b90*/  MUFU.RCP R39, R0 ;  /* 0x0000000000277308 */ /* 0x000e640000001000 */
[----:B-1----:R-:W-:-:S04]  /*10ba0*/  FFMA R0, R0, R39, -1 ;  /* 0xbf80000000007423 */ /* 0x002fc80000000027 */
[----:B------:R-:W-:-:S04]  /*10bb0*/  FADD.FTZ R0, -R0, -RZ ;  /* 0x800000ff00007221 */ /* 0x000fc80000010100 */
[----:B------:R-:W-:-:S07]  /*10bc0*/  FFMA R39, R39, R0, R39 ;  /* 0x0000000027277223 */ /* 0x000fce0000000027 */
.L_x_236:
[----:B------:R-:W-:Y:S05]  /*10bd0*/  BSYNC B1 ;  /* 0x0000000000017941 */ /* 0x000fea0003800000 */
.L_x_234:
        /* <DEDUP_REMOVED lines=10> */
.L_x_238:
[----:B------:R-:W1:Y:S02]  /*10c80*/  MUFU.RCP R38, R35 ;  /* 0x0000002300267308 */ /* 0x000e640000001000 */
[----:B-1----:R-:W-:-:S04]  /*10c90*/  FFMA R35, R35, R38, -1 ;  /* 0xbf80000023237423 */ /* 0x002fc80000000026 */
[----:B------:R-:W-:-:S04]  /*10ca0*/  FADD.FTZ R35, -R35, -RZ ;  /* 0x800000ff23237221 */ /* 0x000fc80000010100 */
[----:B------:R-:W-:-:S07]  /*10cb0*/  FFMA R38, R38, R35, R38 ;  /* 0x0000002326267223 */ /* 0x000fce0000000026 */
.L_x_239:
[----:B------:R-:W-:Y:S05]  /*10cc0*/  BSYNC B1 ;  /* 0x0000000000017941 */ /* 0x000fea0003800000 */
.L_x_237:
        /* <DEDUP_REMOVED lines=10> */
.L_x_241:
[----:B------:R-:W1:Y:S02]  /*10d70*/  MUFU.RCP R37, R34 ;  /* 0x0000002200257308 */ /* 0x000e640000001000 */
[----:B-1----:R-:W-:-:S04]  /*10d80*/  FFMA R34, R34, R37, -1 ;  /* 0xbf80000022227423 */ /* 0x002fc80000000025 */
[----:B------:R-:W-:-:S04]  /*10d90*/  FADD.FTZ R34, -R34, -RZ ;  /* 0x800000ff22227221 */ /* 0x000fc80000010100 */
[----:B------:R-:W-:-:S07]  /*10da0*/  FFMA R37, R37, R34, R37 ;  /* 0x0000002225257223 */ /* 0x000fce0000000025 */
.L_x_242:
[----:B------:R-:W-:Y:S05]  /*10db0*/  BSYNC B1 ;  /* 0x0000000000017941 */ /* 0x000fea0003800000 */
.L_x_240:
        /* <DEDUP_REMOVED lines=10> */
.L_x_244:
[----:B------:R-:W1:Y:S02]  /*10e60*/  MUFU.RCP R36, R33 ;  /* 0x0000002100247308 */ /* 0x000e640000001000 */
[----:B-1----:R-:W-:-:S04]  /*10e70*/  FFMA R33, R33, R36, -1 ;  /* 0xbf80000021217423 */ /* 0x002fc80000000024 */
[----:B------:R-:W-:-:S04]  /*10e80*/  FADD.FTZ R33, -R33, -RZ ;  /* 0x800000ff21217221 */ /* 0x000fc80000010100 */
[----:B------:R-:W-:-:S07]  /*10e90*/  FFMA R36, R36, R33, R36 ;  /* 0x0000002124247223 */ /* 0x000fce0000000024 */
.L_x_245:
[----:B------:R-:W-:Y:S05]  /*10ea0*/  BSYNC B1 ;  /* 0x0000000000017941 */ /* 0x000fea0003800000 */
.L_x_243:
        /* <DEDUP_REMOVED lines=10> */
.L_x_247:
[----:B------:R-:W1:Y:S02]  /*10f50*/  MUFU.RCP R35, R32 ;  /* 0x0000002000237308 */ /* 0x000e640000001000 */
[----:B-1----:R-:W-:-:S04]  /*10f60*/  FFMA R32, R32, R35, -1 ;  /* 0xbf80000020207423 */ /* 0x002fc80000000023 */
[----:B------:R-:W-:-:S04]  /*10f70*/  FADD.FTZ R32, -R32, -RZ ;  /* 0x800000ff20207221 */ /* 0x000fc80000010100 */
[----:B------:R-:W-:-:S07]  /*10f80*/  FFMA R35, R35, R32, R35 ;  /* 0x0000002023237223 */ /* 0x000fce0000000023 */
.L_x_248:
[----:B------:R-:W-:Y:S05]  /*10f90*/  BSYNC B1 ;  /* 0x0000000000017941 */ /* 0x000fea0003800000 */
.L_x_246:
        /* <DEDUP_REMOVED lines=10> */
.L_x_250:
[----:B------:R-:W1:Y:S02]  /*11040*/  MUFU.RCP R34, R31 ;  /* 0x0000001f00227308 */ /* 0x000e640000001000 */
[----:B-1----:R-:W-:-:S04]  /*11050*/  FFMA R31, R31, R34, -1 ;  /* 0xbf8000001f1f7423 */ /* 0x002fc80000000022 */
[----:B------:R-:W-:-:S04]  /*11060*/  FADD.FTZ R31, -R31, -RZ ;  /* 0x800000ff1f1f7221 */ /* 0x000fc80000010100 */
[----:B------:R-:W-:-:S07]  /*11070*/  FFMA R34, R34, R31, R34 ;  /* 0x0000001f22227223 */ /* 0x000fce0000000022 */
.L_x_251:
[----:B------:R-:W-:Y:S05]  /*11080*/  BSYNC B1 ;  /* 0x0000000000017941 */ /* 0x000fea0003800000 */
.L_x_249:
        /* <DEDUP_REMOVED lines=10> */
.L_x_253:
[----:B------:R-:W1:Y:S02]  /*11130*/  MUFU.RCP R33, R30 ;  /* 0x0000001e00217308 */ /* 0x000e640000001000 */
[----:B-1----:R-:W-:-:S04]  /*11140*/  FFMA R30, R30, R33, -1 ;  /* 0xbf8000001e1e7423 */ /* 0x002fc80000000021 */
[----:B------:R-:W-:-:S04]  /*11150*/  FADD.FTZ R30, -R30, -RZ ;  /* 0x800000ff1e1e7221 */ /* 0x000fc80000010100 */
[----:B------:R-:W-:-:S07]  /*11160*/  FFMA R33, R33, R30, R33 ;  /* 0x0000001e21217223 */ /* 0x000fce0000000021 */
.L_x_254:
[----:B------:R-:W-:Y:S05]  /*11170*/  BSYNC B1 ;  /* 0x0000000000017941 */ /* 0x000fea0003800000 */
.L_x_252:
        /* <DEDUP_REMOVED lines=10> */
.L_x_256:
[----:B------:R-:W1:Y:S02]  /*11220*/  MUFU.RCP R32, R29 ;  /* 0x0000001d00207308 */ /* 0x000e640000001000 */
[----:B-1----:R-:W-:-:S04]  /*11230*/  FFMA R29, R29, R32, -1 ;  /* 0xbf8000001d1d7423 */ /* 0x002fc80000000020 */
[----:B------:R-:W-:-:S04]  /*11240*/  FADD.FTZ R29, -R29, -RZ ;  /* 0x800000ff1d1d7221 */ /* 0x000fc80000010100 */
[----:B------:R-:W-:-:S07]  /*11250*/  FFMA R32, R32, R29, R32 ;  /* 0x0000001d20207223 */ /* 0x000fce0000000020 */
.L_x_257:
[----:B------:R-:W-:Y:S05]  /*11260*/  BSYNC B1 ;  /* 0x0000000000017941 */ /* 0x000fea0003800000 */
.L_x_255:
        /* <DEDUP_REMOVED lines=10> */
.L_x_259:
[----:B------:R-:W1:Y:S02]  /*11310*/  MUFU.RCP R31, R14 ;  /* 0x0000000e001f7308 */ /* 0x000e640000001000 */
[----:B-1----:R-:W-:-:S04]  /*11320*/  FFMA R14, R14, R31, -1 ;  /* 0xbf8000000e0e7423 */ /* 0x002fc8000000001f */
[----:B------:R-:W-:-:S04]  /*11330*/  FADD.FTZ R14, -R14, -RZ ;  /* 0x800000ff0e0e7221 */ /* 0x000fc80000010100 */
[----:B------:R-:W-:-:S07]  /*11340*/  FFMA R31, R31, R14, R31 ;  /* 0x0000000e1f1f7223 */ /* 0x000fce000000001f */
.L_x_260:
[----:B------:R-:W-:Y:S05]  /*11350*/  BSYNC B1 ;  /* 0x0000000000017941 */ /* 0x000fea0003800000 */
.L_x_258:
        /* <DEDUP_REMOVED lines=10> */
.L_x_262:
[----:B------:R-:W1:Y:S02]  /*11400*/  MUFU.RCP R30, R13 ;  /* 0x0000000d001e7308 */ /* 0x000e640000001000 */
[----:B-1----:R-:W-:-:S04]  /*11410*/  FFMA R13, R13, R30, -1 ;  /* 0xbf8000000d0d7423 */ /* 0x002fc8000000001e */
[----:B------:R-:W-:-:S04]  /*11420*/  FADD.FTZ R13, -R13, -RZ ;  /* 0x800000ff0d0d7221 */ /* 0x000fc80000010100 */
[----:B------:R-:W-:-:S07]  /*11430*/  FFMA R30, R30, R13, R30 ;  /* 0x0000000d1e1e7223 */ /* 0x000fce000000001e */
.L_x_263:
[----:B------:R-:W-:Y:S05]  /*11440*/  BSYNC B1 ;  /* 0x0000000000017941 */ /* 0x000fea0003800000 */
.L_x_261:
        /* <DEDUP_REMOVED lines=10> */
.L_x_265:
[----:B------:R-:W1:Y:S02]  /*114f0*/  MUFU.RCP R29, R15 ;  /* 0x0000000f001d7308 */ /* 0x000e640000001000 */
[----:B-1----:R-:W-:-:S04]  /*11500*/  FFMA R15, R15, R29, -1 ;  /* 0xbf8000000f0f7423 */ /* 0x002fc8000000001d */
[----:B------:R-:W-:-:S04]  /*11510*/  FADD.FTZ R15, -R15, -RZ ;  /* 0x800000ff0f0f7221 */ /* 0x000fc80000010100 */
[----:B------:R-:W-:-:S07]  /*11520*/  FFMA R29, R29, R15, R29 ;  /* 0x0000000f1d1d7223 */ /* 0x000fce000000001d */
.L_x_266:
[----:B------:R-:W-:Y:S05]  /*11530*/  BSYNC B1 ;  /* 0x0000000000017941 */ /* 0x000fea0003800000 */
.L_x_264:
        /* <DEDUP_REMOVED lines=10> */
.L_x_268:
[----:B------:R-:W1:Y:S02]  /*115e0*/  MUFU.RCP R0, R24 ;  /* 0x0000001800007308 */ /* 0x000e640000001000 */
[----:B-1----:R-:W-:-:S04]  /*115f0*/  FFMA R24, R24, R0, -1 ;  /* 0xbf80000018187423 */ /* 0x002fc80000000000 */
[----:B------:R-:W-:-:S04]  /*11600*/  FADD.FTZ R24, -R24, -RZ ;  /* 0x800000ff18187221 */ /* 0x000fc80000010100 */
[----:B------:R-:W-:-:S07]  /*11610*/  FFMA R24, R0, R24, R0 ;  /* 0x0000001800187223 */ /* 0x000fce0000000000 */
.L_x_269:
[----:B------:R-:W-:Y:S05]  /*11620*/  BSYNC B1 ;  /* 0x0000000000017941 */ /* 0x000fea0003800000 */
.L_x_267:
        /* <DEDUP_REMOVED lines=10> */
.L_x_271:
[----:B------:R-:W1:Y:S02]  /*116d0*/  MUFU.RCP R15, R26 ;  /* 0x0000001a000f7308 */ /* 0x000e640000001000 */
[----:B-1----:R-:W-:-:S04]  /*116e0*/  FFMA R26, R26, R15, -1 ;  /* 0xbf8000001a1a7423 */ /* 0x002fc8000000000f */
[----:B------:R-:W-:-:S04]  /*116f0*/  FADD.FTZ R26, -R26, -RZ ;  /* 0x800000ff1a1a7221 */ /* 0x000fc80000010100 */
[----:B------:R-:W-:-:S07]  /*11700*/  FFMA R15, R15, R26, R15 ;  /* 0x0000001a0f0f7223 */ /* 0x000fce000000000f */
.L_x_272:
[----:B------:R-:W-:Y:S05]  /*11710*/  BSYNC B1 ;  /* 0x0000000000017941 */ /* 0x000fea0003800000 */
.L_x_270:
        /* <DEDUP_REMOVED lines=10> */
.L_x_274:
[----:B------:R-:W1:Y:S02]  /*117c0*/  MUFU.RCP R14, R25 ;  /* 0x00000019000e7308 */ /* 0x000e640000001000 */
[----:B-1----:R-:W-:-:S04]  /*117d0*/  FFMA R25, R25, R14, -1 ;  /* 0xbf80000019197423 */ /* 0x002fc8000000000e */
[----:B------:R-:W-:-:S04]  /*117e0*/  FADD.FTZ R25, -R25, -RZ ;  /* 0x800000ff19197221 */ /* 0x000fc80000010100 */
[----:B------:R-:W-:-:S07]  /*117f0*/  FFMA R14, R14, R25, R14 ;  /* 0x000000190e0e7223 */ /* 0x000fce000000000e */
.L_x_275:
[----:B------:R-:W-:Y:S05]  /*11800*/  BSYNC B1 ;  /* 0x0000000000017941 */ /* 0x000fea0003800000 */
.L_x_273:
        /* <DEDUP_REMOVED lines=10> */
.L_x_277:
[----:B------:R-:W1:Y:S02]  /*118b0*/  MUFU.RCP R13, R27 ;  /* 0x0000001b000d7308 */ /* 0x000e640000001000 */
[----:B-1----:R-:W-:-:S04]  /*118c0*/  FFMA R27, R27, R13, -1 ;  /* 0xbf8000001b1b7423 */ /* 0x002fc8000000000d */
[----:B------:R-:W-:-:S04]  /*118d0*/  FADD.FTZ R27, -R27, -RZ ;  /* 0x800000ff1b1b7221 */ /* 0x000fc80000010100 */
[----:B------:R-:W-:-:S07]  /*118e0*/  FFMA R13, R13, R27, R13 ;  /* 0x0000001b0d0d7223 */ /* 0x000fce000000000d */
.L_x_278:
[----:B------:R-:W-:Y:S05]  /*118f0*/  BSYNC B1 ;  /* 0x0000000000017941 */ /* 0x000fea0003800000 */
.L_x_276:
        /* <DEDUP_REMOVED lines=9> */
.L_x_280:
[----:B------:R-:W1:Y:S02]  /*11990*/  MUFU.RCP R0, R28 ;  /* 0x0000001c00007308 */ /* 0x000e640000001000 */
[----:B-1----:R-:W-:-:S04]  /*119a0*/  FFMA R28, R28, R0, -1 ;  /* 0xbf8000001c1c7423 */ /* 0x002fc80000000000 */
[----:B------:R-:W-:-:S04]  /*119b0*/  FADD.FTZ R28, -R28, -RZ ;  /* 0x800000ff1c1c7221 */ /* 0x000fc80000010100 */
[----:B------:R-:W-:-:S07]  /*119c0*/  FFMA R0, R0, R28, R0 ;  /* 0x0000001c00007223 */ /* 0x000fce0000000000 */
.L_x_281:
[----:B------:R-:W-:Y:S05]  /*119d0*/  BSYNC B1 ;  /* 0x0000000000017941 */ /* 0x000fea0003800000 */
.L_x_279:
        /* <DEDUP_REMOVED lines=23> */
[----:B------:R-:W-:Y:S01]  /*11b50*/  F2FP.BF16.F32.PACK_AB R24, R49, R48 ;  /* 0x000000303118723e */ /* 0x000fe200000010ff */
[----:B------:R1:W-:Y:S01]  /*11b60*/  STSM.16.M88.4 [R155+0x6200], R28 ;  /* 0x0062001c9b007844 */ /* 0x0003e20000000200 */
[----:B------:R-:W-:Y:S02]  /*11b70*/  F2FP.BF16.F32.PACK_AB R25, R51, R25 ;  /* 0x000000193319723e */ /* 0x000fe400000010ff */
        /* <DEDUP_REMOVED lines=14> */
[----:B------:R-:W-:Y:S02]  /*11c60*/  UIADD3 UR4, UR46, 0x6200, URZ ;  /* 0x000062002e047890 */ /* 0x000fe4000fffe03f */
[----:B------:R-:W-:Y:S01]  /*11c70*/  UIADD3.X UR11, URZ, UR39, URZ, UP0, !UPT ;  /* 0x000000273f0b7290 */ /* 0x000fe200087fe43f */
[----:B------:R-:W-:-:S08]  /*11c80*/  UMOV UR7, UR51 ;  /* 0x0000003300077c82 */ /* 0x000fd00008000000 */
[----:B------:R2:W-:Y:S01]  /*11c90*/  UTMASTG.3D [UR4], [UR10] ;  /* 0x000000040a0073b5 */ /* 0x0005e20008010000 */
[----:B------:R0:W-:Y:S01]  /*11ca0*/  UTMACMDFLUSH ;  /* 0x00000000000079b7 */ /* 0x0001e20000000000 */
[----:B--2---:R-:W-:-:S04]  /*11cb0*/  DEPBAR.LE SB0, 0x1 ;  /* 0x000080400000791a */ /* 0x004fc80000000000 */
.L_x_283:
[----:B------:R-:W-:Y:S05]  /*11cc0*/  BSYNC B0 ;  /* 0x0000000000007941 */ /* 0x000fea0003800000 */
.L_x_282:
        /* <DEDUP_REMOVED lines=9> */
.L_x_286:
[----:B------:R-:W-:-:S04]  /*11d60*/  ULEA UR4, UR8, UR46, 0x3 ;  /* 0x0000002e08047291 */ /* 0x000fc8000f8e183f */
[----:B------:R-:W-:-:S04]  /*11d70*/  UIADD3 UR4, UR4, 0x50, URZ ;  /* 0x0000005004047890 */ /* 0x000fc8000fffe03f */
[----:B------:R-:W-:-:S09]  /*11d80*/  UPRMT UR4, UR47, 0x654, UR4 ;  /* 0x000006542f047896 */ /* 0x000fd20008000004 */
[----:B------:R-:W-:Y:S03]  /*11d90*/  SYNCS.ARRIVE.TRANS64.RED.A1T0 RZ, [UR4], RZ ;  /* 0x000000ffffff79a7 */ /* 0x000fe60008100404 */
.L_x_285:
[----:B------:R-:W-:Y:S05]  /*11da0*/  BSYNC B0 ;  /* 0x0000000000007941 */ /* 0x000fea0003800000 */
.L_x_284:
        /* <DEDUP_REMOVED lines=9> */
.L_x_289:
[C---:B------:R-:W-:Y:S01]  /*11e40*/  LEA R2, R4.reuse, UR46, 0x3 ;  /* 0x0000002e04027c11 */ /* 0x040fe2000f8e18ff */
[----:B-1----:R-:W-:Y:S01]  /*11e50*/  VIADD R0, R4, 0x1 ;  /* 0x0000000104007836 */ /* 0x002fe20000000000 */
[----:B------:R-:W-:Y:S01]  /*11e60*/  SHF.L.U32 R3, R9, 0x1f, RZ ;  /* 0x0000001f09037819 */ /* 0x000fe200000006ff */
[----:B------:R-:W-:Y:S03]  /*11e70*/  BSSY B1, `(.L_x_290) ;  /* 0x0000004000017945 */ /* 0x000fe60003800000 */
[----:B------:R-:W1:Y:S01]  /*11e80*/  SYNCS.PHASECHK.TRANS64.TRYWAIT P2, [R2+URZ+0x30], R3 ;  /* 0x00003003020075a7 */ /* 0x000e62000804017f */
[----:B------:R-:W-:Y:S01]  /*11e90*/  ISETP.NE.AND P3, PT, R0, 0x4, PT ;  /* 0x000000040000780c */ /* 0x000fe20003f65270 */
[----:B-1----:R-:W-:-:S12]  /*11ea0*/  @!P2 BRA `(.L_x_291) ;  /* 0x000001c000d4a947 */ /* 0x002fd80003800000 */
.L_x_1145:
[----:B------:R-:W-:Y:S05]  /*11eb0*/  BSYNC B1 ;  /* 0x0000000000017941 */ /* 0x000fea0003800000 */
.L_x_290:
[----:B------:R-:W-:Y:S05]  /*11ec0*/  @P1 BRA `(.L_x_292) ;  /* 0x0000000000941947 */ /* 0x000fea0003800000 */
[----:B-1----:R-:W-:Y:S01]  /*11ed0*/  LEA R3, R4, R156, 0xd ;  /* 0x0000009c04037211 */ /* 0x002fe200078e68ff */
[----:B------:R-:W-:Y:S05]  /*11ee0*/  WARPSYNC.ALL ;  /* 0x0000000000007948 */ /* 0x000fea0003800000 */
[----:B------:R-:W-:Y:S01]  /*11ef0*/  LEA R12, R164, R3, 0x1 ;  /* 0x00000003a40c7211 */ /* 0x000fe200078e08ff */
[----:B------:R-:W1:Y:S05]  /*11f00*/  LDSM.16.M88.4 R4, [R3] ;  /* 0x000000000304783b */ /* 0x000e6a0000000200 */
[----:B------:R-:W2:Y:S01]  /*11f10*/  LDSM.16.M88.4 R12, [R12] ;  /* 0x000000000c0c783b */ /* 0x000ea20000000200 */
[----:B-1----:R-:W-:-:S02]  /*11f20*/  SHF.L.U32 R23, R5, 0x10, RZ ;  /* 0x0000001005177819 */ /* 0x002fc400000006ff */
[----:B------:R-:W-:Y:S02]  /*11f30*/  LOP3.LUT R31, R5, 0xffff0000, RZ, 0xc0, !PT ;  /* 0xffff0000051f7812 */ /* 0x000fe400078ec0ff */
[----:B------:R-:W-:Y:S01]  /*11f40*/  SHF.L.U32 R21, R4, 0x10, RZ ;  /* 0x0000001004157819 */ /* 0x000fe200000006ff */
[C---:B------:R-:W-:Y:S01]  /*11f50*/  FMUL R23, R16.reuse, R23 ;  /* 0x0000001710177220 */ /* 0x040fe20000400000 */
[----:B--2---:R-:W-:Y:S01]  /*11f60*/  SHF.L.U32 R11, R13, 0x10, RZ ;  /* 0x000000100d0b7819 */ /* 0x004fe200000006ff */
[C---:B------:R-:W-:Y:S01]  /*11f70*/  FMUL R152, R16.reuse, R31 ;  /* 0x0000001f10987220 */ /* 0x040fe20000400000 */
[----:B------:R-:W-:Y:S01]  /*11f80*/  SHF.L.U32 R5, R15, 0x10, RZ ;  /* 0x000000100f057819 */ /* 0x000fe200000006ff */
[----:B------:R-:W-:Y:S01]  /*11f90*/  FMUL R154, R16, R21 ;  /* 0x00000015109a7220 */ /* 0x000fe20000400000 */
[----:B------:R-:W-:Y:S01]  /*11fa0*/  LOP3.LUT R153, R4, 0xffff0000, RZ, 0xc0, !PT ;  /* 0xffff000004997812 */ /* 0x000fe200078ec0ff */
[----:B------:R-:W-:Y:S01]  /*11fb0*/  FMUL R11, R16, R11 ;  /* 0x0000000b100b7220 */ /* 0x000fe20000400000 */
[----:B------:R-:W-:Y:S01]  /*11fc0*/  SHF.L.U32 R33, R6, 0x10, RZ ;  /* 0x0000001006217819 */ /* 0x000fe200000006ff */
[----:B------:R-:W-:Y:S01]  /*11fd0*/  FMUL R5, R16, R5 ;  /* 0x0000000510057220 */ /* 0x000fe20000400000 */
[----:B------:R-:W-:Y:S01]  /*11fe0*/  LOP3.LUT R35, R6, 0xffff0000, RZ, 0xc0, !PT ;  /* 0xffff000006237812 */ /* 0x000fe200078ec0ff */
[C---:B------:R-:W-:Y:S01]  /*11ff0*/  FMUL R153, R16.reuse, R153 ;  /* 0x0000009910997220 */ /* 0x040fe20000400000 */
[C---:B------:R-:W-:Y:S01]  /*12000*/  SHF.L.U32 R19, R7.reuse, 0x10, RZ ;  /* 0x0000001007137819 */ /* 0x040fe200000006ff */
[----:B------:R-:W-:Y:S01]  /*12010*/  FMUL R21, R16, R33 ;  /* 0x0000002110157220 */ /* 0x000fe20000400000 */
[----:B------:R-:W-:Y:S01]  /*12020*/  LOP3.LUT R29, R7, 0xffff0000, RZ, 0xc0, !PT ;  /* 0xffff0000071d7812 */ /* 0x000fe200078ec0ff */
[----:B------:R-:W-:Y:S01]  /*12030*/  IMAD.U32 R7, R14, 0x10000, RZ ;  /* 0x000100000e077824 */ /* 0x000fe200078e00ff */
[----:B------:R-:W-:Y:S01]  /*12040*/  SHF.L.U32 R25, R12, 0x10, RZ ;  /* 0x000000100c197819 */ /* 0x000fe200000006ff */
[----:B------:R-:W-:Y:S01]  /*12050*/  FMUL R22, R16, R35 ;  /* 0x0000002310167220 */ /* 0x000fe20000400000 */
[----:B------:R-:W-:Y:S01]  /*12060*/  LOP3.LUT R27, R12, 0xffff0000, RZ, 0xc0, !PT ;  /* 0xffff00000c1b7812 */ /* 0x000fe200078ec0ff */
[C---:B------:R-:W-:Y:S01]  /*12070*/  FMUL R19, R16.reuse, R19 ;  /* 0x0000001310137220 */ /* 0x040fe20000400000 */
[----:B------:R-:W-:Y:S01]  /*12080*/  LOP3.LUT R13, R13, 0xffff0000, RZ, 0xc0, !PT ;  /* 0xffff00000d0d7812 */ /* 0x000fe200078ec0ff */
[----:B------:R-:W-:Y:S01]  /*12090*/  FMUL R20, R16, R29 ;  /* 0x0000001d10147220 */ /* 0x000fe20000400000 */
[----:B------:R-:W-:Y:S01]  /*120a0*/  LOP3.LUT R3, R14, 0xffff0000, RZ, 0xc0, !PT ;  /* 0xffff00000e037812 */ /* 0x000fe200078ec0ff */
[C---:B------:R-:W-:Y:S01]  /*120b0*/  FMUL R18, R16.reuse, R25 ;  /* 0x0000001910127220 */ /* 0x040fe20000400000 */
[----:B------:R-:W-:Y:S01]  /*120c0*/  LOP3.LUT R15, R15, 0xffff0000, RZ, 0xc0, !PT ;  /* 0xffff00000f0f7812 */ /* 0x000fe200078ec0ff */
[C---:B------:R-:W-:Y:S01]  /*120d0*/  FMUL R12, R16.reuse, R27 ;  /* 0x0000001b100c7220 */ /* 0x040fe20000400000 */
[C---:B------:R-:W-:Y:S01]  /*120e0*/  FMUL R10, R16.reuse, R13 ;  /* 0x0000000d100a7220 */ /* 0x040fe20000400000 */
[C---:B------:R-:W-:Y:S01]  /*120f0*/  FMUL R7, R16.reuse, R7 ;  /* 0x0000000710077220 */ /* 0x040fe20000400000 */
[C---:B------:R-:W-:Y:S01]  /*12100*/  FMUL R8, R16.reuse, R3 ;  /* 0x0000000310087220 */ /* 0x040fe20000400000 */
[----:B------:R-:W-:-:S07]  /*12110*/  FMUL R6, R16, R15 ;  /* 0x0000000f10067220 */ /* 0x000fce0000400000 */
.L_x_292:
[----:B-1----:R-:W-:Y:S02]  /*12120*/  SEL R2, RZ, 0x1, P3 ;  /* 0x00000001ff027807 */ /* 0x002fe40001800000 */
[----:B------:R-:W-:Y:S02]  /*12130*/  SEL R4, R0, RZ, P3 ;  /* 0x000000ff00047207 */ /* 0x000fe40001800000 */
[----:B------:R-:W-:-:S07]  /*12140*/  LOP3.LUT R9, R9, R2, RZ, 0x3c, !PT ;  /* 0x0000000209097212 */ /* 0x000fce00078e3cff */
.L_x_288:
[----:B------:R-:W-:Y:S05]  /*12150*/  BSYNC B0 ;  /* 0x0000000000007941 */ /* 0x000fea0003800000 */
.L_x_287:
        /* <DEDUP_REMOVED lines=17> */
[----:B------:R-:W-:Y:S01]  /*12270*/  BSSY B1, `(.L_x_293) ;  /* 0x000009e000017945 */ /* 0x000fe20003800000 */
[----:B------:R-:W-:Y:S01]  /*12280*/  MOV R47, 0x437c0000 ;  /* 0x437c0000002f7802 */ /* 0x000fe20000000f00 */
[C---:B--2---:R-:W-:Y:S01]  /*12290*/  FFMA R51, R17.reuse, R2, R154 ;  /* 0x0000000211337223 */ /* 0x044fe2000000009a */
[----:B---3--:R-:W-:-:S03]  /*122a0*/  FFMA R50, R17, R0, R153 ;  /* 0x0000000011327223 */ /* 0x008fc60000000099 */
[-C--:B------:R-:W-:Y:S01]  /*122b0*/  FFMA.SAT R0, -R51, R48.reuse, 0.5 ;  /* 0x3f00000033007423 */ /* 0x080fe20000002130 */
[----:B------:R-:W-:-:S03]  /*122c0*/  FFMA.SAT R2, -R50, R48, 0.5 ;  /* 0x3f00000032027423 */ /* 0x000fc60000002130 */
[----:B------:R-:W-:Y:S01]  /*122d0*/  FFMA.RM R0, R0, R47, 12582913 ;  /* 0x4b40000100007423 */ /* 0x000fe2000000402f */
[----:B----4-:R-:W-:Y:S01]  /*122e0*/  FFMA R49, R17, R3, R23 ;  /* 0x0000000311317223 */ /* 0x010fe20000000017 */
[----:B------:R-:W-:Y:S02]  /*122f0*/  FFMA.RM R2, R2, R47, 12582913 ;  /* 0x4b40000102027423 */ /* 0x000fe4000000402f */
[----:B------:R-:W-:Y:S01]  /*12300*/  FADD R14, R0, -12583039 ;  /* 0xcb40007f000e7421 */ /* 0x000fe20000000000 */
[-C--:B------:R-:W-:Y:S01]  /*12310*/  FFMA.SAT R28, -R49, R48.reuse, 0.5 ;  /* 0x3f000000311c7423 */ /* 0x080fe20000002130 */
[----:B-----5:R-:W-:Y:S01]  /*12320*/  FFMA R24, R17, R13, R152 ;  /* 0x0000000d11187223 */ /* 0x020fe20000000098 */
[----:B------:R-:W-:Y:S01]  /*12330*/  FADD R3, R2, -12583039 ;  /* 0xcb40007f02037421 */ /* 0x000fe20000000000 */
[C---:B------:R-:W-:Y:S01]  /*12340*/  FFMA R14, -R51.reuse, 1.4426950216293334961, -R14 ;  /* 0x3fb8aa3b330e7823 */ /* 0x040fe2000000090e */
[-C--:B------:R-:W-:Y:S01]  /*12350*/  FFMA.RM R25, R28, R47.reuse, 12582913 ;  /* 0x4b4000011c197423 */ /* 0x080fe2000000402f */
[----:B------:R-:W-:Y:S01]  /*12360*/  FFMA.SAT R28, -R24, R48, 0.5 ;  /* 0x3f000000181c7423 */ /* 0x000fe20000002130 */
[C---:B------:R-:W-:Y:S01]  /*12370*/  FFMA R3, -R50.reuse, 1.4426950216293334961, -R3 ;  /* 0x3fb8aa3b32037823 */ /* 0x040fe20000000903 */
[----:B------:R-:W-:Y:S01]  /*12380*/  FFMA R26, -R51, 1.925963033500011079e-08, R14 ;  /* 0x32a57060331a7823 */ /* 0x000fe2000000010e */
[C---:B------:R-:W-:Y:S01]  /*12390*/  FADD R14, R25.reuse, -12583039 ;  /* 0xcb40007f190e7421 */ /* 0x040fe20000000000 */
[----:B------:R-:W-:Y:S01]  /*123a0*/  SHF.L.U32 R25, R25, 0x17, RZ ;  /* 0x0000001719197819 */ /* 0x000fe200000006ff */
[----:B------:R-:W-:Y:S01]  /*123b0*/  FFMA R15, -R50, 1.925963033500011079e-08, R3 ;  /* 0x32a57060320f7823 */ /* 0x000fe20000000103 */
[----:B------:R-:W-:Y:S01]  /*123c0*/  FFMA.RM R3, R28, R47, 12582913 ;  /* 0x4b4000011c037423 */ /* 0x000fe2000000402f */
[----:B------:R-:W-:Y:S01]  /*123d0*/  FFMA R14, -R49, 1.4426950216293334961, -R14 ;  /* 0x3fb8aa3b310e7823 */ /* 0x000fe2000000090e */
[----:B------:R-:W1:Y:S01]  /*123e0*/  MUFU.EX2 R26, R26 ;  /* 0x0000001a001a7308 */ /* 0x000e620000000800 */
[----:B------:R-:W-:Y:S01]  /*123f0*/  SHF.L.U32 R29, R0, 0x17, RZ ;  /* 0x00000017001d7819 */ /* 0x000fe200000006ff */
[----:B------:R-:W-:Y:S01]  /*12400*/  FADD R13, R3, -12583039 ;  /* 0xcb40007f030d7421 */ /* 0x000fe20000000000 */
[----:B------:R-:W-:Y:S01]  /*12410*/  FFMA R27, -R49, 1.925963033500011079e-08, R14 ;  /* 0x32a57060311b7823 */ /* 0x000fe2000000010e */
[----:B------:R-:W-:Y:S01]  /*12420*/  SHF.L.U32 R2, R2, 0x17, RZ ;  /* 0x0000001702027819 */ /* 0x000fe200000006ff */
[----:B------:R-:W-:Y:S01]  /*12430*/  FFMA R31, R17, R31, R20 ;  /* 0x0000001f111f7223 */ /* 0x000fe20000000014 */
[C---:B------:R-:W-:Y:S01]  /*12440*/  FFMA R13, -R24.reuse, 1.4426950216293334961, -R13 ;  /* 0x3fb8aa3b180d7823 */ /* 0x040fe2000000090d */
[----:B------:R-:W-:Y:S01]  /*12450*/  SHF.L.U32 R3, R3, 0x17, RZ ;  /* 0x0000001703037819 */ /* 0x000fe200000006ff */
[----:B------:R2:W3:Y:S02]  /*12460*/  MUFU.EX2 R14, R27 ;  /* 0x0000001b000e7308 */ /* 0x0004e40000000800 */
[----:B------:R-:W-:Y:S01]  /*12470*/  FFMA R28, -R24, 1.925963033500011079e-08, R13 ;  /* 0x32a57060181c7823 */ /* 0x000fe2000000010d */
[----:B------:R-:W-:-:S05]  /*12480*/  FFMA R37, R17, R37, R11 ;  /* 0x0000002511257223 */ /* 0x000fca000000000b */
[----:B------:R-:W4:Y:S01]  /*12490*/  MUFU.EX2 R15, R15 ;  /* 0x0000000f000f7308 */ /* 0x000f220000000800 */
[----:B-1----:R-:W-:Y:S01]  /*124a0*/  FFMA R0, R29, R26, 1 ;  /* 0x3f8000001d007423 */ /* 0x002fe2000000001a */
[C---:B------:R-:W-:Y:S01]  /*124b0*/  FFMA R26, R17.reuse, R32, R22 ;  /* 0x00000020111a7223 */ /* 0x040fe20000000016 */
[C---:B--2---:R-:W-:Y:S01]  /*124c0*/  FFMA R27, R17.reuse, R30, R19 ;  /* 0x0000001e111b7223 */ /* 0x044fe20000000013 */
[C---:B------:R-:W-:Y:S01]  /*124d0*/  FFMA R39, R17.reuse, R39, R10 ;  /* 0x0000002711277223 */ /* 0x040fe2000000000a */
[----:B------:R-:W-:Y:S02]  /*124e0*/  FFMA R41, R17, R41, R7 ;  /* 0x0000002911297223 */ /* 0x000fe40000000007 */
[----:B------:R-:W-:Y:S01]  /*124f0*/  FFMA.SAT R34, -R27, R48, 0.5 ;  /* 0x3f0000001b227423 */ /* 0x000fe20000002130 */
[----:B------:R1:W2:Y:S01]  /*12500*/  MUFU.EX2 R13, R28 ;  /* 0x0000001c000d7308 */ /* 0x0002a20000000800 */
[----:B---3--:R-:W-:Y:S01]  /*12510*/  FFMA R14, R25, R14, 1 ;  /* 0x3f800000190e7423 */ /* 0x008fe2000000000e */
[C---:B------:R-:W-:Y:S01]  /*12520*/  FFMA R25, R17.reuse, R33, R21 ;  /* 0x0000002111197223 */ /* 0x040fe20000000015 */
[----:B------:R-:W-:Y:S01]  /*12530*/  FFMA.RM R34, R34, R47, 12582913 ;  /* 0x4b40000122227423 */ /* 0x000fe2000000402f */
[C---:B------:R-:W-:Y:S01]  /*12540*/  FFMA R44, R17.reuse, R42, R8 ;  /* 0x0000002a112c7223 */ /* 0x040fe20000000008 */
[----:B------:R-:W-:Y:S01]  /*12550*/  FFMA R45, R17, R45, R5 ;  /* 0x0000002d112d7223 */ /* 0x000fe20000000005 */
[----:B----4-:R-:W-:Y:S01]  /*12560*/  FFMA R15, R2, R15, 1 ;  /* 0x3f800000020f7423 */ /* 0x010fe2000000000f */
[-C--:B------:R-:W-:Y:S01]  /*12570*/  FFMA.SAT R2, -R25, R48.reuse, 0.5 ;  /* 0x3f00000019027423 */ /* 0x080fe20000002130 */
[----:B-1----:R-:W-:Y:S01]  /*12580*/  FFMA.SAT R28, -R26, R48, 0.5 ;  /* 0x3f0000001a1c7423 */ /* 0x002fe20000002130 */
[----:B------:R-:W-:-:S02]  /*12590*/  FFMA R46, R17, R46, R6 ;  /* 0x0000002e112e7223 */ /* 0x000fc40000000006 */
[----:B------:R-:W-:Y:S01]  /*125a0*/  FFMA.RM R29, R2, R47, 12582913 ;  /* 0x4b400001021d7423 */ /* 0x000fe2000000402f */
[----:B------:R-:W-:Y:S01]  /*125b0*/  FFMA.SAT R2, -R31, R48, 0.5 ;  /* 0x3f0000001f027423 */ /* 0x000fe20000002130 */
[----:B--2---:R-:W-:Y:S01]  /*125c0*/  FFMA R13, R3, R13, 1 ;  /* 0x3f800000030d7423 */ /* 0x004fe2000000000d */
[-C--:B------:R-:W-:Y:S01]  /*125d0*/  FFMA.RM R3, R28, R47.reuse, 12582913 ;  /* 0x4b4000011c037423 */ /* 0x080fe2000000402f */
[----:B------:R-:W-:Y:S01]  /*125e0*/  FADD R30, R29, -12583039 ;  /* 0xcb40007f1d1e7421 */ /* 0x000fe20000000000 */
[----:B------:R-:W-:Y:S01]  /*125f0*/  FADD R28, R34, -12583039 ;  /* 0xcb40007f221c7421 */ /* 0x000fe20000000000 */
[----:B------:R-:W-:Y:S01]  /*12600*/  FFMA.RM R2, R2, R47, 12582913 ;  /* 0x4b40000102027423 */ /* 0x000fe2000000402f */
[----:B------:R-:W-:Y:S01]  /*12610*/  FADD R33, R3, -12583039 ;  /* 0xcb40007f03217421 */ /* 0x000fe20000000000 */
[----:B------:R-:W-:Y:S01]  /*12620*/  FFMA R30, -R25, 1.4426950216293334961, -R30 ;  /* 0x3fb8aa3b191e7823 */ /* 0x000fe2000000091e */
[----:B------:R-:W-:Y:S01]  /*12630*/  FFMA R28, -R27, 1.4426950216293334961, -R28 ;  /* 0x3fb8aa3b1b1c7823 */ /* 0x000fe2000000091c */
[----:B------:R-:W-:Y:S01]  /*12640*/  FADD R32, R2, -12583039 ;  /* 0xcb40007f02207421 */ /* 0x000fe20000000000 */
[----:B------:R-:W-:Y:S01]  /*12650*/  FFMA R33, -R26, 1.4426950216293334961, -R33 ;  /* 0x3fb8aa3b1a217823 */ /* 0x000fe20000000921 */
[----:B------:R-:W-:Y:S01]  /*12660*/  FFMA R30, -R25, 1.925963033500011079e-08, R30 ;  /* 0x32a57060191e7823 */ /* 0x000fe2000000011e */
[----:B------:R-:W-:Y:S01]  /*12670*/  SHF.L.U32 R29, R29, 0x17, RZ ;  /* 0x000000171d1d7819 */ /* 0x000fe200000006ff */
[----:B------:R-:W-:-:S02]  /*12680*/  IMAD.SHL.U32 R3, R3, 0x800000, RZ ;  /* 0x0080000003037824 */ /* 0x000fc400078e00ff */
[----:B------:R-:W-:Y:S01]  /*12690*/  FFMA R33, -R26, 1.925963033500011079e-08, R33 ;  /* 0x32a570601a217823 */ /* 0x000fe20000000121 */
[----:B------:R-:W-:Y:S01]  /*126a0*/  FFMA R28, -R27, 1.925963033500011079e-08, R28 ;  /* 0x32a570601b1c7823 */ /* 0x000fe2000000011c */
[C---:B------:R-:W-:Y:S01]  /*126b0*/  FFMA R32, -R31.reuse, 1.4426950216293334961, -R32 ;  /* 0x3fb8aa3b1f207823 */ /* 0x040fe20000000920 */
[----:B------:R-:W1:Y:S01]  /*126c0*/  MUFU.EX2 R30, R30 ;  /* 0x0000001e001e7308 */ /* 0x000e620000000800 */
[----:B------:R-:W-:Y:S02]  /*126d0*/  SHF.L.U32 R34, R34, 0x17, RZ ;  /* 0x0000001722227819 */ /* 0x000fe400000006ff */
[----:B------:R-:W-:Y:S01]  /*126e0*/  FFMA R32, -R31, 1.925963033500011079e-08, R32 ;  /* 0x32a570601f207823 */ /* 0x000fe20000000120 */
[----:B------:R-:W-:-:S04]  /*126f0*/  SHF.L.U32 R2, R2, 0x17, RZ ;  /* 0x0000001702027819 */ /* 0x000fc800000006ff */
[----:B------:R-:W2:Y:S08]  /*12700*/  MUFU.EX2 R33, R33 ;  /* 0x0000002100217308 */ /* 0x000eb00000000800 */
[----:B------:R-:W3:Y:S01]  /*12710*/  MUFU.EX2 R28, R28 ;  /* 0x0000001c001c7308 */ /* 0x000ee20000000800 */
[----:B-1----:R-:W-:-:S07]  /*12720*/  FFMA R30, R29, R30, 1 ;  /* 0x3f8000001d1e7423 */ /* 0x002fce000000001e */
[----:B------:R-:W1:Y:S01]  /*12730*/  MUFU.EX2 R32, R32 ;  /* 0x0000002000207308 */ /* 0x000e620000000800 */
[----:B--2---:R-:W-:Y:S01]  /*12740*/  FFMA R29, R3, R33, 1 ;  /* 0x3f800000031d7423 */ /* 0x004fe20000000021 */
[----:B------:R-:W-:-:S04]  /*12750*/  FFMA R33, R17, R36, R18 ;  /* 0x0000002411217223 */ /* 0x000fc80000000012 */
[----:B------:R-:W-:Y:S01]  /*12760*/  FFMA.SAT R3, -R33, R48, 0.5 ;  /* 0x3f00000021037423 */ /* 0x000fe20000002130 */
[----:B---3--:R-:W-:-:S03]  /*12770*/  FFMA R28, R34, R28, 1 ;  /* 0x3f800000221c7423 */ /* 0x008fc6000000001c */
[----:B------:R-:W-:Y:S01]  /*12780*/  FFMA.RM R3, R3, R47, 12582913 ;  /* 0x4b40000103037423 */ /* 0x000fe2000000402f */
[----:B------:R-:W-:-:S03]  /*12790*/  FFMA R34, R17, R35, R12 ;  /* 0x0000002311227223 */ /* 0x000fc6000000000c */
[C---:B------:R-:W-:Y:S01]  /*127a0*/  FADD R36, R3.reuse, -12583039 ;  /* 0xcb40007f03247421 */ /* 0x040fe20000000000 */
[----:B------:R-:W-:Y:S01]  /*127b0*/  SHF.L.U32 R3, R3, 0x17, RZ ;  /* 0x0000001703037819 */ /* 0x000fe200000006ff */
[----:B-1----:R-:W-:Y:S02]  /*127c0*/  FFMA R32, R2, R32, 1 ;  /* 0x3f80000002207423 */ /* 0x002fe40000000020 */
[----:B------:R-:W-:Y:S01]  /*127d0*/  FFMA R36, -R33, 1.4426950216293334961, -R36 ;  /* 0x3fb8aa3b21247823 */ /* 0x000fe20000000924 */
[----:B------:R-:W-:-:S03]  /*127e0*/  FFMA.SAT R2, -R34, R48, 0.5 ;  /* 0x3f00000022027423 */ /* 0x000fc60000002130 */
[----:B------:R-:W-:Y:S01]  /*127f0*/  FFMA R36, -R33, 1.925963033500011079e-08, R36 ;  /* 0x32a5706021247823 */ /* 0x000fe20000000124 */
[----:B------:R-:W-:-:S04]  /*12800*/  FFMA.RM R2, R2, R47, 12582913 ;  /* 0x4b40000102027423 */ /* 0x000fc8000000402f */
[C---:B------:R-:W-:Y:S01]  /*12810*/  FADD R35, R2.reuse, -12583039 ;  /* 0xcb40007f02237421 */ /* 0x040fe20000000000 */
[----:B------:R-:W1:Y:S01]  /*12820*/  MUFU.EX2 R36, R36 ;  /* 0x0000002400247308 */ /* 0x000e620000000800 */
[----:B------:R-:W-:Y:S02]  /*12830*/  SHF.L.U32 R38, R2, 0x17, RZ ;  /* 0x0000001702267819 */ /* 0x000fe400000006ff */
[----:B------:R-:W-:-:S04]  /*12840*/  FFMA R35, -R34, 1.4426950216293334961, -R35 ;  /* 0x3fb8aa3b22237823 */ /* 0x000fc80000000923 */
[----:B------:R-:W-:-:S06]  /*12850*/  FFMA R35, -R34, 1.925963033500011079e-08, R35 ;  /* 0x32a5706022237823 */ /* 0x000fcc0000000123 */
[----:B------:R-:W2:Y:S01]  /*12860*/  MUFU.EX2 R35, R35 ;  /* 0x0000002300237308 */ /* 0x000ea20000000800 */
[----:B-1----:R-:W-:Y:S01]  /*12870*/  FFMA R36, R3, R36, 1 ;  /* 0x3f80000003247423 */ /* 0x002fe20000000024 */
[----:B------:R-:W-:-:S04]  /*12880*/  FFMA.SAT R3, -R37, R48, 0.5 ;  /* 0x3f00000025037423 */ /* 0x000fc80000002130 */
[----:B------:R-:W-:-:S04]  /*12890*/  FFMA.RM R2, R3, R47, 12582913 ;  /* 0x4b40000103027423 */ /* 0x000fc8000000402f */
[C---:B------:R-:W-:Y:S01]  /*128a0*/  FADD R3, R2.reuse, -12583039 ;  /* 0xcb40007f02037421 */ /* 0x040fe20000000000 */
[----:B------:R-:W-:-:S03]  /*128b0*/  SHF.L.U32 R2, R2, 0x17, RZ ;  /* 0x0000001702027819 */ /* 0x000fc600000006ff */
[----:B------:R-:W-:Y:S01]  /*128c0*/  FFMA R3, -R37, 1.4426950216293334961, -R3 ;  /* 0x3fb8aa3b25037823 */ /* 0x000fe20000000903 */
[----:B--2---:R-:W-:-:S03]  /*128d0*/  FFMA R35, R38, R35, 1 ;  /* 0x3f80000026237423 */ /* 0x004fc60000000023 */
[----:B------:R-:W-:-:S04]  /*128e0*/  FFMA R3, -R37, 1.925963033500011079e-08, R3 ;  /* 0x32a5706025037823 */ /* 0x000fc80000000103 */
[----:B------:R-:W1:Y:S02]  /*128f0*/  MUFU.EX2 R38, R3 ;  /* 0x0000000300267308 */ /* 0x000e640000000800 */
[----:B-1----:R-:W-:Y:S01]  /*12900*/  FFMA R38, R2, R38, 1 ;  /* 0x3f80000002267423 */ /* 0x002fe20000000026 */
[----:B------:R-:W-:-:S04]  /*12910*/  FFMA.SAT R2, -R39, R48, 0.5 ;  /* 0x3f00000027027423 */ /* 0x000fc80000002130 */
[----:B------:R-:W-:-:S04]  /*12920*/  FFMA.RM R2, R2, R47, 12582913 ;  /* 0x4b40000102027423 */ /* 0x000fc8000000402f */
[C---:B------:R-:W-:Y:S01]  /*12930*/  FADD R3, R2.reuse, -12583039 ;  /* 0xcb40007f02037421 */ /* 0x040fe20000000000 */
[----:B------:R-:W-:-:S03]  /*12940*/  SHF.L.U32 R2, R2, 0x17, RZ ;  /* 0x0000001702027819 */ /* 0x000fc600000006ff */
[----:B------:R-:W-:-:S04]  /*12950*/  FFMA R3, -R39, 1.4426950216293334961, -R3 ;  /* 0x3fb8aa3b27037823 */ /* 0x000fc80000000903 */
        /* <DEDUP_REMOVED lines=19> */
[-C--:B------:R-:W-:Y:S01]  /*12a90*/  FFMA.SAT R2, -R45, R48.reuse, 0.5 ;  /* 0x3f0000002d027423 */ /* 0x080fe20000002130 */
[----:B------:R-:W-:-:S03]  /*12aa0*/  FFMA.SAT R48, -R46, R48, 0.5 ;  /* 0x3f0000002e307423 */ /* 0x000fc60000002130 */
[-C--:B------:R-:W-:Y:S01]  /*12ab0*/  FFMA.RM R2, R2, R47.reuse, 12582913 ;  /* 0x4b40000102027423 */ /* 0x080fe2000000402f */
[----:B------:R-:W-:-:S03]  /*12ac0*/  FFMA.RM R48, R48, R47, 12582913 ;  /* 0x4b40000130307423 */ /* 0x000fc6000000402f */
[C---:B------:R-:W-:Y:S01]  /*12ad0*/  FADD R3, R2.reuse, -12583039 ;  /* 0xcb40007f02037421 */ /* 0x040fe20000000000 */
[----:B------:R-:W-:Y:S02]  /*12ae0*/  IMAD.SHL.U32 R47, R2, 0x800000, RZ ;  /* 0x00800000022f7824 */ /* 0x000fe400078e00ff */
[C---:B------:R-:W-:Y:S01]  /*12af0*/  FADD R2, R48.reuse, -12583039 ;  /* 0xcb40007f30027421 */ /* 0x040fe20000000000 */
[----:B------:R-:W-:Y:S01]  /*12b00*/  SHF.L.U32 R48, R48, 0x17, RZ ;  /* 0x0000001730307819 */ /* 0x000fe200000006ff */
[C---:B------:R-:W-:Y:S02]  /*12b10*/  FFMA R3, -R45.reuse, 1.4426950216293334961, -R3 ;  /* 0x3fb8aa3b2d037823 */ /* 0x040fe40000000903 */
[C---:B------:R-:W-:Y:S02]  /*12b20*/  FFMA R2, -R46.reuse, 1.4426950216293334961, -R2 ;  /* 0x3fb8aa3b2e027823 */ /* 0x040fe40000000902 */
[----:B------:R-:W-:Y:S02]  /*12b30*/  FFMA R3, -R45, 1.925963033500011079e-08, R3 ;  /* 0x32a570602d037823 */ /* 0x000fe40000000103 */
[----:B------:R-:W-:-:S04]  /*12b40*/  FFMA R2, -R46, 1.925963033500011079e-08, R2 ;  /* 0x32a570602e027823 */ /* 0x000fc80000000102 */
[----:B------:R-:W1:Y:S08]  /*12b50*/  MUFU.EX2 R3, R3 ;  /* 0x0000000300037308 */ /* 0x000e700000000800 */
[----:B------:R-:W2:Y:S01]  /*12b60*/  MUFU.EX2 R2, R2 ;  /* 0x0000000200027308 */ /* 0x000ea20000000800 */
[----:B-1----:R-:W-:Y:S01]  /*12b70*/  FFMA R47, R47, R3, 1 ;  /* 0x3f8000002f2f7423 */ /* 0x002fe20000000003 */
[----:B--2---:R-:W-:Y:S01]  /*12b80*/  FFMA R48, R48, R2, 1 ;  /* 0x3f80000030307423 */ /* 0x004fe20000000002 */
        /* <DEDUP_REMOVED lines=8> */
.L_x_294:
[----:B------:R-:W1:Y:S02]  /*12c10*/  MUFU.RCP R158, R0 ;  /* 0x00000000009e7308 */ /* 0x000e640000001000 */
[----:B-1----:R-:W-:-:S04]  /*12c20*/  FFMA R0, R0, R158, -1 ;  /* 0xbf80000000007423 */ /* 0x002fc8000000009e */
[----:B------:R-:W-:-:S04]  /*12c30*/  FADD.FTZ R0, -R0, -RZ ;  /* 0x800000ff00007221 */ /* 0x000fc80000010100 */
[----:B------:R-:W-:-:S07]  /*12c40*/  FFMA R158, R158, R0, R158 ;  /* 0x000000009e9e7223 */ /* 0x000fce000000009e */
.L_x_295:
[----:B------:R-:W-:Y:S05]  /*12c50*/  BSYNC B1 ;  /* 0x0000000000017941 */ /* 0x000fea0003800000 */
.L_x_293:
        /* <DEDUP_REMOVED lines=10> */
.L_x_297:
[----:B------:R-:W1:Y:S02]  /*12d00*/  MUFU.RCP R157, R15 ;  /* 0x0000000f009d7308 */ /* 0x000e640000001000 */
[----:B-1----:R-:W-:-:S04]  /*12d10*/  FFMA R15, R15, R157, -1 ;  /* 0xbf8000000f0f7423 */ /* 0x002fc8000000009d */
[----:B------:R-:W-:-:S04]  /*12d20*/  FADD.FTZ R15, -R15, -RZ ;  /* 0x800000ff0f0f7221 */ /* 0x000fc80000010100 */
[----:B------:R-:W-:-:S07]  /*12d30*/  FFMA R157, R157, R15, R157 ;  /* 0x0000000f9d9d7223 */ /* 0x000fce000000009d */
.L_x_298:
[----:B------:R-:W-:Y:S05]  /*12d40*/  BSYNC B1 ;  /* 0x0000000000017941 */ /* 0x000fea0003800000 */
.L_x_296:
        /* <DEDUP_REMOVED lines=10> */
.L_x_300:
[----:B------:R-:W1:Y:S02]  /*12df0*/  MUFU.RCP R55, R14 ;  /* 0x0000000e00377308 */ /* 0x000e640000001000 */
[----:B-1----:R-:W-:-:S04]  /*12e00*/  FFMA R14, R14, R55, -1 ;  /* 0xbf8000000e0e7423 */ /* 0x002fc80000000037 */
[----:B------:R-:W-:-:S04]  /*12e10*/  FADD.FTZ R14, -R14, -RZ ;  /* 0x800000ff0e0e7221 */ /* 0x000fc80000010100 */
[----:B------:R-:W-:-:S07]  /*12e20*/  FFMA R55, R55, R14, R55 ;  /* 0x0000000e37377223 */ /* 0x000fce0000000037 */
.L_x_301:
[----:B------:R-:W-:Y:S05]  /*12e30*/  BSYNC B1 ;  /* 0x0000000000017941 */ /* 0x000fea0003800000 */
.L_x_299:
        /* <DEDUP_REMOVED lines=10> */
.L_x_303:
[----:B------:R-:W1:Y:S02]  /*12ee0*/  MUFU.RCP R54, R13 ;  /* 0x0000000d00367308 */ /* 0x000e640000001000 */
[----:B-1----:R-:W-:-:S04]  /*12ef0*/  FFMA R13, R13, R54, -1 ;  /* 0xbf8000000d0d7423 */ /* 0x002fc80000000036 */
[----:B------:R-:W-:-:S04]  /*12f00*/  FADD.FTZ R13, -R13, -RZ ;  /* 0x800000ff0d0d7221 */ /* 0x000fc80000010100 */
[----:B------:R-:W-:-:S07]  /*12f10*/  FFMA R54, R54, R13, R54 ;  /* 0x0000000d36367223 */ /* 0x000fce0000000036 */
.L_x_304:
[----:B------:R-:W-:Y:S05]  /*12f20*/  BSYNC B1 ;  /* 0x0000000000017941 */ /* 0x000fea0003800000 */
.L_x_302:
        /* <DEDUP_REMOVED lines=10> */
.L_x_306:
[----:B------:R-:W1:Y:S02]  /*12fd0*/  MUFU.RCP R53, R30 ;  /* 0x0000001e00357308 */ /* 0x000e640000001000 */
[----:B-1----:R-:W-:-:S04]  /*12fe0*/  FFMA R30, R30, R53, -1 ;  /* 0xbf8000001e1e7423 */ /* 0x002fc80000000035 */
[----:B------:R-:W-:-:S04]  /*12ff0*/  FADD.FTZ R30, -R30, -RZ ;  /* 0x800000ff1e1e7221 */ /* 0x000fc80000010100 */
[----:B------:R-:W-:-:S07]  /*13000*/  FFMA R53, R53, R30, R53 ;  /* 0x0000001e35357223 */ /* 0x000fce0000000035 */
.L_x_307:
[----:B------:R-:W-:Y:S05]  /*13010*/  BSYNC B1 ;  /* 0x0000000000017941 */ /* 0x000fea0003800000 */
.L_x_305:
        /* <DEDUP_REMOVED lines=10> */
.L_x_309:
[----:B------:R-:W1:Y:S02]  /*130c0*/  MUFU.RCP R13, R29 ;  /* 0x0000001d000d7308 */ /* 0x000e640000001000 */
[----:B-1----:R-:W-:-:S04]  /*130d0*/  FFMA R29, R29, R13, -1 ;  /* 0xbf8000001d1d7423 */ /* 0x002fc8000000000d */
[----:B------:R-:W-:-:S04]  /*130e0*/  FADD.FTZ R29, -R29, -RZ ;  /* 0x800000ff1d1d7221 */ /* 0x000fc80000010100 */
[----:B------:R-:W-:-:S07]  /*130f0*/  FFMA R13, R13, R29, R13 ;  /* 0x0000001d0d0d7223 */ /* 0x000fce000000000d */
.L_x_310:
[----:B------:R-:W-:Y:S05]  /*13100*/  BSYNC B1 ;  /* 0x0000000000017941 */ /* 0x000fea0003800000 */
.L_x_308:
        /* <DEDUP_REMOVED lines=10> */
.L_x_312:
[----:B------:R-:W1:Y:S02]  /*131b0*/  MUFU.RCP R14, R28 ;  /* 0x0000001c000e7308 */ /* 0x000e640000001000 */
[----:B-1----:R-:W-:-:S04]  /*131c0*/  FFMA R28, R28, R14, -1 ;  /* 0xbf8000001c1c7423 */ /* 0x002fc8000000000e */
[----:B------:R-:W-:-:S04]  /*131d0*/  FADD.FTZ R28, -R28, -RZ ;  /* 0x800000ff1c1c7221 */ /* 0x000fc80000010100 */
[----:B------:R-:W-:-:S07]  /*131e0*/  FFMA R14, R14, R28, R14 ;  /* 0x0000001c0e0e7223 */ /* 0x000fce000000000e */
.L_x_313:
[----:B------:R-:W-:Y:S05]  /*131f0*/  BSYNC B1 ;  /* 0x0000000000017941 */ /* 0x000fea0003800000 */
.L_x_311:
        /* <DEDUP_REMOVED lines=10> */
.L_x_315:
[----:B------:R-:W1:Y:S02]  /*132a0*/  MUFU.RCP R15, R32 ;  /* 0x00000020000f7308 */ /* 0x000e640000001000 */
[----:B-1----:R-:W-:-:S04]  /*132b0*/  FFMA R32, R32, R15, -1 ;  /* 0xbf80000020207423 */ /* 0x002fc8000000000f */
[----:B------:R-:W-:-:S04]  /*132c0*/  FADD.FTZ R32, -R32, -RZ ;  /* 0x800000ff20207221 */ /* 0x000fc80000010100 */
[----:B------:R-:W-:-:S07]  /*132d0*/  FFMA R15, R15, R32, R15 ;  /* 0x000000200f0f7223 */ /* 0x000fce000000000f */
.L_x_316:
[----:B------:R-:W-:Y:S05]  /*132e0*/  BSYNC B1 ;  /* 0x0000000000017941 */ /* 0x000fea0003800000 */
.L_x_314:
        /* <DEDUP_REMOVED lines=10> */
.L_x_318:
[----:B------:R-:W1:Y:S02]  /*13390*/  MUFU.RCP R28, R36 ;  /* 0x00000024001c7308 */ /* 0x000e640000001000 */
[----:B-1----:R-:W-:-:S04]  /*133a0*/  FFMA R36, R36, R28, -1 ;  /* 0xbf80000024247423 */ /* 0x002fc8000000001c */
[----:B------:R-:W-:-:S04]  /*133b0*/  FADD.FTZ R36, -R36, -RZ ;  /* 0x800000ff24247221 */ /* 0x000fc80000010100 */
[----:B------:R-:W-:-:S07]  /*133c0*/  FFMA R28, R28, R36, R28 ;  /* 0x000000241c1c7223 */ /* 0x000fce000000001c */
.L_x_319:
[----:B------:R-:W-:Y:S05]  /*133d0*/  BSYNC B1 ;  /* 0x0000000000017941 */ /* 0x000fea0003800000 */
.L_x_317:
        /* <DEDUP_REMOVED lines=10> */
.L_x_321:
[----:B------:R-:W1:Y:S02]  /*13480*/  MUFU.RCP R29, R35 ;  /* 0x00000023001d7308 */ /* 0x000e640000001000 */
[----:B-1----:R-:W-:-:S04]  /*13490*/  FFMA R35, R35, R29, -1 ;  /* 0xbf80000023237423 */ /* 0x002fc8000000001d */
[----:B------:R-:W-:-:S04]  /*134a0*/  FADD.FTZ R35, -R35, -RZ ;  /* 0x800000ff23237221 */ /* 0x000fc80000010100 */
[----:B------:R-:W-:-:S07]  /*134b0*/  FFMA R29, R29, R35, R29 ;  /* 0x000000231d1d7223 */ /* 0x000fce000000001d */
.L_x_322:
[----:B------:R-:W-:Y:S05]  /*134c0*/  BSYNC B1 ;  /* 0x0000000000017941 */ /* 0x000fea0003800000 */
.L_x_320:
        /* <DEDUP_REMOVED lines=10> */
.L_x_324:
[----:B------:R-:W1:Y:S02]  /*13570*/  MUFU.RCP R30, R38 ;  /* 0x00000026001e7308 */ /* 0x000e640000001000 */
[----:B-1----:R-:W-:-:S04]  /*13580*/  FFMA R38, R38, R30, -1 ;  /* 0xbf80000026267423 */ /* 0x002fc8000000001e */
[----:B------:R-:W-:-:S04]  /*13590*/  FADD.FTZ R38, -R38, -RZ ;  /* 0x800000ff26267221 */ /* 0x000fc80000010100 */
[----:B------:R-:W-:-:S07]  /*135a0*/  FFMA R30, R30, R38, R30 ;  /* 0x000000261e1e7223 */ /* 0x000fce000000001e */
.L_x_325:
[----:B------:R-:W-:Y:S05]  /*135b0*/  BSYNC B1 ;  /* 0x0000000000017941 */ /* 0x000fea0003800000 */
.L_x_323:
        /* <DEDUP_REMOVED lines=10> */
.L_x_327:
[----:B------:R-:W1:Y:S02]  /*13660*/  MUFU.RCP R32, R40 ;  /* 0x0000002800207308 */ /* 0x000e640000001000 */
[----:B-1----:R-:W-:-:S04]  /*13670*/  FFMA R40, R40, R32, -1 ;  /* 0xbf80000028287423 */ /* 0x002fc80000000020 */
[----:B------:R-:W-:-:S04]  /*13680*/  FADD.FTZ R40, -R40, -RZ ;  /* 0x800000ff28287221 */ /* 0x000fc80000010100 */
[----:B------:R-:W-:-:S07]  /*13690*/  FFMA R32, R32, R40, R32 ;  /* 0x0000002820207223 */ /* 0x000fce0000000020 */
.L_x_328:
[----:B------:R-:W-:Y:S05]  /*136a0*/  BSYNC B1 ;  /* 0x0000000000017941 */ /* 0x000fea0003800000 */
.L_x_326:
        /* <DEDUP_REMOVED lines=10> */
.L_x_330:
[----:B------:R-:W1:Y:S02]  /*13750*/  MUFU.RCP R35, R43 ;  /* 0x0000002b00237308 */ /* 0x000e640000001000 */
[----:B-1----:R-:W-:-:S04]  /*13760*/  FFMA R43, R43, R35, -1 ;  /* 0xbf8000002b2b7423 */ /* 0x002fc80000000023 */
[----:B------:R-:W-:-:S04]  /*13770*/  FADD.FTZ R43, -R43, -RZ ;  /* 0x800000ff2b2b7221 */ /* 0x000fc80000010100 */
[----:B------:R-:W-:-:S07]  /*13780*/  FFMA R35, R35, R43, R35 ;  /* 0x0000002b23237223 */ /* 0x000fce0000000023 */
.L_x_331:
[----:B------:R-:W-:Y:S05]  /*13790*/  BSYNC B1 ;  /* 0x0000000000017941 */ /* 0x000fea0003800000 */
.L_x_329:
        /* <DEDUP_REMOVED lines=10> */
.L_x_333:
[----:B------:R-:W1:Y:S02]  /*13840*/  MUFU.RCP R36, R42 ;  /* 0x0000002a00247308 */ /* 0x000e640000001000 */
[----:B-1----:R-:W-:-:S04]  /*13850*/  FFMA R42, R42, R36, -1 ;  /* 0xbf8000002a2a7423 */ /* 0x002fc80000000024 */
[----:B------:R-:W-:-:S04]  /*13860*/  FADD.FTZ R42, -R42, -RZ ;  /* 0x800000ff2a2a7221 */ /* 0x000fc80000010100 */
[----:B------:R-:W-:-:S07]  /*13870*/  FFMA R36, R36, R42, R36 ;  /* 0x0000002a24247223 */ /* 0x000fce0000000024 */
.L_x_334:
[----:B------:R-:W-:Y:S05]  /*13880*/  BSYNC B1 ;  /* 0x0000000000017941 */ /* 0x000fea0003800000 */
.L_x_332:
        /* <DEDUP_REMOVED lines=10> */
.L_x_336:
[----:B------:R-:W1:Y:S02]  /*13930*/  MUFU.RCP R38, R47 ;  /* 0x0000002f00267308 */ /* 0x000e640000001000 */
[----:B-1----:R-:W-:-:S04]  /*13940*/  FFMA R47, R47, R38, -1 ;  /* 0xbf8000002f2f7423 */ /* 0x002fc80000000026 */
[----:B------:R-:W-:-:S04]  /*13950*/  FADD.FTZ R47, -R47, -RZ ;  /* 0x800000ff2f2f7221 */ /* 0x000fc80000010100 */
[----:B------:R-:W-:-:S07]  /*13960*/  FFMA R38, R38, R47, R38 ;  /* 0x0000002f26267223 */ /* 0x000fce0000000026 */
.L_x_337:
[----:B------:R-:W-:Y:S05]  /*13970*/  BSYNC B1 ;  /* 0x0000000000017941 */ /* 0x000fea0003800000 */
.L_x_335:
        /* <DEDUP_REMOVED lines=9> */
.L_x_339:
[----:B------:R-:W1:Y:S02]  /*13a10*/  MUFU.RCP R0, R48 ;  /* 0x0000003000007308 */ /* 0x000e640000001000 */
[----:B-1----:R-:W-:-:S04]  /*13a20*/  FFMA R48, R48, R0, -1 ;  /* 0xbf80000030307423 */ /* 0x002fc80000000000 */
[----:B------:R-:W-:-:S04]  /*13a30*/  FADD.FTZ R48, -R48, -RZ ;  /* 0x800000ff30307221 */ /* 0x000fc80000010100 */
[----:B------:R-:W-:-:S07]  /*13a40*/  FFMA R0, R0, R48, R0 ;  /* 0x0000003000007223 */ /* 0x000fce0000000000 */
.L_x_340:
[----:B------:R-:W-:Y:S05]  /*13a50*/  BSYNC B1 ;  /* 0x0000000000017941 */ /* 0x000fea0003800000 */
.L_x_338:
        /* <DEDUP_REMOVED lines=26> */
[----:B------:R-:W-:-:S05]  /*13c00*/  F2FP.BF16.F32.PACK_AB R27, R0, R27 ;  /* 0x0000001b001b723e */ /* 0x000fca00000010ff */
[----:B------:R1:W-:Y:S01]  /*13c10*/  STSM.16.M88.4 [R173], R24 ;  /* 0x00000018ad007844 */ /* 0x0003e20000000200 */
        /* <DEDUP_REMOVED lines=17> */
.L_x_342:
[----:B------:R-:W-:Y:S05]  /*13d30*/  BSYNC B0 ;  /* 0x0000000000007941 */ /* 0x000fea0003800000 */
.L_x_341:
[----:B------:R-:W-:Y:S06]  /*13d40*/  BAR.SYNC.DEFER_BLOCKING 0x1, 0x100 ;  /* 0x0044000000007b1d */ /* 0x000fec0000010000 */
[----:B------:R-:W-:Y:S04]  /*13d50*/  BSSY B0, `(.L_x_343) ;  /* 0x000000a000007945 */ /* 0x000fe80003800000 */
[----:B------:R-:W-:Y:S05]  /*13d60*/  @P0 BRA `(.L_x_344) ;  /* 0x0000000000200947 */ /* 0x000fea0003800000 */
[----:B------:R-:W-:-:S06]  /*13d70*/  UISETP.NE.AND UP0, UPT, UR43, 0x3, UPT ;  /* 0x000000032b00788c */ /* 0x000fcc000bf05270 */
[----:B------:R-:W-:-:S13]  /*13d80*/  PLOP3.LUT P2, PT, PT, PT, UP0, 0x80, 0x0 ;  /* 0x000000000000781c */ /* 0x000fda0003f4f008 */
[----:B------:R-:W-:Y:S05]  /*13d90*/  @!P2 BRA `(.L_x_345) ;  /* 0x000000000004a947 */ /* 0x000fea0003800000 */
[----:B------:R-:W-:Y:S01]  /*13da0*/  BPT.TRAP 0x1 ;  /* 0x000000040000795c */ /* 0x000fe20000300000 */
.L_x_345:
[----:B------:R-:W-:-:S04]  /*13db0*/  ULEA UR4, UR8, UR46, 0x3 ;  /* 0x0000002e08047291 */ /* 0x000fc8000f8e183f */
[----:B------:R-:W-:-:S04]  /*13dc0*/  UIADD3 UR4, UR4, 0x50, URZ ;  /* 0x0000005004047890 */ /* 0x000fc8000fffe03f */
[----:B------:R-:W-:-:S09]  /*13dd0*/  UPRMT UR4, UR47, 0x654, UR4 ;  /* 0x000006542f047896 */ /* 0x000fd20008000004 */
[----:B------:R-:W-:Y:S03]  /*13de0*/  SYNCS.ARRIVE.TRANS64.RED.A1T0 RZ, [UR4], RZ ;  /* 0x000000ffffff79a7 */ /* 0x000fe60008100404 */
.L_x_344:
[----:B------:R-:W-:Y:S05]  /*13df0*/  BSYNC B0 ;  /* 0x0000000000007941 */ /* 0x000fea0003800000 */
.L_x_343:
        /* <DEDUP_REMOVED lines=9> */
.L_x_348:
[C---:B------:R-:W-:Y:S01]  /*13e90*/  LEA R3, R4.reuse, UR46, 0x3 ;  /* 0x0000002e04037c11 */ /* 0x040fe2000f8e18ff */
[----:B------:R-:W-:Y:S01]  /*13ea0*/  BSSY B1, `(.L_x_349) ;  /* 0x0000007000017945 */ /* 0x000fe20003800000 */
[----:B------:R-:W-:Y:S02]  /*13eb0*/  SHF.L.U32 R14, R9, 0x1f, RZ ;  /* 0x0000001f090e7819 */ /* 0x000fe400000006ff */
[----:B------:R-:W-:Y:S02]  /*13ec0*/  IADD3 R0, R4, 0x1, RZ ;  /* 0x0000000104007810 */ /* 0x000fe40007ffe0ff */
[----:B------:R-:W2:Y:S02]  /*13ed0*/  SYNCS.PHASECHK.TRANS64.TRYWAIT P2, [R3+URZ+0x30], R14 ;  /* 0x0000300e030075a7 */ /* 0x000ea4000804017f */
[----:B------:R-:W-:-:S04]  /*13ee0*/  ISETP.NE.AND P3, PT, R0, 0x4, PT ;  /* 0x000000040000780c */ /* 0x000fc80003f65270 */
[----:B------:R-:W-:Y:S01]  /*13ef0*/  SEL R2, RZ, 0x1, P3 ;  /* 0x00000001ff027807 */ /* 0x000fe20001800000 */
[----:B--2---:R-:W-:Y:S08]  /*13f00*/  @!P2 BRA `(.L_x_350) ;  /* 0x000001a000d0a947 */ /* 0x004ff00003800000 */
.L_x_1146:
[----:B------:R-:W-:Y:S05]  /*13f10*/  BSYNC B1 ;  /* 0x0000000000017941 */ /* 0x000fea0003800000 */
.L_x_349:
[----:B------:R-:W-:Y:S05]  /*13f20*/  @P1 BRA `(.L_x_351) ;  /* 0x0000000000941947 */ /* 0x000fea0003800000 */
[----:B-1----:R-:W-:Y:S01]  /*13f30*/  LEA R25, R4, R156, 0xd ;  /* 0x0000009c04197211 */ /* 0x002fe200078e68ff */
[----:B------:R-:W-:Y:S05]  /*13f40*/  WARPSYNC.ALL ;  /* 0x0000000000007948 */ /* 0x000fea0003800000 */
[----:B------:R-:W-:Y:S01]  /*13f50*/  LEA R12, R164, R25, 0x1 ;  /* 0x00000019a40c7211 */ /* 0x000fe200078e08ff */
[----:B------:R-:W1:Y:S05]  /*13f60*/  LDSM.16.M88.4 R4, [R25] ;  /* 0x000000001904783b */ /* 0x000e6a0000000200 */
[----:B--2---:R-:W2:Y:S01]  /*13f70*/  LDSM.16.M88.4 R12, [R12] ;  /* 0x000000000c0c783b */ /* 0x004ea20000000200 */
[----:B-1----:R-:W-:Y:S01]  /*13f80*/  SHF.L.U32 R23, R5, 0x10, RZ ;  /* 0x0000001005177819 */ /* 0x002fe200000006ff */
[----:B------:R-:W-:Y:S01]  /*13f90*/  IMAD.U32 R19, R7, 0x10000, RZ ;  /* 0x0001000007137824 */ /* 0x000fe200078e00ff */
[----:B------:R-:W-:-:S02]  /*13fa0*/  LOP3.LUT R5, R5, 0xffff0000, RZ, 0xc0, !PT ;  /* 0xffff000005057812 */ /* 0x000fc400078ec0ff */
[----:B------:R-:W-:Y:S01]  /*13fb0*/  LOP3.LUT R11, R6, 0xffff0000, RZ, 0xc0, !PT ;  /* 0xffff0000060b7812 */ /* 0x000fe200078ec0ff */
[C---:B------:R-:W-:Y:S01]  /*13fc0*/  FMUL R23, R16.reuse, R23 ;  /* 0x0000001710177220 */ /* 0x040fe20000400000 */
[----:B------:R-:W-:Y:S01]  /*13fd0*/  LOP3.LUT R7, R7, 0xffff0000, RZ, 0xc0, !PT ;  /* 0xffff000007077812 */ /* 0x000fe200078ec0ff */
[C---:B------:R-:W-:Y:S01]  /*13fe0*/  FMUL R152, R16.reuse, R5 ;  /* 0x0000000510987220 */ /* 0x040fe20000400000 */
[----:B--2---:R-:W-:Y:S01]  /*13ff0*/  SHF.L.U32 R29, R13, 0x10, RZ ;  /* 0x000000100d1d7819 */ /* 0x004fe200000006ff */
[C---:B------:R-:W-:Y:S01]  /*14000*/  FMUL R22, R16.reuse, R11 ;  /* 0x0000000b10167220 */ /* 0x040fe20000400000 */
[----:B------:R-:W-:Y:S01]  /*14010*/  SHF.L.U32 R35, R15, 0x10, RZ ;  /* 0x000000100f237819 */ /* 0x000fe200000006ff */
[----:B------:R-:W-:Y:S01]  /*14020*/  FMUL R20, R16, R7 ;  /* 0x0000000710147220 */ /* 0x000fe20000400000 */
[----:B------:R-:W-:Y:S01]  /*14030*/  SHF.L.U32 R3, R4, 0x10, RZ ;  /* 0x0000001004037819 */ /* 0x000fe200000006ff */
[----:B------:R-:W-:Y:S01]  /*14040*/  FMUL R19, R16, R19 ;  /* 0x0000001310137220 */ /* 0x000fe20000400000 */
[----:B------:R-:W-:Y:S01]  /*14050*/  LOP3.LUT R153, R4, 0xffff0000, RZ, 0xc0, !PT ;  /* 0xffff000004997812 */ /* 0x000fe200078ec0ff */
[----:B------:R-:W-:Y:S01]  /*14060*/  FMUL R11, R16, R29 ;  /* 0x0000001d100b7220 */ /* 0x000fe20000400000 */
[----:B------:R-:W-:Y:S01]  /*14070*/  SHF.L.U32 R21, R6, 0x10, RZ ;  /* 0x0000001006157819 */ /* 0x000fe200000006ff */
[----:B------:R-:W-:Y:S01]  /*14080*/  FMUL R154, R16, R3 ;  /* 0x00000003109a7220 */ /* 0x000fe20000400000 */
[----:B------:R-:W-:Y:S01]  /*14090*/  SHF.L.U32 R25, R12, 0x10, RZ ;  /* 0x000000100c197819 */ /* 0x000fe200000006ff */
[----:B------:R-:W-:Y:S01]  /*140a0*/  FMUL R153, R16, R153 ;  /* 0x0000009910997220 */ /* 0x000fe20000400000 */
        /* <DEDUP_REMOVED lines=8> */
[----:B------:R-:W-:Y:S01]  /*14130*/  LOP3.LUT R15, R15, 0xffff0000, RZ, 0xc0, !PT ;  /* 0xffff00000f0f7812 */ /* 0x000fe200078ec0ff */
[C---:B------:R-:W-:Y:S01]  /*14140*/  FMUL R7, R16.reuse, R31 ;  /* 0x0000001f10077220 */ /* 0x040fe20000400000 */
[C---:B------:R-:W-:Y:S01]  /*14150*/  FMUL R5, R16.reuse, R35 ;  /* 0x0000002310057220 */ /* 0x040fe20000400000 */
[----:B------:R-:W-:-:S02]  /*14160*/  FMUL R8, R16, R33 ;  /* 0x0000002110087220 */ /* 0x000fc40000400000 */
[----:B------:R-:W-:-:S07]  /*14170*/  FMUL R6, R16, R15 ;  /* 0x0000000f10067220 */ /* 0x000fce0000400000 */
.L_x_351:
[----:B------:R-:W-:Y:S02]  /*14180*/  LOP3.LUT R9, R9, R2, RZ, 0x3c, !PT ;  /* 0x0000000209097212 */ /* 0x000fe400078e3cff */
[----:B------:R-:W-:-:S07]  /*14190*/  SEL R4, R0, RZ, P3 ;  /* 0x000000ff00047207 */ /* 0x000fce0001800000 */
.L_x_347:
[----:B------:R-:W-:Y:S05]  /*141a0*/  BSYNC B0 ;  /* 0x0000000000007941 */ /* 0x000fea0003800000 */
.L_x_346:
[----:B--2---:R-:W-:Y:S01]  /*141b0*/  MOV R3, 0x3bbb989d ;  /* 0x3bbb989d00037802 */ /* 0x004fe20000000f00 */
[C---:B------:R-:W-:Y:S01]  /*141c0*/  FFMA R56, R17.reuse, R56, R154 ;  /* 0x0000003811387223 */ /* 0x040fe2000000009a */
[----:B------:R-:W-:Y:S01]  /*141d0*/  MOV R0, 0x437c0000 ;  /* 0x437c000000007802 */ /* 0x000fe20000000f00 */
[C---:B------:R-:W-:Y:S01]  /*141e0*/  FFMA R58, R17.reuse, R58, R23 ;  /* 0x0000003a113a7223 */ /* 0x040fe20000000017 */
[C---:B------:R-:W-:Y:S01]  /*141f0*/  FFMA R57, R17.reuse, R57, R153 ;  /* 0x0000003911397223 */ /* 0x040fe20000000099 */
[----:B------:R-:W-:Y:S01]  /*14200*/  FFMA.SAT R13, -R56, R3, 0.5 ;  /* 0x3f000000380d7423 */ /* 0x000fe20000002103 */
[C---:B------:R-:W-:Y:S01]  /*14210*/  FFMA R59, R17.reuse, R59, R152 ;  /* 0x0000003b113b7223 */ /* 0x040fe20000000098 */
[-C--:B-1----:R-:W-:Y:S01]  /*14220*/  FFMA.SAT R25, -R58, R3.reuse, 0.5 ;  /* 0x3f0000003a197423 */ /* 0x082fe20000002103 */
[----:B------:R-:W-:Y:S01]  /*14230*/  FFMA R64, R17, R64, R18 ;  /* 0x0000004011407223 */ /* 0x000fe20000000012 */
[-C--:B------:R-:W-:Y:S01]  /*14240*/  FFMA.RM R2, R13, R0.reuse, 12582913 ;  /* 0x4b4000010d027423 */ /* 0x080fe20000004000 */
[-C--:B------:R-:W-:Y:S01]  /*14250*/  FFMA.SAT R13, -R57, R3.reuse, 0.5 ;  /* 0x3f000000390d7423 */ /* 0x080fe20000002103 */
[-C--:B------:R-:W-:Y:S01]  /*14260*/  FFMA.SAT R31, -R59, R3.reuse, 0.5 ;  /* 0x3f0000003b1f7423 */ /* 0x080fe20000002103 */
[-C--:B------:R-:W-:Y:S01]  /*14270*/  FFMA.RM R28, R25, R0.reuse, 12582913 ;  /* 0x4b400001191c7423 */ /* 0x080fe20000004000 */
[----:B------:R-:W-:Y:S01]  /*14280*/  FADD R15, R2, -12583039 ;  /* 0xcb40007f020f7421 */ /* 0x000fe20000000000 */
[-C--:B------:R-:W-:Y:S01]  /*14290*/  FFMA.RM R13, R13, R0.reuse, 12582913 ;  /* 0x4b4000010d0d7423 */ /* 0x080fe20000004000 */
[----:B------:R-:W-:Y:S01]  /*142a0*/  FFMA.RM R31, R31, R0, 12582913 ;  /* 0x4b4000011f1f7423 */ /* 0x000fe20000004000 */
[----:B------:R-:W-:Y:S01]  /*142b0*/  FADD R25, R28, -12583039 ;  /* 0xcb40007f1c197421 */ /* 0x000fe20000000000 */
[----:B------:R-:W-:Y:S01]  /*142c0*/  FFMA R15, -R56, 1.4426950216293334961, -R15 ;  /* 0x3fb8aa3b380f7823 */ /* 0x000fe2000000090f */
[----:B------:R-:W-:Y:S01]  /*142d0*/  FADD R14, R13, -12583039 ;  /* 0xcb40007f0d0e7421 */ /* 0x000fe20000000000 */
[----:B------:R-:W-:Y:S01]  /*142e0*/  FADD R24, R31, -12583039 ;  /* 0xcb40007f1f187421 */ /* 0x000fe20000000000 */
[----:B------:R-:W-:Y:S01]  /*142f0*/  FFMA R25, -R58, 1.4426950216293334961, -R25 ;  /* 0x3fb8aa3b3a197823 */ /* 0x000fe20000000919 */
[----:B------:R-:W-:Y:S01]  /*14300*/  FFMA R15, -R56, 1.925963033500011079e-08, R15 ;  /* 0x32a57060380f7823 */ /* 0x000fe2000000010f */
[----:B------:R-:W-:Y:S01]  /*14310*/  FFMA R14, -R57, 1.4426950216293334961, -R14 ;  /* 0x3fb8aa3b390e7823 */ /* 0x000fe2000000090e */
[----:B------:R-:W-:Y:S01]  /*14320*/  FFMA R24, -R59, 1.4426950216293334961, -R24 ;  /* 0x3fb8aa3b3b187823 */ /* 0x000fe20000000918 */
[----:B------:R-:W-:Y:S01]  /*14330*/  FFMA R32, -R58, 1.925963033500011079e-08, R25 ;  /* 0x32a570603a207823 */ /* 0x000fe20000000119 */
[----:B------:R-:W1:Y:S01]  /*14340*/  MUFU.EX2 R29, R15 ;  /* 0x0000000f001d7308 */ /* 0x000e620000000800 */
[----:B------:R-:W-:Y:S01]  /*14350*/  FFMA R14, -R57, 1.925963033500011079e-08, R14 ;  /* 0x32a57060390e7823 */ /* 0x000fe2000000010e */
[----:B------:R-:W-:Y:S01]  /*14360*/  FFMA.SAT R37, -R64, R3, 0.5 ;  /* 0x3f00000040257423 */ /* 0x000fe20000002103 */
[----:B------:R-:W-:Y:S01]  /*14370*/  FFMA R40, -R59, 1.925963033500011079e-08, R24 ;  /* 0x32a570603b287823 */ /* 0x000fe20000000118 */
[C---:B------:R-:W-:Y:S01]  /*14380*/  FFMA R61, R17.reuse, R61, R22 ;  /* 0x0000003d113d7223 */ /* 0x040fe20000000016 */
[C---:B------:R-:W-:Y:S01]  /*14390*/  FFMA R60, R17.reuse, R60, R21 ;  /* 0x0000003c113c7223 */ /* 0x040fe20000000015 */
[C---:B------:R-:W-:Y:S01]  /*143a0*/  FFMA R62, R17.reuse, R62, R19 ;  /* 0x0000003e113e7223 */ /* 0x040fe20000000013 */
[C---:B------:R-:W-:Y:S01]  /*143b0*/  FFMA R63, R17.reuse, R63, R20 ;  /* 0x0000003f113f7223 */ /* 0x040fe20000000014 */
[----:B------:R2:W-:Y:S01]  /*143c0*/  MUFU.EX2 R30, R14 ;  /* 0x0000000e001e7308 */ /* 0x0005e20000000800 */
[C---:B------:R-:W-:Y:S01]  /*143d0*/  FFMA R65, R17.reuse, R65, R12 ;  /* 0x0000004111417223 */ /* 0x040fe2000000000c */
[C---:B------:R-:W-:Y:S01]  /*143e0*/  FFMA R66, R17.reuse, R66, R11 ;  /* 0x0000004211427223 */ /* 0x040fe2000000000b */
[C---:B------:R-:W-:Y:S01]  /*143f0*/  FFMA R67, R17.reuse, R67, R10 ;  /* 0x0000004311437223 */ /* 0x040fe2000000000a */
[C---:B------:R-:W-:Y:S01]  /*14400*/  FFMA R68, R17.reuse, R68, R7 ;  /* 0x0000004411447223 */ /* 0x040fe20000000007 */
[C---:B------:R-:W-:Y:S01]  /*14410*/  FFMA R69, R17.reuse, R69, R8 ;  /* 0x0000004511457223 */ /* 0x040fe20000000008 */
[C---:B------:R-:W-:Y:S01]  /*14420*/  FFMA R70, R17.reuse, R70, R5 ;  /* 0x0000004611467223 */ /* 0x040fe20000000005 */
[----:B------:R-:W-:Y:S01]  /*14430*/  FFMA R71, R17, R71, R6 ;  /* 0x0000004711477223 */ /* 0x000fe20000000006 */
[----:B------:R-:W3:Y:S01]  /*14440*/  MUFU.EX2 R32, R32 ;  /* 0x0000002000207308 */ /* 0x000ee20000000800 */
[-C--:B--2---:R-:W-:Y:S01]  /*14450*/  FFMA.RM R14, R37, R0.reuse, 12582913 ;  /* 0x4b400001250e7423 */ /* 0x084fe20000004000 */
[-C--:B------:R-:W-:Y:S01]  /*14460*/  FFMA.SAT R35, -R61, R3.reuse, 0.5 ;  /* 0x3f0000003d237423 */ /* 0x080fe20000002103 */
[-C--:B------:R-:W-:Y:S01]  /*14470*/  FFMA.SAT R33, -R60, R3.reuse, 0.5 ;  /* 0x3f0000003c217423 */ /* 0x080fe20000002103 */
[-C--:B------:R-:W-:Y:S01]  /*14480*/  FFMA.SAT R47, -R62, R3.reuse, 0.5 ;  /* 0x3f0000003e2f7423 */ /* 0x080fe20000002103 */
[-C--:B------:R-:W-:Y:S01]  /*14490*/  FFMA.SAT R49, -R63, R3.reuse, 0.5 ;  /* 0x3f0000003f317423 */ /* 0x080fe20000002103 */
[-C--:B------:R-:W-:Y:S01]  /*144a0*/  FFMA.SAT R15, -R65, R3.reuse, 0.5 ;  /* 0x3f000000410f7423 */ /* 0x080fe20000002103 */
[-C--:B------:R-:W-:Y:S01]  /*144b0*/  FFMA.SAT R27, -R66, R3.reuse, 0.5 ;  /* 0x3f000000421b7423 */ /* 0x080fe20000002103 */
[----:B------:R2:W4:Y:S01]  /*144c0*/  MUFU.EX2 R37, R40 ;  /* 0x0000002800257308 */ /* 0x0005220000000800 */
[-C--:B------:R-:W-:Y:S01]  /*144d0*/  FFMA.SAT R45, -R67, R3.reuse, 0.5 ;  /* 0x3f000000432d7423 */ /* 0x080fe20000002103 */
[-C--:B------:R-:W-:Y:S01]  /*144e0*/  FFMA.SAT R25, -R68, R3.reuse, 0.5 ;  /* 0x3f00000044197423 */ /* 0x080fe20000002103 */
[-C--:B------:R-:W-:Y:S01]  /*144f0*/  FFMA.SAT R43, -R69, R3.reuse, 0.5 ;  /* 0x3f000000452b7423 */ /* 0x080fe20000002103 */
[-C--:B------:R-:W-:Y:S01]  /*14500*/  FFMA.SAT R39, -R70, R3.reuse, 0.5 ;  /* 0x3f00000046277423 */ /* 0x080fe20000002103 */
[----:B------:R-:W-:Y:S01]  /*14510*/  FFMA.SAT R41, -R71, R3, 0.5 ;  /* 0x3f00000047297423 */ /* 0x000fe20000002103 */
[----:B------:R-:W-:Y:S01]  /*14520*/  SHF.L.U32 R38, R2, 0x17, RZ ;  /* 0x0000001702267819 */ /* 0x000fe200000006ff */
[-C--:B------:R-:W-:Y:S01]  /*14530*/  FFMA.RM R34, R35, R0.reuse, 12582913 ;  /* 0x4b40000123227423 */ /* 0x080fe20000004000 */
        /* <DEDUP_REMOVED lines=9> */
[----:B------:R-:W-:Y:S01]  /*145d0*/  FFMA.RM R26, R41, R0, 12582913 ;  /* 0x4b400001291a7423 */ /* 0x000fe20000004000 */
[----:B-1----:R-:W-:Y:S01]  /*145e0*/  FFMA R0, R38, R29, 1 ;  /* 0x3f80000026007423 */ /* 0x002fe2000000001d */
[----:B------:R-:W-:Y:S01]  /*145f0*/  IMAD.SHL.U32 R29, R28, 0x800000, RZ ;  /* 0x008000001c1d7824 */ /* 0x000fe200078e00ff */
[----:B------:R-:W-:Y:S01]  /*14600*/  SHF.L.U32 R28, R31, 0x17, RZ ;  /* 0x000000171f1c7819 */ /* 0x000fe200000006ff */
[----:B--2---:R-:W-:Y:S01]  /*14610*/  FADD R40, R36, -12583039 ;  /* 0xcb40007f24287421 */ /* 0x004fe20000000000 */
[----:B------:R-:W-:Y:S01]  /*14620*/  SHF.L.U32 R13, R13, 0x17, RZ ;  /* 0x000000170d0d7819 */ /* 0x000fe200000006ff */
[----:B---3--:R-:W-:Y:S01]  /*14630*/  FFMA R31, R29, R32, 1 ;  /* 0x3f8000001d1f7423 */ /* 0x008fe20000000020 */
[----:B------:R-:W-:Y:S01]  /*14640*/  FADD R41, R14, -12583039 ;  /* 0xcb40007f0e297421 */ /* 0x000fe20000000000 */
[----:B----4-:R-:W-:Y:S01]  /*14650*/  FFMA R32, R28, R37, 1 ;  /* 0x3f8000001c207423 */ /* 0x010fe20000000025 */
[----:B------:R-:W-:Y:S01]  /*14660*/  FADD R37, R35, -12583039 ;  /* 0xcb40007f23257421 */ /* 0x000fe20000000000 */
[----:B------:R-:W-:Y:S01]  /*14670*/  FFMA R30, R13, R30, 1 ;  /* 0x3f8000000d1e7423 */ /* 0x000fe2000000001e */
[----:B------:R-:W-:Y:S01]  /*14680*/  FADD R13, R33, -12583039 ;  /* 0xcb40007f210d7421 */ /* 0x000fe20000000000 */
[----:B------:R-:W-:Y:S01]  /*14690*/  FADD R28, R34, -12583039 ;  /* 0xcb40007f221c7421 */ /* 0x000fe20000000000 */
[----:B------:R-:W-:Y:S01]  /*146a0*/  FFMA R37, -R62, 1.4426950216293334961, -R37 ;  /* 0x3fb8aa3b3e257823 */ /* 0x000fe20000000925 */
[----:B------:R-:W-:Y:S01]  /*146b0*/  FFMA R40, -R63, 1.4426950216293334961, -R40 ;  /* 0x3fb8aa3b3f287823 */ /* 0x000fe20000000928 */
[----:B------:R-:W-:Y:S01]  /*146c0*/  FFMA R13, -R60, 1.4426950216293334961, -R13 ;  /* 0x3fb8aa3b3c0d7823 */ /* 0x000fe2000000090d */
[----:B------:R-:W-:Y:S01]  /*146d0*/  FFMA R28, -R61, 1.4426950216293334961, -R28 ;  /* 0x3fb8aa3b3d1c7823 */ /* 0x000fe2000000091c */
[----:B------:R-:W-:Y:S01]  /*146e0*/  FFMA R38, -R62, 1.925963033500011079e-08, R37 ;  /* 0x32a570603e267823 */ /* 0x000fe20000000125 */
[----:B------:R-:W-:Y:S01]  /*146f0*/  FFMA R37, -R63, 1.925963033500011079e-08, R40 ;  /* 0x32a570603f257823 */ /* 0x000fe20000000128 */
[----:B------:R-:W-:Y:S01]  /*14700*/  FADD R40, R15, -12583039 ;  /* 0xcb40007f0f287421 */ /* 0x000fe20000000000 */
[----:B------:R-:W-:Y:S01]  /*14710*/  FFMA R13, -R60, 1.925963033500011079e-08, R13 ;  /* 0x32a570603c0d7823 */ /* 0x000fe2000000010d */
[----:B------:R-:W-:Y:S01]  /*14720*/  FFMA R28, -R61, 1.925963033500011079e-08, R28 ;  /* 0x32a570603d1c7823 */ /* 0x000fe2000000011c */
[----:B------:R-:W-:Y:S01]  /*14730*/  FFMA R41, -R64, 1.4426950216293334961, -R41 ;  /* 0x3fb8aa3b40297823 */ /* 0x000fe20000000929 */
[----:B------:R-:W-:Y:S01]  /*14740*/  FFMA R40, -R65, 1.4426950216293334961, -R40 ;  /* 0x3fb8aa3b41287823 */ /* 0x000fe20000000928 */
[----:B------:R1:W2:Y:S01]  /*14750*/  MUFU.EX2 R29, R13 ;  /* 0x0000000d001d7308 */ /* 0x0002a20000000800 */
[----:B------:R-:W-:Y:S01]  /*14760*/  SHF.L.U32 R14, R14, 0x17, RZ ;  /* 0x000000170e0e7819 */ /* 0x000fe200000006ff */
[----:B------:R-:W-:Y:S01]  /*14770*/  BSSY B1, `(.L_x_352) ;  /* 0x0000043000017945 */ /* 0x000fe20003800000 */
[----:B------:R-:W-:-:S02]  /*14780*/  SHF.L.U32 R15, R15, 0x17, RZ ;  /* 0x000000170f0f7819 */ /* 0x000fc400000006ff */
[----:B------:R-:W-:Y:S02]  /*14790*/  SHF.L.U32 R35, R35, 0x17, RZ ;  /* 0x0000001723237819 */ /* 0x000fe400000006ff */
[----:B------:R-:W-:Y:S01]  /*147a0*/  SHF.L.U32 R36, R36, 0x17, RZ ;  /* 0x0000001724247819 */ /* 0x000fe200000006ff */
[----:B------:R3:W4:Y:S01]  /*147b0*/  MUFU.EX2 R39, R28 ;  /* 0x0000001c00277308 */ /* 0x0007220000000800 */
[----:B-1----:R-:W-:Y:S01]  /*147c0*/  FFMA R13, -R64, 1.925963033500011079e-08, R41 ;  /* 0x32a57060400d7823 */ /* 0x002fe20000000129 */
[----:B------:R-:W-:Y:S01]  /*147d0*/  FADD R41, R27, -12583039 ;  /* 0xcb40007f1b297421 */ /* 0x000fe20000000000 */
[----:B------:R-:W-:-:S03]  /*147e0*/  SHF.L.U32 R34, R34, 0x17, RZ ;  /* 0x0000001722227819 */ /* 0x000fc600000006ff */
[C---:B------:R-:W-:Y:S02]  /*147f0*/  FFMA R41, -R66.reuse, 1.4426950216293334961, -R41 ;  /* 0x3fb8aa3b42297823 */ /* 0x040fe40000000929 */
[----:B------:R-:W1:Y:S01]  /*14800*/  MUFU.EX2 R13, R13 ;  /* 0x0000000d000d7308 */ /* 0x000e620000000800 */
[----:B---3--:R-:W-:Y:S01]  /*14810*/  FFMA R28, -R65, 1.925963033500011079e-08, R40 ;  /* 0x32a57060411c7823 */ /* 0x008fe20000000128 */
[----:B------:R-:W-:Y:S01]  /*14820*/  SHF.L.U32 R40, R33, 0x17, RZ ;  /* 0x0000001721287819 */ /* 0x000fe200000006ff */
[----:B------:R-:W-:-:S04]  /*14830*/  FFMA R41, -R66, 1.925963033500011079e-08, R41 ;  /* 0x32a5706042297823 */ /* 0x000fc80000000129 */
[----:B--2---:R-:W-:Y:S01]  /*14840*/  FFMA R33, R40, R29, 1 ;  /* 0x3f80000028217423 */ /* 0x004fe2000000001d */
[----:B------:R-:W2:Y:S01]  /*14850*/  MUFU.EX2 R28, R28 ;  /* 0x0000001c001c7308 */ /* 0x000ea20000000800 */
[----:B----4-:R-:W-:Y:S01]  /*14860*/  FFMA R34, R34, R39, 1 ;  /* 0x3f80000022227423 */ /* 0x010fe20000000027 */
[----:B------:R-:W-:-:S06]  /*14870*/  IMAD.SHL.U32 R39, R24, 0x800000, RZ ;  /* 0x0080000018277824 */ /* 0x000fcc00078e00ff */
[----:B------:R-:W3:Y:S01]  /*14880*/  MUFU.EX2 R38, R38 ;  /* 0x0000002600267308 */ /* 0x000ee20000000800 */
[----:B-1----:R-:W-:-:S07]  /*14890*/  FFMA R13, R14, R13, 1 ;  /* 0x3f8000000e0d7423 */ /* 0x002fce000000000d */
[----:B------:R-:W1:Y:S01]  /*148a0*/  MUFU.EX2 R29, R41 ;  /* 0x00000029001d7308 */ /* 0x000e620000000800 */
[----:B--2---:R-:W-:Y:S01]  /*148b0*/  FFMA R14, R15, R28, 1 ;  /* 0x3f8000000f0e7423 */ /* 0x004fe2000000001c */
[----:B------:R-:W-:-:S04]  /*148c0*/  FADD R28, R24, -12583039 ;  /* 0xcb40007f181c7421 */ /* 0x000fc80000000000 */
[----:B------:R-:W-:Y:S02]  /*148d0*/  FFMA R28, -R67, 1.4426950216293334961, -R28 ;  /* 0x3fb8aa3b431c7823 */ /* 0x000fe4000000091c */
[----:B------:R-:W2:Y:S01]  /*148e0*/  MUFU.EX2 R37, R37 ;  /* 0x0000002500257308 */ /* 0x000ea20000000800 */
[----:B---3--:R-:W-:Y:S01]  /*148f0*/  FFMA R35, R35, R38, 1 ;  /* 0x3f80000023237423 */ /* 0x008fe20000000026 */
[----:B------:R-:W-:Y:S01]  /*14900*/  FFMA R28, -R67, 1.925963033500011079e-08, R28 ;  /* 0x32a57060431c7823 */ /* 0x000fe2000000011c */
[----:B------:R-:W-:Y:S01]  /*14910*/  SHF.L.U32 R38, R27, 0x17, RZ ;  /* 0x000000171b267819 */ /* 0x000fe200000006ff */
[----:B------:R-:W-:-:S04]  /*14920*/  FADD R27, R25, -12583039 ;  /* 0xcb40007f191b7421 */ /* 0x000fc80000000000 */
[----:B------:R-:W3:Y:S01]  /*14930*/  MUFU.EX2 R28, R28 ;  /* 0x0000001c001c7308 */ /* 0x000ee20000000800 */
[----:B-1----:R-:W-:Y:S01]  /*14940*/  FFMA R15, R38, R29, 1 ;  /* 0x3f800000260f7423 */ /* 0x002fe2000000001d */
[----:B------:R-:W-:Y:S01]  /*14950*/  FADD R38, R2, -12583039 ;  /* 0xcb40007f02267421 */ /* 0x000fe20000000000 */
[----:B------:R-:W-:Y:S01]  /*14960*/  FFMA R27, -R68, 1.4426950216293334961, -R27 ;  /* 0x3fb8aa3b441b7823 */ /* 0x000fe2000000091b */
[----:B------:R-:W-:Y:S02]  /*14970*/  SHF.L.U32 R2, R2, 0x17, RZ ;  /* 0x0000001702027819 */ /* 0x000fe400000006ff */
[----:B------:R-:W-:Y:S01]  /*14980*/  FFMA R38, -R69, 1.4426950216293334961, -R38 ;  /* 0x3fb8aa3b45267823 */ /* 0x000fe20000000926 */
[----:B------:R-:W-:Y:S01]  /*14990*/  FFMA R29, -R68, 1.925963033500011079e-08, R27 ;  /* 0x32a57060441d7823 */ /* 0x000fe2000000011b */
[----:B------:R-:W-:Y:S01]  /*149a0*/  FADD R27, R3, -12583039 ;  /* 0xcb40007f031b7421 */ /* 0x000fe20000000000 */
[----:B--2---:R-:W-:Y:S01]  /*149b0*/  FFMA R36, R36, R37, 1 ;  /* 0x3f80000024247423 */ /* 0x004fe20000000025 */
[----:B------:R-:W-:Y:S01]  /*149c0*/  FFMA R37, -R69, 1.925963033500011079e-08, R38 ;  /* 0x32a5706045257823 */ /* 0x000fe20000000126 */
[----:B------:R-:W-:Y:S01]  /*149d0*/  FADD R38, R26, -12583039 ;  /* 0xcb40007f1a267421 */ /* 0x000fe20000000000 */
[C---:B------:R-:W-:Y:S01]  /*149e0*/  FFMA R27, -R70.reuse, 1.4426950216293334961, -R27 ;  /* 0x3fb8aa3b461b7823 */ /* 0x040fe2000000091b */
[----:B------:R-:W1:Y:S02]  /*149f0*/  MUFU.EX2 R29, R29 ;  /* 0x0000001d001d7308 */ /* 0x000e640000000800 */
[----:B------:R-:W-:Y:S01]  /*14a00*/  FFMA R38, -R71, 1.4426950216293334961, -R38 ;  /* 0x3fb8aa3b47267823 */ /* 0x000fe20000000926 */
[----:B------:R-:W-:Y:S01]  /*14a10*/  FFMA R27, -R70, 1.925963033500011079e-08, R27 ;  /* 0x32a57060461b7823 */ /* 0x000fe2000000011b */
[----:B---3--:R-:W-:Y:S01]  /*14a20*/  FFMA R24, R39, R28, 1 ;  /* 0x3f80000027187423 */ /* 0x008fe2000000001c */
[----:B------:R-:W-:Y:S01]  /*14a30*/  IADD3 R39, R0, 0x1800000, RZ ;  /* 0x0180000000277810 */ /* 0x000fe20007ffe0ff */
[----:B------:R-:W-:Y:S01]  /*14a40*/  FFMA R40, -R71, 1.925963033500011079e-08, R38 ;  /* 0x32a5706047287823 */ /* 0x000fe20000000126 */
[----:B------:R-:W-:Y:S01]  /*14a50*/  SHF.L.U32 R38, R25, 0x17, RZ ;  /* 0x0000001719267819 */ /* 0x000fe200000006ff */
[----:B------:R-:W2:Y:S01]  /*14a60*/  MUFU.EX2 R37, R37 ;  /* 0x0000002500257308 */ /* 0x000ea20000000800 */
[----:B------:R-:W-:-:S04]  /*14a70*/  LOP3.LUT R39, R39, 0x7f800000, RZ, 0xc0, !PT ;  /* 0x7f80000027277812 */ /* 0x000fc800078ec0ff */
[----:B------:R-:W-:-:S03]  /*14a80*/  ISETP.GT.U32.AND P2, PT, R39, 0x1ffffff, PT ;  /* 0x01ffffff2700780c */ /* 0x000fc60003f44070 */
[----:B------:R-:W3:Y:S01]  /*14a90*/  MUFU.EX2 R27, R27 ;  /* 0x0000001b001b7308 */ /* 0x000ee20000000800 */
[----:B-1----:R-:W-:Y:S01]  /*14aa0*/  FFMA R25, R38, R29, 1 ;  /* 0x3f80000026197423 */ /* 0x002fe2000000001d */
[----:B------:R-:W-:Y:S02]  /*14ab0*/  SHF.L.U32 R38, R3, 0x17, RZ ;  /* 0x0000001703267819 */ /* 0x000fe400000006ff */
[----:B------:R-:W-:-:S04]  /*14ac0*/  SHF.L.U32 R3, R26, 0x17, RZ ;  /* 0x000000171a037819 */ /* 0x000fc800000006ff */
[----:B------:R-:W1:Y:S01]  /*14ad0*/  MUFU.EX2 R28, R40 ;  /* 0x00000028001c7308 */ /* 0x000e620000000800 */
[----:B--2---:R-:W-:Y:S01]  /*14ae0*/  FFMA R26, R2, R37, 1 ;  /* 0x3f800000021a7423 */ /* 0x004fe20000000025 */
[----:B---3--:R-:W-:Y:S01]  /*14af0*/  FFMA R27, R38, R27, 1 ;  /* 0x3f800000261b7423 */ /* 0x008fe2000000001b */
[----:B-1----:R-:W-:Y:S01]  /*14b00*/  FFMA R28, R3, R28, 1 ;  /* 0x3f800000031c7423 */ /* 0x002fe2000000001c */
[----:B------:R-:W-:Y:S06]  /*14b10*/  @P2 BRA `(.L_x_353) ;  /* 0x0000000000102947 */ /* 0x000fec0003800000 */
[----:B------:R-:W-:-:S07]  /*14b20*/  MOV R2, 0x14b40 ;  /* 0x00014b4000027802 */ /* 0x000fce0000000f00 */
[----:B------:R-:W-:Y:S05]  /*14b30*/  CALL.REL.NOINC `($__internal_0_$__cuda_sm20_rcp_rn_f32_slowpath) ;  /* 0x000001a000f07944 */ /* 0x000fea0003c00000 */
[----:B------:R-:W-:Y:S01]  /*14b40*/  MOV R29, R0 ;  /* 0x00000000001d7202 */ /* 0x000fe20000000f00 */
[----:B------:R-:W-:Y:S06]  /*14b50*/  BRA `(.L_x_354) ;  /* 0x0000000000107947 */ /* 0x000fec0003800000 */
.L_x_353:
[----:B------:R-:W1:Y:S02]  /*14b60*/  MUFU.RCP R29, R0 ;  /* 0x00000000001d7308 */ /* 0x000e640000001000 */
[----:B-1----:R-:W-:-:S04]  /*14b70*/  FFMA R2, R0, R29, -1 ;  /* 0xbf80000000027423 */ /* 0x002fc8000000001d */
[----:B------:R-:W-:-:S04]  /*14b80*/  FADD.FTZ R2, -R2, -RZ ;  /* 0x800000ff02027221 */ /* 0x000fc80000010100 */
[----:B------:R-:W-:-:S07]  /*14b90*/  FFMA R29, R29, R2, R29 ;  /* 0x000000021d1d7223 */ /* 0x000fce000000001d */
.L_x_354:
[----:B------:R-:W-:Y:S05]  /*14ba0*/  BSYNC B1 ;  /* 0x0000000000017941 */ /* 0x000fea0003800000 */
.L_x_352:
        /* <DEDUP_REMOVED lines=10> */
.L_x_356:
[----:B------:R-:W1:Y:S02]  /*14c50*/  MUFU.RCP R3, R30 ;  /* 0x0000001e00037308 */ /* 0x000e640000001000 */
[----:B-1----:R-:W-:-:S04]  /*14c60*/  FFMA R0, R30, R3, -1 ;  /* 0xbf8000001e007423 */ /* 0x002fc80000000003 */
[----:B------:R-:W-:-:S04]  /*14c70*/  FADD.FTZ R0, -R0, -RZ ;  /* 0x800000ff00007221 */ /* 0x000fc80000010100 */
[----:B------:R-:W-:-:S07]  /*14c80*/  FFMA R30, R3, R0, R3 ;  /* 0x00000000031e7223 */ /* 0x000fce0000000003 */
.L_x_357:
[----:B------:R-:W-:Y:S05]  /*14c90*/  BSYNC B1 ;  /* 0x0000000000017941 */ /* 0x000fea0003800000 */
.L_x_355:
        /* <DEDUP_REMOVED lines=10> */
.L_x_359:
[----:B------:R-:W1:Y:S02]  /*14d40*/  MUFU.RCP R0, R31 ;  /* 0x0000001f00007308 */ /* 0x000e640000001000 */
[----:B-1----:R-:W-:-:S04]  /*14d50*/  FFMA R2, R31, R0, -1 ;  /* 0xbf8000001f027423 */ /* 0x002fc80000000000 */
[----:B------:R-:W-:-:S04]  /*14d60*/  FADD.FTZ R3, -R2, -RZ ;  /* 0x800000ff02037221 */ /* 0x000fc80000010100 */
[----:B------:R-:W-:-:S07]  /*14d70*/  FFMA R31, R0, R3, R0 ;  /* 0x00000003001f7223 */ /* 0x000fce0000000000 */
.L_x_360:
[----:B------:R-:W-:Y:S05]  /*14d80*/  BSYNC B1 ;  /* 0x0000000000017941 */ /* 0x000fea0003800000 */
.L_x_358:
        /* <DEDUP_REMOVED lines=10> */
.L_x_362:
[----:B------:R-:W1:Y:S02]  /*14e30*/  MUFU.RCP R3, R32 ;  /* 0x0000002000037308 */ /* 0x000e640000001000 */
[----:B-1----:R-:W-:-:S04]  /*14e40*/  FFMA R0, R32, R3, -1 ;  /* 0xbf80000020007423 */ /* 0x002fc80000000003 */
[----:B------:R-:W-:-:S04]  /*14e50*/  FADD.FTZ R0, -R0, -RZ ;  /* 0x800000ff00007221 */ /* 0x000fc80000010100 */
[----:B------:R-:W-:-:S07]  /*14e60*/  FFMA R32, R3, R0, R3 ;  /* 0x0000000003207223 */ /* 0x000fce0000000003 */
.L_x_363:
[----:B------:R-:W-:Y:S05]  /*14e70*/  BSYNC B1 ;  /* 0x0000000000017941 */ /* 0x000fea0003800000 */
.L_x_361:
        /* <DEDUP_REMOVED lines=10> */
.L_x_365:
[----:B------:R-:W1:Y:S02]  /*14f20*/  MUFU.RCP R0, R33 ;  /* 0x0000002100007308 */ /* 0x000e640000001000 */
[----:B-1----:R-:W-:-:S04]  /*14f30*/  FFMA R2, R33, R0, -1 ;  /* 0xbf80000021027423 */ /* 0x002fc80000000000 */
[----:B------:R-:W-:-:S04]  /*14f40*/  FADD.FTZ R3, -R2, -RZ ;  /* 0x800000ff02037221 */ /* 0x000fc80000010100 */
[----:B------:R-:W-:-:S07]  /*14f50*/  FFMA R33, R0, R3, R0 ;  /* 0x0000000300217223 */ /* 0x000fce0000000000 */
.L_x_366:
[----:B------:R-:W-:Y:S05]  /*14f60*/  BSYNC B1 ;  /* 0x0000000000017941 */ /* 0x000fea0003800000 */
.L_x_364:
        /* <DEDUP_REMOVED lines=10> */
.L_x_368:
[----:B------:R-:W1:Y:S02]  /*15010*/  MUFU.RCP R3, R34 ;  /* 0x0000002200037308 */ /* 0x000e640000001000 */
[----:B-1----:R-:W-:-:S04]  /*15020*/  FFMA R0, R34, R3, -1 ;  /* 0xbf80000022007423 */ /* 0x002fc80000000003 */
[----:B------:R-:W-:-:S04]  /*15030*/  FADD.FTZ R0, -R0, -RZ ;  /* 0x800000ff00007221 */ /* 0x000fc80000010100 */
[----:B------:R-:W-:-:S07]  /*15040*/  FFMA R34, R3, R0, R3 ;  /* 0x0000000003227223 */ /* 0x000fce0000000003 */
.L_x_369:
[----:B------:R-:W-:Y:S05]  /*15050*/  BSYNC B1 ;  /* 0x0000000000017941 */ /* 0x000fea0003800000 */
.L_x_367:
        /* <DEDUP_REMOVED lines=10> */
.L_x_371:
[----:B------:R-:W1:Y:S02]  /*15100*/  MUFU.RCP R0, R35 ;  /* 0x0000002300007308 */ /* 0x000e640000001000 */
[----:B-1----:R-:W-:-:S04]  /*15110*/  FFMA R2, R35, R0, -1 ;  /* 0xbf80000023027423 */ /* 0x002fc80000000000 */
[----:B------:R-:W-:-:S04]  /*15120*/  FADD.FTZ R3, -R2, -RZ ;  /* 0x800000ff02037221 */ /* 0x000fc80000010100 */
[----:B------:R-:W-:-:S07]  /*15130*/  FFMA R35, R0, R3, R0 ;  /* 0x0000000300237223 */ /* 0x000fce0000000000 */
.L_x_372:
[----:B------:R-:W-:Y:S05]  /*15140*/  BSYNC B1 ;  /* 0x0000000000017941 */ /* 0x000fea0003800000 */
.L_x_370:
        /* <DEDUP_REMOVED lines=10> */
.L_x_374:
[----:B------:R-:W1:Y:S02]  /*151f0*/  MUFU.RCP R3, R36 ;  /* 0x0000002400037308 */ /* 0x000e640000001000 */
[----:B-1----:R-:W-:-:S04]  /*15200*/  FFMA R0, R36, R3, -1 ;  /* 0xbf80000024007423 */ /* 0x002fc80000000003 */
[----:B------:R-:W-:-:S04]  /*15210*/  FADD.FTZ R0, -R0, -RZ ;  /* 0x800000ff00007221 */ /* 0x000fc80000010100 */
[----:B------:R-:W-:-:S07]  /*15220*/  FFMA R36, R3, R0, R3 ;  /* 0x0000000003247223 */ /* 0x000fce0000000003 */
.L_x_375:
[----:B------:R-:W-:Y:S05]  /*15230*/  BSYNC B1 ;  /* 0x0000000000017941 */ /* 0x000fea0003800000 */
.L_x_373:
        /* <DEDUP_REMOVED lines=10> */
.L_x_377:
[----:B------:R-:W1:Y:S02]  /*152e0*/  MUFU.RCP R0, R13 ;  /* 0x0000000d00007308 */ /* 0x000e640000001000 */
[----:B-1----:R-:W-:-:S04]  /*152f0*/  FFMA R2, R13, R0, -1 ;  /* 0xbf8000000d027423 */ /* 0x002fc80000000000 */
[----:B------:R-:W-:-:S04]  /*15300*/  FADD.FTZ R3, -R2, -RZ ;  /* 0x800000ff02037221 */ /* 0x000fc80000010100 */
[----:B------:R-:W-:-:S07]  /*15310*/  FFMA R13, R0, R3, R0 ;  /* 0x00000003000d7223 */ /* 0x000fce0000000000 */
.L_x_378:
[----:B------:R-:W-:Y:S05]  /*15320*/  BSYNC B1 ;  /* 0x0000000000017941 */ /* 0x000fea0003800000 */
.L_x_376:
        /* <DEDUP_REMOVED lines=10> */
.L_x_380:
[----:B------:R-:W1:Y:S02]  /*153d0*/  MUFU.RCP R3, R14 ;  /* 0x0000000e00037308 */ /* 0x000e640000001000 */
[----:B-1----:R-:W-:-:S04]  /*153e0*/  FFMA R0, R14, R3, -1 ;  /* 0xbf8000000e007423 */ /* 0x002fc80000000003 */
[----:B------:R-:W-:-:S04]  /*153f0*/  FADD.FTZ R0, -R0, -RZ ;  /* 0x800000ff00007221 */ /* 0x000fc80000010100 */
[----:B------:R-:W-:-:S07]  /*15400*/  FFMA R14, R3, R0, R3 ;  /* 0x00000000030e7223 */ /* 0x000fce0000000003 */
.L_x_381:
[----:B------:R-:W-:Y:S05]  /*15410*/  BSYNC B1 ;  /* 0x0000000000017941 */ /* 0x000fea0003800000 */
.L_x_379:
        /* <DEDUP_REMOVED lines=10> */
.L_x_383:
[----:B------:R-:W1:Y:S02]  /*154c0*/  MUFU.RCP R0, R15 ;  /* 0x0000000f00007308 */ /* 0x000e640000001000 */
[----:B-1----:R-:W-:-:S04]  /*154d0*/  FFMA R2, R15, R0, -1 ;  /* 0xbf8000000f027423 */ /* 0x002fc80000000000 */
[----:B------:R-:W-:-:S04]  /*154e0*/  FADD.FTZ R3, -R2, -RZ ;  /* 0x800000ff02037221 */ /* 0x000fc80000010100 */
[----:B------:R-:W-:-:S07]  /*154f0*/  FFMA R15, R0, R3, R0 ;  /* 0x00000003000f7223 */ /* 0x000fce0000000000 */
.L_x_384:
[----:B------:R-:W-:Y:S05]  /*15500*/  BSYNC B1 ;  /* 0x0000000000017941 */ /* 0x000fea0003800000 */
.L_x_382:
        /* <DEDUP_REMOVED lines=10> */
.L_x_386:
[----:B------:R-:W1:Y:S02]  /*155b0*/  MUFU.RCP R3, R24 ;  /* 0x0000001800037308 */ /* 0x000e640000001000 */
[----:B-1----:R-:W-:-:S04]  /*155c0*/  FFMA R0, R24, R3, -1 ;  /* 0xbf80000018007423 */ /* 0x002fc80000000003 */
[----:B------:R-:W-:-:S04]  /*155d0*/  FADD.FTZ R0, -R0, -RZ ;  /* 0x800000ff00007221 */ /* 0x000fc80000010100 */
[----:B------:R-:W-:-:S07]  /*155e0*/  FFMA R24, R3, R0, R3 ;  /* 0x0000000003187223 */ /* 0x000fce0000000003 */
.L_x_387:
[----:B------:R-:W-:Y:S05]  /*155f0*/  BSYNC B1 ;  /* 0x0000000000017941 */ /* 0x000fea0003800000 */
.L_x_385:
        /* <DEDUP_REMOVED lines=10> */
.L_x_389:
[----:B------:R-:W1:Y:S02]  /*156a0*/  MUFU.RCP R0, R25 ;  /* 0x0000001900007308 */ /* 0x000e640000001000 */
[----:B-1----:R-:W-:-:S04]  /*156b0*/  FFMA R2, R25, R0, -1 ;  /* 0xbf80000019027423 */ /* 0x002fc80000000000 */
[----:B------:R-:W-:-:S04]  /*156c0*/  FADD.FTZ R3, -R2, -RZ ;  /* 0x800000ff02037221 */ /* 0x000fc80000010100 */
[----:B------:R-:W-:-:S07]  /*156d0*/  FFMA R25, R0, R3, R0 ;  /* 0x0000000300197223 */ /* 0x000fce0000000000 */
.L_x_390:
[----:B------:R-:W-:Y:S05]  /*156e0*/  BSYNC B1 ;  /* 0x0000000000017941 */ /* 0x000fea0003800000 */
.L_x_388:
        /* <DEDUP_REMOVED lines=10> */
.L_x_392:
[----:B------:R-:W1:Y:S02]  /*15790*/  MUFU.RCP R3, R26 ;  /* 0x0000001a00037308 */ /* 0x000e640000001000 */
[----:B-1----:R-:W-:-:S04]  /*157a0*/  FFMA R0, R26, R3, -1 ;  /* 0xbf8000001a007423 */ /* 0x002fc80000000003 */
[----:B------:R-:W-:-:S04]  /*157b0*/  FADD.FTZ R0, -R0, -RZ ;  /* 0x800000ff00007221 */ /* 0x000fc80000010100 */
[----:B------:R-:W-:-:S07]  /*157c0*/  FFMA R26, R3, R0, R3 ;  /* 0x00000000031a7223 */ /* 0x000fce0000000003 */
.L_x_393:
[----:B------:R-:W-:Y:S05]  /*157d0*/  BSYNC B1 ;  /* 0x0000000000017941 */ /* 0x000fea0003800000 */
.L_x_391:
        /* <DEDUP_REMOVED lines=10> */
.L_x_395:
[----:B------:R-:W1:Y:S02]  /*15880*/  MUFU.RCP R0, R27 ;  /* 0x0000001b00007308 */ /* 0x000e640000001000 */
[----:B-1----:R-:W-:-:S04]  /*15890*/  FFMA R2, R27, R0, -1 ;  /* 0xbf8000001b027423 */ /* 0x002fc80000000000 */
[----:B------:R-:W-:-:S04]  /*158a0*/  FADD.FTZ R3, -R2, -RZ ;  /* 0x800000ff02037221 */ /* 0x000fc80000010100 */
[----:B------:R-:W-:-:S07]  /*158b0*/  FFMA R27, R0, R3, R0 ;  /* 0x00000003001b7223 */ /* 0x000fce0000000000 */
.L_x_396:
[----:B------:R-:W-:Y:S05]  /*158c0*/  BSYNC B1 ;  /* 0x0000000000017941 */ /* 0x000fea0003800000 */
.L_x_394:
        /* <DEDUP_REMOVED lines=9> */
.L_x_398:
[----:B------:R-:W1:Y:S02]  /*15960*/  MUFU.RCP R3, R28 ;  /* 0x0000001c00037308 */ /* 0x000e640000001000 */
[----:B-1----:R-:W-:-:S04]  /*15970*/  FFMA R0, R28, R3, -1 ;  /* 0xbf8000001c007423 */ /* 0x002fc80000000003 */
[----:B------:R-:W-:-:S04]  /*15980*/  FADD.FTZ R0, -R0, -RZ ;  /* 0x800000ff00007221 */ /* 0x000fc80000010100 */
[----:B------:R-:W-:-:S07]  /*15990*/  FFMA R0, R3, R0, R3 ;  /* 0x0000000003007223 */ /* 0x000fce0000000003 */
.L_x_399:
[----:B------:R-:W-:Y:S05]  /*159a0*/  BSYNC B1 ;  /* 0x0000000000017941 */ /* 0x000fea0003800000 */
.L_x_397:
        /* <DEDUP_REMOVED lines=45> */
.L_x_401:
[----:B------:R-:W-:Y:S05]  /*15c80*/  BSYNC B0 ;  /* 0x0000000000007941 */ /* 0x000fea0003800000 */
.L_x_400:
[----:B------:R-:W-:Y:S06]  /*15c90*/  BAR.SYNC.DEFER_BLOCKING 0x1, 0x100 ;  /* 0x0044000000007b1d */ /* 0x000fec0000010000 */
[----:B------:R-:W-:Y:S04]  /*15ca0*/  BSSY B0, `(.L_x_402) ;  /* 0x000000a000007945 */ /* 0x000fe80003800000 */
[----:B------:R-:W-:Y:S05]  /*15cb0*/  @P0 BRA `(.L_x_403) ;  /* 0x0000000000200947 */ /* 0x000fea0003800000 */
[----:B------:R-:W-:-:S06]  /*15cc0*/  UISETP.NE.AND UP0, UPT, UR43, 0x3, UPT ;  /* 0x000000032b00788c */ /* 0x000fcc000bf05270 */
[----:B------:R-:W-:-:S13]  /*15cd0*/  PLOP3.LUT P2, PT, PT, PT, UP0, 0x80, 0x0 ;  /* 0x000000000000781c */ /* 0x000fda0003f4f008 */
[----:B------:R-:W-:Y:S05]  /*15ce0*/  @!P2 BRA `(.L_x_404) ;  /* 0x000000000004a947 */ /* 0x000fea0003800000 */
[----:B------:R-:W-:Y:S01]  /*15cf0*/  BPT.TRAP 0x1 ;  /* 0x000000040000795c */ /* 0x000fe20000300000 */
.L_x_404:
[----:B------:R-:W-:-:S04]  /*15d00*/  ULEA UR4, UR8, UR46, 0x3 ;  /* 0x0000002e08047291 */ /* 0x000fc8000f8e183f */
[----:B------:R-:W-:-:S04]  /*15d10*/  UIADD3 UR4, UR4, 0x50, URZ ;  /* 0x0000005004047890 */ /* 0x000fc8000fffe03f */
[----:B------:R-:W-:-:S09]  /*15d20*/  UPRMT UR4, UR47, 0x654, UR4 ;  /* 0x000006542f047896 */ /* 0x000fd20008000004 */
[----:B------:R-:W-:Y:S03]  /*15d30*/  SYNCS.ARRIVE.TRANS64.RED.A1T0 RZ, [UR4], RZ ;  /* 0x000000ffffff79a7 */ /* 0x000fe60008100404 */
.L_x_403:
[----:B------:R-:W-:Y:S05]  /*15d40*/  BSYNC B0 ;  /* 0x0000000000007941 */ /* 0x000fea0003800000 */
.L_x_402:
        /* <DEDUP_REMOVED lines=9> */
.L_x_407:
[C---:B------:R-:W-:Y:S01]  /*15de0*/  LEA R0, R4.reuse, UR46, 0x3 ;  /* 0x0000002e04007c11 */ /* 0x040fe2000f8e18ff */
[----:B------:R-:W-:Y:S01]  /*15df0*/  BSSY B1, `(.L_x_408) ;  /* 0x0000007000017945 */ /* 0x000fe20003800000 */
[----:B------:R-:W-:Y:S02]  /*15e00*/  SHF.L.U32 R3, R9, 0x1f, RZ ;  /* 0x0000001f09037819 */ /* 0x000fe400000006ff */
[----:B------:R-:W-:Y:S02]  /*15e10*/  IADD3 R2, R4, 0x1, RZ ;  /* 0x0000000104027810 */ /* 0x000fe40007ffe0ff */
[----:B------:R-:W2:Y:S02]  /*15e20*/  SYNCS.PHASECHK.TRANS64.TRYWAIT P2, [R0+URZ+0x30], R3 ;  /* 0x00003003000075a7 */ /* 0x000ea4000804017f */
[----:B------:R-:W-:-:S04]  /*15e30*/  ISETP.NE.AND P3, PT, R2, 0x4, PT ;  /* 0x000000040200780c */ /* 0x000fc80003f65270 */
[----:B-1----:R-:W-:Y:S01]  /*15e40*/  SEL R24, RZ, 0x1, P3 ;  /* 0x00000001ff187807 */ /* 0x002fe20001800000 */
[----:B--2---:R-:W-:Y:S08]  /*15e50*/  @!P2 BRA `(.L_x_409) ;  /* 0x000001840010a947 */ /* 0x004ff00003800000 */
.L_x_1147:
[----:B------:R-:W-:Y:S05]  /*15e60*/  BSYNC B1 ;  /* 0x0000000000017941 */ /* 0x000fea0003800000 */
.L_x_408:
[----:B------:R-:W-:Y:S05]  /*15e70*/  @P1 BRA `(.L_x_410) ;  /* 0x0000000000941947 */ /* 0x000fea0003800000 */
[----:B------:R-:W-:Y:S01]  /*15e80*/  LEA R25, R4, R156, 0xd ;  /* 0x0000009c04197211 */ /* 0x000fe200078e68ff */
[----:B------:R-:W-:Y:S05]  /*15e90*/  WARPSYNC.ALL ;  /* 0x0000000000007948 */ /* 0x000fea0003800000 */
[----:B------:R-:W-:Y:S01]  /*15ea0*/  LEA R12, R164, R25, 0x1 ;  /* 0x00000019a40c7211 */ /* 0x000fe200078e08ff */
[----:B------:R-:W2:Y:S05]  /*15eb0*/  LDSM.16.M88.4 R4, [R25] ;  /* 0x000000001904783b */ /* 0x000eaa0000000200 */
[----:B------:R-:W3:Y:S01]  /*15ec0*/  LDSM.16.M88.4 R12, [R12] ;  /* 0x000000000c0c783b */ /* 0x000ee20000000200 */
[----:B--2---:R-:W-:Y:S01]  /*15ed0*/  SHF.L.U32 R23, R5, 0x10, RZ ;  /* 0x0000001005177819 */ /* 0x004fe200000006ff */
[----:B-1----:R-:W-:Y:S01]  /*15ee0*/  IMAD.U32 R3, R4, 0x10000, RZ ;  /* 0x0001000004037824 */ /* 0x002fe200078e00ff */
[----:B------:R-:W-:-:S02]  /*15ef0*/  SHF.L.U32 R19, R7, 0x10, RZ ;  /* 0x0000001007137819 */ /* 0x000fc400000006ff */
[----:B------:R-:W-:Y:S01]  /*15f00*/  LOP3.LUT R5, R5, 0xffff0000, RZ, 0xc0, !PT ;  /* 0xffff000005057812 */ /* 0x000fe200078ec0ff */
[----:B------:R-:W-:Y:S01]  /*15f10*/  FMUL R154, R16, R3 ;  /* 0x00000003109a7220 */ /* 0x000fe20000400000 */
[----:B------:R-:W-:Y:S01]  /*15f20*/  LOP3.LUT R11, R6, 0xffff0000, RZ, 0xc0, !PT ;  /* 0xffff0000060b7812 */ /* 0x000fe200078ec0ff */
[C---:B------:R-:W-:Y:S01]  /*15f30*/  FMUL R23, R16.reuse, R23 ;  /* 0x0000001710177220 */ /* 0x040fe20000400000 */
[----:B------:R-:W-:Y:S01]  /*15f40*/  LOP3.LUT R7, R7, 0xffff0000, RZ, 0xc0, !PT ;  /* 0xffff000007077812 */ /* 0x000fe200078ec0ff */
[C---:B------:R-:W-:Y:S01]  /*15f50*/  FMUL R152, R16.reuse, R5 ;  /* 0x0000000510987220 */ /* 0x040fe20000400000 */
[----:B---3--:R-:W-:Y:S01]  /*15f60*/  SHF.L.U32 R29, R13, 0x10, RZ ;  /* 0x000000100d1d7819 */ /* 0x008fe200000006ff */
[C---:B------:R-:W-:Y:S01]  /*15f70*/  FMUL R22, R16.reuse, R11 ;  /* 0x0000000b10167220 */ /* 0x040fe20000400000 */
        /* <DEDUP_REMOVED lines=21> */
.L_x_410:
[----:B------:R-:W-:Y:S02]  /*160d0*/  LOP3.LUT R9, R9, R24, RZ, 0x3c, !PT ;  /* 0x0000001809097212 */ /* 0x000fe400078e3cff */
[----:B------:R-:W-:-:S07]  /*160e0*/  SEL R4, R2, RZ, P3 ;  /* 0x000000ff02047207 */ /* 0x000fce0001800000 */
.L_x_406:
[----:B------:R-:W-:Y:S05]  /*160f0*/  BSYNC B0 ;  /* 0x0000000000007941 */ /* 0x000fea0003800000 */
.L_x_405:
[----:B------:R-:W2:Y:S04]  /*16100*/  LDL.LU R13, [R1+0xc0] ;  /* 0x0000c000010d7983 */ /* 0x000ea80000300800 */
[----:B------:R-:W3:Y:S04]  /*16110*/  LDL.LU R2, [R1+0xc4] ;  /* 0x0000c40001027983 */ /* 0x000ee80000300800 */
[----:B------:R-:W4:Y:S04]  /*16120*/  LDL.LU R15, [R1+0xc8] ;  /* 0x0000c800010f7983 */ /* 0x000f280000300800 */
[----:B-1----:R-:W5:Y:S04]  /*16130*/  LDL.LU R24, [R1+0xcc] ;  /* 0x0000cc0001187983 */ /* 0x002f680000300800 */
        /* <DEDUP_REMOVED lines=12> */
[----:B------:R-:W-:Y:S01]  /*16200*/  IMAD.MOV.U32 R42, RZ, RZ, 0x437c0000 ;  /* 0x437c0000ff2a7424 */ /* 0x000fe200078e00ff */
[----:B------:R-:W-:Y:S01]  /*16210*/  BSSY B1, `(.L_x_411) ;  /* 0x000009e000017945 */ /* 0x000fe20003800000 */
[C---:B--2---:R-:W-:Y:S01]  /*16220*/  FFMA R13, R17.reuse, R13, R154 ;  /* 0x0000000d110d7223 */ /* 0x044fe2000000009a */
[C---:B---3--:R-:W-:Y:S01]  /*16230*/  FFMA R14, R17.reuse, R2, R153 ;  /* 0x00000002110e7223 */ /* 0x048fe20000000099 */
[----:B------:R-:W-:Y:S01]  /*16240*/  MOV R2, 0x3bbb989d ;  /* 0x3bbb989d00027802 */ /* 0x000fe20000000f00 */
[----:B----4-:R-:W-:-:S04]  /*16250*/  FFMA R15, R17, R15, R23 ;  /* 0x0000000f110f7223 */ /* 0x010fc80000000017 */
[-C--:B------:R-:W-:Y:S01]  /*16260*/  FFMA.SAT R37, -R14, R2.reuse, 0.5 ;  /* 0x3f0000000e257423 */ /* 0x080fe20000002102 */
[----:B------:R-:W-:Y:S01]  /*16270*/  FFMA.SAT R35, -R15, R2, 0.5 ;  /* 0x3f0000000f237423 */ /* 0x000fe20000002102 */
[----:B-----5:R-:W-:Y:S02]  /*16280*/  FFMA R24, R17, R24, R152 ;  /* 0x0000001811187223 */ /* 0x020fe40000000098 */
[----:B------:R-:W-:Y:S01]  /*16290*/  FFMA.RM R37, R37, R42, 12582913 ;  /* 0x4b40000125257423 */ /* 0x000fe2000000402a */
[----:B------:R-:W-:Y:S01]  /*162a0*/  FFMA R25, R17, R3, R21 ;  /* 0x0000000311197223 */ /* 0x000fe20000000015 */
[----:B------:R-:W-:Y:S01]  /*162b0*/  FFMA.SAT R3, -R13, R2, 0.5 ;  /* 0x3f0000000d037423 */ /* 0x000fe20000002102 */
[----:B------:R-:W-:Y:S01]  /*162c0*/  FFMA.RM R44, R35, R42, 12582913 ;  /* 0x4b400001232c7423 */ /* 0x000fe2000000402a */
[----:B------:R-:W-:Y:S01]  /*162d0*/  FFMA.SAT R45, -R24, R2, 0.5 ;  /* 0x3f000000182d7423 */ /* 0x000fe20000002102 */
[----:B------:R-:W-:Y:S01]  /*162e0*/  FFMA R26, R17, R26, R22 ;  /* 0x0000001a111a7223 */ /* 0x000fe20000000016 */
[----:B------:R-:W-:-:S02]  /*162f0*/  FFMA.SAT R49, -R25, R2, 0.5 ;  /* 0x3f00000019317423 */ /* 0x000fc40000002102 */
[----:B------:R-:W-:Y:S01]  /*16300*/  FFMA.RM R45, R45, R42, 12582913 ;  /* 0x4b4000012d2d7423 */ /* 0x000fe2000000402a */
[----:B------:R-:W-:Y:S01]  /*16310*/  FFMA R27, R17, R27, R19 ;  /* 0x0000001b111b7223 */ /* 0x000fe20000000013 */
[----:B------:R-:W-:Y:S01]  /*16320*/  FFMA.SAT R41, -R26, R2, 0.5 ;  /* 0x3f0000001a297423 */ /* 0x000fe20000002102 */
[----:B------:R-:W-:Y:S01]  /*16330*/  FFMA.RM R49, R49, R42, 12582913 ;  /* 0x4b40000131317423 */ /* 0x000fe2000000402a */
[----:B------:R-:W-:Y:S01]  /*16340*/  FFMA R28, R17, R0, R20 ;  /* 0x00000000111c7223 */ /* 0x000fe20000000014 */
[----:B------:R-:W-:Y:S01]  /*16350*/  FFMA.RM R0, R3, R42, 12582913 ;  /* 0x4b40000103007423 */ /* 0x000fe2000000402a */
[----:B------:R-:W-:Y:S01]  /*16360*/  FFMA.SAT R51, -R27, R2, 0.5 ;  /* 0x3f0000001b337423 */ /* 0x000fe20000002102 */
[----:B------:R-:W-:Y:S01]  /*16370*/  FADD R3, R37, -12583039 ;  /* 0xcb40007f25037421 */ /* 0x000fe20000000000 */
[-C--:B------:R-:W-:Y:S01]  /*16380*/  FFMA.RM R50, R41, R42.reuse, 12582913 ;  /* 0x4b40000129327423 */ /* 0x080fe2000000402a */
[----:B------:R-:W-:Y:S01]  /*16390*/  FADD R34, R0, -12583039 ;  /* 0xcb40007f00227421 */ /* 0x000fe20000000000 */
[----:B------:R-:W-:Y:S01]  /*163a0*/  FFMA.RM R51, R51, R42, 12582913 ;  /* 0x4b40000133337423 */ /* 0x000fe2000000402a */
[C---:B------:R-:W-:Y:S01]  /*163b0*/  FFMA R3, -R14.reuse, 1.4426950216293334961, -R3 ;  /* 0x3fb8aa3b0e037823 */ /* 0x040fe20000000903 */
[----:B------:R-:W-:Y:S01]  /*163c0*/  FFMA R29, R17, R29, R18 ;  /* 0x0000001d111d7223 */ /* 0x000fe20000000012 */
[----:B------:R-:W-:Y:S01]  /*163d0*/  FFMA R34, -R13, 1.4426950216293334961, -R34 ;  /* 0x3fb8aa3b0d227823 */ /* 0x000fe20000000922 */
[----:B------:R-:W-:Y:S01]  /*163e0*/  FADD R40, R49, -12583039 ;  /* 0xcb40007f31287421 */ /* 0x000fe20000000000 */
[----:B------:R-:W-:Y:S01]  /*163f0*/  FFMA R3, -R14, 1.925963033500011079e-08, R3 ;  /* 0x32a570600e037823 */ /* 0x000fe20000000103 */
[----:B------:R-:W-:Y:S01]  /*16400*/  FFMA R31, R17, R31, R11 ;  /* 0x0000001f111f7223 */ /* 0x000fe2000000000b */
[----:B------:R-:W-:Y:S01]  /*16410*/  FFMA R46, -R13, 1.925963033500011079e-08, R34 ;  /* 0x32a570600d2e7823 */ /* 0x000fe20000000122 */
[----:B------:R-:W-:Y:S01]  /*16420*/  FFMA.SAT R43, -R29, R2, 0.5 ;  /* 0x3f0000001d2b7423 */ /* 0x000fe20000002102 */
[----:B------:R1:W-:Y:S01]  /*16430*/  MUFU.EX2 R47, R3 ;  /* 0x00000003002f7308 */ /* 0x0003e20000000800 */
[----:B------:R-:W-:Y:S01]  /*16440*/  FFMA R32, R17, R32, R10 ;  /* 0x0000002011207223 */ /* 0x000fe2000000000a */
[-C--:B------:R-:W-:Y:S01]  /*16450*/  FFMA.SAT R41, -R31, R2.reuse, 0.5 ;  /* 0x3f0000001f297423 */ /* 0x080fe20000002102 */
[----:B------:R-:W-:Y:S01]  /*16460*/  FFMA R40, -R25, 1.4426950216293334961, -R40 ;  /* 0x3fb8aa3b19287823 */ /* 0x000fe20000000928 */
[-C--:B------:R-:W-:Y:S01]  /*16470*/  FFMA.SAT R55, -R28, R2.reuse, 0.5 ;  /* 0x3f0000001c377423 */ /* 0x080fe20000002102 */
[----:B------:R-:W-:Y:S01]  /*16480*/  FFMA.SAT R59, -R32, R2, 0.5 ;  /* 0x3f000000203b7423 */ /* 0x000fe20000002102 */
[----:B------:R-:W-:Y:S01]  /*16490*/  FFMA R30, R17, R30, R12 ;  /* 0x0000001e111e7223 */ /* 0x000fe2000000000c */
[----:B------:R-:W-:Y:S01]  /*164a0*/  FFMA R40, -R25, 1.925963033500011079e-08, R40 ;  /* 0x32a5706019287823 */ /* 0x000fe20000000128 */
[----:B------:R-:W2:Y:S01]  /*164b0*/  MUFU.EX2 R46, R46 ;  /* 0x0000002e002e7308 */ /* 0x000ea20000000800 */
[----:B------:R-:W-:Y:S01]  /*164c0*/  FFMA R34, R17, R39, R8 ;  /* 0x0000002711227223 */ /* 0x000fe20000000008 */
[----:B------:R-:W-:Y:S01]  /*164d0*/  FADD R39, R45, -12583039 ;  /* 0xcb40007f2d277421 */ /* 0x000fe20000000000 */
[----:B-1----:R-:W-:Y:S01]  /*164e0*/  FADD R3, R50, -12583039 ;  /* 0xcb40007f32037421 */ /* 0x002fe20000000000 */
[----:B------:R-:W-:Y:S01]  /*164f0*/  FFMA.RM R55, R55, R42, 12582913 ;  /* 0x4b40000137377423 */ /* 0x000fe2000000402a */
[C---:B------:R-:W-:Y:S01]  /*16500*/  FFMA R35, R17.reuse, R38, R5 ;  /* 0x0000002611237223 */ /* 0x040fe20000000005 */
[----:B------:R-:W-:Y:S01]  /*16510*/  FADD R38, R44, -12583039 ;  /* 0xcb40007f2c267421 */ /* 0x000fe20000000000 */
[----:B------:R-:W-:Y:S01]  /*16520*/  FFMA R39, -R24, 1.4426950216293334961, -R39 ;  /* 0x3fb8aa3b18277823 */ /* 0x000fe20000000927 */
[----:B------:R-:W-:Y:S01]  /*16530*/  FFMA R3, -R26, 1.4426950216293334961, -R3 ;  /* 0x3fb8aa3b1a037823 */ /* 0x000fe20000000903 */
[----:B------:R-:W-:Y:S01]  /*16540*/  FFMA R33, R17, R33, R7 ;  /* 0x0000002111217223 */ /* 0x000fe20000000007 */
[C---:B------:R-:W-:Y:S01]  /*16550*/  FFMA R38, -R15.reuse, 1.4426950216293334961, -R38 ;  /* 0x3fb8aa3b0f267823 */ /* 0x040fe20000000926 */
[----:B------:R-:W-:Y:S01]  /*16560*/  FFMA R39, -R24, 1.925963033500011079e-08, R39 ;  /* 0x32a5706018277823 */ /* 0x000fe20000000127 */
[-C--:B------:R-:W-:Y:S01]  /*16570*/  FFMA.SAT R53, -R30, R2.reuse, 0.5 ;  /* 0x3f0000001e357423 */ /* 0x080fe20000002102 */
[----:B------:R1:W-:Y:S01]  /*16580*/  MUFU.EX2 R57, R40 ;  /* 0x0000002800397308 */ /* 0x0003e20000000800 */
[----:B------:R-:W-:Y:S01]  /*16590*/  FFMA R38, -R15, 1.925963033500011079e-08, R38 ;  /* 0x32a570600f267823 */ /* 0x000fe20000000126 */
[----:B------:R-:W-:Y:S01]  /*165a0*/  FFMA R58, -R26, 1.925963033500011079e-08, R3 ;  /* 0x32a570601a3a7823 */ /* 0x000fe20000000103 */
[----:B------:R-:W-:Y:S01]  /*165b0*/  FADD R3, R55, -12583039 ;  /* 0xcb40007f37037421 */ /* 0x000fe20000000000 */
[-C--:B------:R-:W-:Y:S01]  /*165c0*/  FFMA.SAT R61, -R33, R2.reuse, 0.5 ;  /* 0x3f000000213d7423 */ /* 0x080fe20000002102 */
[----:B------:R-:W-:Y:S01]  /*165d0*/  FFMA.SAT R63, -R34, R2, 0.5 ;  /* 0x3f000000223f7423 */ /* 0x000fe20000002102 */
[----:B------:R-:W-:Y:S01]  /*165e0*/  SHF.L.U32 R45, R45, 0x17, RZ ;  /* 0x000000172d2d7819 */ /* 0x000fe200000006ff */
[----:B------:R-:W-:Y:S01]  /*165f0*/  FFMA R36, R17, R36, R6 ;  /* 0x0000002411247223 */ /* 0x000fe20000000006 */
[----:B------:R3:W4:Y:S01]  /*16600*/  MUFU.EX2 R48, R38 ;  /* 0x0000002600307308 */ /* 0x0007220000000800 */
[----:B-1----:R-:W-:Y:S01]  /*16610*/  FFMA.RM R40, R61, R42, 12582913 ;  /* 0x4b4000013d287423 */ /* 0x002fe2000000402a */
[-C--:B------:R-:W-:Y:S01]  /*16620*/  FFMA.SAT R65, -R35, R2.reuse, 0.5 ;  /* 0x3f00000023417423 */ /* 0x080fe20000002102 */
[----:B------:R-:W-:-:S03]  /*16630*/  FFMA.SAT R67, -R36, R2, 0.5 ;  /* 0x3f00000024437423 */ /* 0x000fc60000002102 */
[-C--:B------:R-:W-:Y:S02]  /*16640*/  FFMA.RM R2, R65, R42.reuse, 12582913 ;  /* 0x4b40000141027423 */ /* 0x080fe4000000402a */
[----:B------:R1:W5:Y:S01]  /*16650*/  MUFU.EX2 R56, R39 ;  /* 0x0000002700387308 */ /* 0x0003620000000800 */
[C---:B---3--:R-:W-:Y:S01]  /*16660*/  FADD R38, R51.reuse, -12583039 ;  /* 0xcb40007f33267421 */ /* 0x048fe20000000000 */
[C---:B------:R-:W-:Y:S01]  /*16670*/  FADD R64, R2.reuse, -12583039 ;  /* 0xcb40007f02407421 */ /* 0x040fe20000000000 */
[----:B------:R-:W-:Y:S02]  /*16680*/  SHF.L.U32 R51, R51, 0x17, RZ ;  /* 0x0000001733337819 */ /* 0x000fe400000006ff */
[----:B------:R-:W-:Y:S01]  /*16690*/  FFMA R38, -R27, 1.4426950216293334961, -R38 ;  /* 0x3fb8aa3b1b267823 */ /* 0x000fe20000000926 */
[----:B------:R-:W-:Y:S01]  /*166a0*/  FFMA R64, -R35, 1.4426950216293334961, -R64 ;  /* 0x3fb8aa3b23407823 */ /* 0x000fe20000000940 */
[----:B------:R-:W-:Y:S01]  /*166b0*/  SHF.L.U32 R2, R2, 0x17, RZ ;  /* 0x0000001702027819 */ /* 0x000fe200000006ff */
[----:B------:R-:W3:Y:S01]  /*166c0*/  MUFU.EX2 R58, R58 ;  /* 0x0000003a003a7308 */ /* 0x000ee20000000800 */
[----:B------:R-:W-:Y:S01]  /*166d0*/  FFMA R54, -R27, 1.925963033500011079e-08, R38 ;  /* 0x32a570601b367823 */ /* 0x000fe20000000126 */
[-C--:B------:R-:W-:Y:S01]  /*166e0*/  FFMA.RM R38, R41, R42.reuse, 12582913 ;  /* 0x4b40000129267423 */ /* 0x080fe2000000402a */
[-C--:B------:R-:W-:Y:S01]  /*166f0*/  FFMA.RM R41, R59, R42.reuse, 12582913 ;  /* 0x4b4000013b297423 */ /* 0x080fe2000000402a */
[----:B------:R-:W-:Y:S01]  /*16700*/  SHF.L.U32 R59, R0, 0x17, RZ ;  /* 0x00000017003b7819 */ /* 0x000fe200000006ff */
[-C--:B-1----:R-:W-:Y:S01]  /*16710*/  FFMA.RM R39, R43, R42.reuse, 12582913 ;  /* 0x4b4000012b277423 */ /* 0x082fe2000000402a */
[-C--:B------:R-:W-:Y:S01]  /*16720*/  FFMA.RM R43, R53, R42.reuse, 12582913 ;  /* 0x4b400001352b7423 */ /* 0x080fe2000000402a */
[C---:B------:R-:W-:Y:S01]  /*16730*/  FFMA R53, -R28.reuse, 1.4426950216293334961, -R3 ;  /* 0x3fb8aa3b1c357823 */ /* 0x040fe20000000903 */
[----:B------:R-:W-:Y:S01]  /*16740*/  FFMA.RM R3, R63, R42, 12582913 ;  /* 0x4b4000013f037423 */ /* 0x000fe2000000402a */
[----:B--2---:R-:W-:Y:S01]  /*16750*/  FFMA R0, R59, R46, 1 ;  /* 0x3f8000003b007423 */ /* 0x004fe2000000002e */
[----:B------:R-:W-:Y:S01]  /*16760*/  SHF.L.U32 R46, R37, 0x17, RZ ;  /* 0x00000017252e7819 */ /* 0x000fe200000006ff */
[----:B------:R-:W-:Y:S01]  /*16770*/  FADD R60, R39, -12583039 ;  /* 0xcb40007f273c7421 */ /* 0x000fe20000000000 */
[----:B------:R-:W-:Y:S01]  /*16780*/  FADD R37, R41, -12583039 ;  /* 0xcb40007f29257421 */ /* 0x000fe20000000000 */
[----:B------:R-:W-:Y:S01]  /*16790*/  FFMA R53, -R28, 1.925963033500011079e-08, R53 ;  /* 0x32a570601c357823 */ /* 0x000fe20000000135 */
[----:B------:R-:W-:Y:S01]  /*167a0*/  FADD R62, R38, -12583039 ;  /* 0xcb40007f263e7421 */ /* 0x000fe20000000000 */
[C---:B------:R-:W-:Y:S01]  /*167b0*/  FFMA R60, -R29.reuse, 1.4426950216293334961, -R60 ;  /* 0x3fb8aa3b1d3c7823 */ /* 0x040fe2000000093c */
[----:B------:R-:W-:Y:S01]  /*167c0*/  FFMA R46, R46, R47, 1 ;  /* 0x3f8000002e2e7423 */ /* 0x000fe2000000002f */
[----:B------:R-:W-:Y:S01]  /*167d0*/  SHF.L.U32 R47, R44, 0x17, RZ ;  /* 0x000000172c2f7819 */ /* 0x000fe200000006ff */
[----:B------:R-:W-:Y:S01]  /*167e0*/  FFMA R37, -R32, 1.4426950216293334961, -R37 ;  /* 0x3fb8aa3b20257823 */ /* 0x000fe20000000925 */
[----:B------:R-:W-:Y:S01]  /*167f0*/  FFMA R61, -R29, 1.925963033500011079e-08, R60 ;  /* 0x32a570601d3d7823 */ /* 0x000fe2000000013c */
[----:B------:R-:W-:Y:S01]  /*16800*/  MUFU.EX2 R53, R53 ;  /* 0x0000003500357308 */ /* 0x000fe20000000800 */
[----:B------:R-:W-:Y:S01]  /*16810*/  FFMA.RM R42, R67, R42, 12582913 ;  /* 0x4b400001432a7423 */ /* 0x000fe2000000402a */
[----:B----4-:R-:W-:Y:S01]  /*16820*/  FFMA R47, R47, R48, 1 ;  /* 0x3f8000002f2f7423 */ /* 0x010fe20000000030 */
[----:B-----5:R-:W-:Y:S01]  /*16830*/  FFMA R48, R45, R56, 1 ;  /* 0x3f8000002d307423 */ /* 0x020fe20000000038 */
[----:B------:R-:W-:Y:S01]  /*16840*/  SHF.L.U32 R56, R49, 0x17, RZ ;  /* 0x0000001731387819 */ /* 0x000fe200000006ff */
[----:B------:R-:W-:Y:S01]  /*16850*/  FFMA R62, -R31, 1.4426950216293334961, -R62 ;  /* 0x3fb8aa3b1f3e7823 */ /* 0x000fe2000000093e */
[----:B------:R-:W-:Y:S01]  /*16860*/  FADD R63, R43, -12583039 ;  /* 0xcb40007f2b3f7421 */ /* 0x000fe20000000000 */
[----:B------:R-:W-:Y:S01]  /*16870*/  FFMA R64, -R35, 1.925963033500011079e-08, R64 ;  /* 0x32a5706023407823 */ /* 0x000fe20000000140 */
[----:B------:R1:W-:Y:S01]  /*16880*/  MUFU.EX2 R59, R61 ;  /* 0x0000003d003b7308 */ /* 0x0003e20000000800 */
[----:B------:R-:W-:Y:S01]  /*16890*/  FFMA R49, R56, R57, 1 ;  /* 0x3f80000038317423 */ /* 0x000fe20000000039 */
[----:B------:R-:W-:Y:S01]  /*168a0*/  FFMA R44, -R31, 1.925963033500011079e-08, R62 ;  /* 0x32a570601f2c7823 */ /* 0x000fe2000000013e */
[----:B------:R-:W-:Y:S01]  /*168b0*/  FADD R62, R40, -12583039 ;  /* 0xcb40007f283e7421 */ /* 0x000fe20000000000 */
[----:B------:R-:W-:Y:S01]  /*168c0*/  FFMA R63, -R30, 1.4426950216293334961, -R63 ;  /* 0x3fb8aa3b1e3f7823 */ /* 0x000fe2000000093f */
[----:B------:R-:W-:-:S02]  /*168d0*/  SHF.L.U32 R43, R43, 0x17, RZ ;  /* 0x000000172b2b7819 */ /* 0x000fc400000006ff */
[----:B------:R-:W-:Y:S01]  /*168e0*/  FFMA R62, -R33, 1.4426950216293334961, -R62 ;  /* 0x3fb8aa3b213e7823 */ /* 0x000fe2000000093e */
[----:B------:R-:W2:Y:S01]  /*168f0*/  MUFU.EX2 R54, R54 ;  /* 0x0000003600367308 */ /* 0x000ea20000000800 */
[----:B-1----:R-:W-:Y:S01]  /*16900*/  FFMA R61, -R32, 1.925963033500011079e-08, R37 ;  /* 0x32a57060203d7823 */ /* 0x002fe20000000125 */
[----:B------:R-:W-:Y:S01]  /*16910*/  FADD R37, R3, -12583039 ;  /* 0xcb40007f03257421 */ /* 0x000fe20000000000 */
[----:B------:R-:W-:Y:S01]  /*16920*/  FFMA R60, -R30, 1.925963033500011079e-08, R63 ;  /* 0x32a570601e3c7823 */ /* 0x000fe2000000013f */
[----:B------:R-:W-:Y:S02]  /*16930*/  FFMA R62, -R33, 1.925963033500011079e-08, R62 ;  /* 0x32a57060213e7823 */ /* 0x000fe4000000013e */
[----:B------:R-:W-:Y:S01]  /*16940*/  FFMA R57, -R34, 1.4426950216293334961, -R37 ;  /* 0x3fb8aa3b22397823 */ /* 0x000fe20000000925 */
[----:B------:R-:W-:Y:S01]  /*16950*/  SHF.L.U32 R37, R50, 0x17, RZ ;  /* 0x0000001732257819 */ /* 0x000fe200000006ff */
[----:B------:R-:W1:Y:S02]  /*16960*/  MUFU.EX2 R44, R44 ;  /* 0x0000002c002c7308 */ /* 0x000e640000000800 */
[----:B------:R-:W-:-:S02]  /*16970*/  FFMA R57, -R34, 1.925963033500011079e-08, R57 ;  /* 0x32a5706022397823 */ /* 0x000fc40000000139 */
[----:B---3--:R-:W-:Y:S01]  /*16980*/  FFMA R50, R37, R58, 1 ;  /* 0x3f80000025327423 */ /* 0x008fe2000000003a */
[----:B------:R-:W-:Y:S01]  /*16990*/  FADD R37, R42, -12583039 ;  /* 0xcb40007f2a257421 */ /* 0x000fe20000000000 */
[----:B------:R-:W-:Y:S02]  /*169a0*/  SHF.L.U32 R58, R55, 0x17, RZ ;  /* 0x00000017373a7819 */ /* 0x000fe400000006ff */
[----:B------:R3:W4:Y:S01]  /*169b0*/  MUFU.EX2 R45, R61 ;  /* 0x0000003d002d7308 */ /* 0x0007220000000800 */
[----:B------:R-:W-:Y:S01]  /*169c0*/  FFMA R37, -R36, 1.4426950216293334961, -R37 ;  /* 0x3fb8aa3b24257823 */ /* 0x000fe20000000925 */
[----:B--2---:R-:W-:Y:S01]  /*169d0*/  FFMA R51, R51, R54, 1 ;  /* 0x3f80000033337423 */ /* 0x004fe20000000036 */
[----:B------:R-:W-:Y:S01]  /*169e0*/  FFMA R53, R58, R53, 1 ;  /* 0x3f8000003a357423 */ /* 0x000fe20000000035 */
[----:B------:R-:W-:Y:S02]  /*169f0*/  IMAD.SHL.U32 R54, R39, 0x800000, RZ ;  /* 0x0080000027367824 */ /* 0x000fe400078e00ff */
[----:B------:R-:W-:Y:S01]  /*16a00*/  FFMA R58, -R36, 1.925963033500011079e-08, R37 ;  /* 0x32a57060243a7823 */ /* 0x000fe20000000125 */
[----:B------:R-:W-:Y:S01]  /*16a10*/  IADD3 R37, R0, 0x1800000, RZ ;  /* 0x0180000000257810 */ /* 0x000fe20007ffe0ff */
[----:B------:R-:W2:Y:S01]  /*16a20*/  MUFU.EX2 R60, R60 ;  /* 0x0000003c003c7308 */ /* 0x000ea20000000800 */
[----:B------:R-:W-:-:S02]  /*16a30*/  SHF.L.U32 R39, R38, 0x17, RZ ;  /* 0x0000001726277819 */ /* 0x000fc400000006ff */
[----:B---3--:R-:W-:Y:S01]  /*16a40*/  LOP3.LUT R61, R37, 0x7f800000, RZ, 0xc0, !PT ;  /* 0x7f800000253d7812 */ /* 0x008fe200078ec0ff */
[----:B------:R-:W-:Y:S01]  /*16a50*/  FFMA R37, R54, R59, 1 ;  /* 0x3f80000036257423 */ /* 0x000fe2000000003b */
[----:B------:R-:W-:Y:S01]  /*16a60*/  SHF.L.U32 R54, R3, 0x17, RZ ;  /* 0x0000001703367819 */ /* 0x000fe200000006ff */
[----:B-1----:R-:W-:Y:S01]  /*16a70*/  FFMA R39, R39, R44, 1 ;  /* 0x3f80000027277423 */ /* 0x002fe2000000002c */
[----:B------:R-:W-:Y:S01]  /*16a80*/  ISETP.GT.U32.AND P2, PT, R61, 0x1ffffff, PT ;  /* 0x01ffffff3d00780c */ /* 0x000fe20003f44070 */
[----:B------:R-:W1:Y:S01]  /*16a90*/  MUFU.EX2 R56, R62 ;  /* 0x0000003e00387308 */ /* 0x000e620000000800 */
[----:B------:R-:W-:Y:S02]  /*16aa0*/  SHF.L.U32 R44, R41, 0x17, RZ ;  /* 0x00000017292c7819 */ /* 0x000fe400000006ff */
[----:B------:R-:W-:Y:S02]  /*16ab0*/  SHF.L.U32 R41, R40, 0x17, RZ ;  /* 0x0000001728297819 */ /* 0x000fe400000006ff */
[----:B------:R-:W-:Y:S01]  /*16ac0*/  SHF.L.U32 R3, R42, 0x17, RZ ;  /* 0x000000172a037819 */ /* 0x000fe200000006ff */
[----:B----4-:R-:W-:-:S02]  /*16ad0*/  FFMA R40, R44, R45, 1 ;  /* 0x3f8000002c287423 */ /* 0x010fc4000000002d */
[----:B------:R-:W3:Y:S01]  /*16ae0*/  MUFU.EX2 R57, R57 ;  /* 0x0000003900397308 */ /* 0x000ee20000000800 */
[----:B--2---:R-:W-:-:S07]  /*16af0*/  FFMA R38, R43, R60, 1 ;  /* 0x3f8000002b267423 */ /* 0x004fce000000003c */
[----:B------:R-:W2:Y:S01]  /*16b00*/  MUFU.EX2 R55, R64 ;  /* 0x0000004000377308 */ /* 0x000ea20000000800 */
[----:B-1----:R-:W-:-:S07]  /*16b10*/  FFMA R41, R41, R56, 1 ;  /* 0x3f80000029297423 */ /* 0x002fce0000000038 */
[----:B------:R-:W1:Y:S01]  /*16b20*/  MUFU.EX2 R58, R58 ;  /* 0x0000003a003a7308 */ /* 0x000e620000000800 */
[----:B---3--:R-:W-:Y:S01]  /*16b30*/  FFMA R42, R54, R57, 1 ;  /* 0x3f800000362a7423 */ /* 0x008fe20000000039 */
[----:B--2---:R-:W-:Y:S01]  /*16b40*/  FFMA R43, R2, R55, 1 ;  /* 0x3f800000022b7423 */ /* 0x004fe20000000037 */
[----:B-1----:R-:W-:Y:S01]  /*16b50*/  FFMA R44, R3, R58, 1 ;  /* 0x3f800000032c7423 */ /* 0x002fe2000000003a */
[----:B------:R-:W-:Y:S06]  /*16b60*/  @P2 BRA `(.L_x_412) ;  /* 0x0000000000102947 */ /* 0x000fec0003800000 */
[----:B------:R-:W-:-:S07]  /*16b70*/  MOV R2, 0x16b90 ;  /* 0x00016b9000027802 */ /* 0x000fce0000000f00 */
[----:B------:R-:W-:Y:S05]  /*16b80*/  CALL.REL.NOINC `($__internal_0_$__cuda_sm20_rcp_rn_f32_slowpath) ;  /* 0x0000018000dc7944 */ /* 0x000fea0003c00000 */
[----:B------:R-:W-:Y:S01]  /*16b90*/  IMAD.MOV.U32 R45, RZ, RZ, R0 ;  /* 0x000000ffff2d7224 */ /* 0x000fe200078e0000 */
[----:B------:R-:W-:Y:S06]  /*16ba0*/  BRA `(.L_x_413) ;  /* 0x0000000000107947 */ /* 0x000fec0003800000 */
.L_x_412:
[----:B------:R-:W1:Y:S02]  /*16bb0*/  MUFU.RCP R45, R0 ;  /* 0x00000000002d7308 */ /* 0x000e640000001000 */
[----:B-1----:R-:W-:-:S04]  /*16bc0*/  FFMA R2, R0, R45, -1 ;  /* 0xbf80000000027423 */ /* 0x002fc8000000002d */
[----:B------:R-:W-:-:S04]  /*16bd0*/  FADD.FTZ R2, -R2, -RZ ;  /* 0x800000ff02027221 */ /* 0x000fc80000010100 */
[----:B------:R-:W-:-:S07]  /*16be0*/  FFMA R45, R45, R2, R45 ;  /* 0x000000022d2d7223 */ /* 0x000fce000000002d */
.L_x_413:
[----:B------:R-:W-:Y:S05]  /*16bf0*/  BSYNC B1 ;  /* 0x0000000000017941 */ /* 0x000fea0003800000 */
.L_x_411:
        /* <DEDUP_REMOVED lines=10> */
.L_x_415:
[----:B------:R-:W1:Y:S02]  /*16ca0*/  MUFU.RCP R3, R46 ;  /* 0x0000002e00037308 */ /* 0x000e640000001000 */
[----:B-1----:R-:W-:-:S04]  /*16cb0*/  FFMA R0, R46, R3, -1 ;  /* 0xbf8000002e007423 */ /* 0x002fc80000000003 */
[----:B------:R-:W-:-:S04]  /*16cc0*/  FADD.FTZ R0, -R0, -RZ ;  /* 0x800000ff00007221 */ /* 0x000fc80000010100 */
[----:B------:R-:W-:-:S07]  /*16cd0*/  FFMA R46, R3, R0, R3 ;  /* 0x00000000032e7223 */ /* 0x000fce0000000003 */
.L_x_416:
[----:B------:R-:W-:Y:S05]  /*16ce0*/  BSYNC B1 ;  /* 0x0000000000017941 */ /* 0x000fea0003800000 */
.L_x_414:
        /* <DEDUP_REMOVED lines=10> */
.L_x_418:
[----:B------:R-:W1:Y:S02]  /*16d90*/  MUFU.RCP R0, R47 ;  /* 0x0000002f00007308 */ /* 0x000e640000001000 */
[----:B-1----:R-:W-:-:S04]  /*16da0*/  FFMA R2, R47, R0, -1 ;  /* 0xbf8000002f027423 */ /* 0x002fc80000000000 */
[----:B------:R-:W-:-:S04]  /*16db0*/  FADD.FTZ R3, -R2, -RZ ;  /* 0x800000ff02037221 */ /* 0x000fc80000010100 */
[----:B------:R-:W-:-:S07]  /*16dc0*/  FFMA R47, R0, R3, R0 ;  /* 0x00000003002f7223 */ /* 0x000fce0000000000 */
.L_x_419:
[----:B------:R-:W-:Y:S05]  /*16dd0*/  BSYNC B1 ;  /* 0x0000000000017941 */ /* 0x000fea0003800000 */
.L_x_417:
        /* <DEDUP_REMOVED lines=10> */
.L_x_421:
[----:B------:R-:W1:Y:S02]  /*16e80*/  MUFU.RCP R3, R48 ;  /* 0x0000003000037308 */ /* 0x000e640000001000 */
[----:B-1----:R-:W-:-:S04]  /*16e90*/  FFMA R0, R48, R3, -1 ;  /* 0xbf80000030007423 */ /* 0x002fc80000000003 */
[----:B------:R-:W-:-:S04]  /*16ea0*/  FADD.FTZ R0, -R0, -RZ ;  /* 0x800000ff00007221 */ /* 0x000fc80000010100 */
[----:B------:R-:W-:-:S07]  /*16eb0*/  FFMA R48, R3, R0, R3 ;  /* 0x0000000003307223 */ /* 0x000fce0000000003 */
.L_x_422:
[----:B------:R-:W-:Y:S05]  /*16ec0*/  BSYNC B1 ;  /* 0x0000000000017941 */ /* 0x000fea0003800000 */
.L_x_420:
        /* <DEDUP_REMOVED lines=10> */
.L_x_424:
[----:B------:R-:W1:Y:S02]  /*16f70*/  MUFU.RCP R0, R49 ;  /* 0x0000003100007308 */ /* 0x000e640000001000 */
[----:B-1----:R-:W-:-:S04]  /*16f80*/  FFMA R2, R49, R0, -1 ;  /* 0xbf80000031027423 */ /* 0x002fc80000000000 */
[----:B------:R-:W-:-:S04]  /*16f90*/  FADD.FTZ R3, -R2, -RZ ;  /* 0x800000ff02037221 */ /* 0x000fc80000010100 */
[----:B------:R-:W-:-:S07]  /*16fa0*/  FFMA R49, R0, R3, R0 ;  /* 0x0000000300317223 */ /* 0x000fce0000000000 */
.L_x_425:
[----:B------:R-:W-:Y:S05]  /*16fb0*/  BSYNC B1 ;  /* 0x0000000000017941 */ /* 0x000fea0003800000 */
.L_x_423:
        /* <DEDUP_REMOVED lines=10> */
.L_x_427:
[----:B------:R-:W1:Y:S02]  /*17060*/  MUFU.RCP R3, R50 ;  /* 0x0000003200037308 */ /* 0x000e640000001000 */
[----:B-1----:R-:W-:-:S04]  /*17070*/  FFMA R0, R50, R3, -1 ;  /* 0xbf80000032007423 */ /* 0x002fc80000000003 */
[----:B------:R-:W-:-:S04]  /*17080*/  FADD.FTZ R0, -R0, -RZ ;  /* 0x800000ff00007221 */ /* 0x000fc80000010100 */
[----:B------:R-:W-:-:S07]  /*17090*/  FFMA R50, R3, R0, R3 ;  /* 0x0000000003327223 */ /* 0x000fce0000000003 */
.L_x_428:
[----:B------:R-:W-:Y:S05]  /*170a0*/  BSYNC B1 ;  /* 0x0000000000017941 */ /* 0x000fea0003800000 */
.L_x_426:
        /* <DEDUP_REMOVED lines=10> */
.L_x_430:
[----:B------:R-:W1:Y:S02]  /*17150*/  MUFU.RCP R0, R51 ;  /* 0x0000003300007308 */ /* 0x000e640000001000 */
[----:B-1----:R-:W-:-:S04]  /*17160*/  FFMA R2, R51, R0, -1 ;  /* 0xbf80000033027423 */ /* 0x002fc80000000000 */
[----:B------:R-:W-:-:S04]  /*17170*/  FADD.FTZ R3, -R2, -RZ ;  /* 0x800000ff02037221 */ /* 0x000fc80000010100 */
[----:B------:R-:W-:-:S07]  /*17180*/  FFMA R51, R0, R3, R0 ;  /* 0x0000000300337223 */ /* 0x000fce0000000000 */
.L_x_431:
[----:B------:R-:W-:Y:S05]  /*17190*/  BSYNC B1 ;  /* 0x0000000000017941 */ /* 0x000fea0003800000 */
.L_x_429:
        /* <DEDUP_REMOVED lines=10> */
.L_x_433:
[----:B------:R-:W1:Y:S02]  /*17240*/  MUFU.RCP R0, R53 ;  /* 0x0000003500007308 */ /* 0x000e640000001000 */
[----:B-1----:R-:W-:-:S04]  /*17250*/  FFMA R2, R53, R0, -1 ;  /* 0xbf80000035027423 */ /* 0x002fc80000000000 */
[----:B------:R-:W-:-:S04]  /*17260*/  FADD.FTZ R3, -R2, -RZ ;  /* 0x800000ff02037221 */ /* 0x000fc80000010100 */
[----:B------:R-:W-:-:S07]  /*17270*/  FFMA R53, R0, R3, R0 ;  /* 0x0000000300357223 */ /* 0x000fce0000000000 */
.L_x_434:
[----:B------:R-:W-:Y:S05]  /*17280*/  BSYNC B1 ;  /* 0x0000000000017941 */ /* 0x000fea0003800000 */
.L_x_432:
        /* <DEDUP_REMOVED lines=10> */
.L_x_436:
[----:B------:R-:W1:Y:S02]  /*17330*/  MUFU.RCP R0, R37 ;  /* 0x0000002500007308 */ /* 0x000e640000001000 */
[----:B-1----:R-:W-:-:S04]  /*17340*/  FFMA R2, R37, R0, -1 ;  /* 0xbf80000025027423 */ /* 0x002fc80000000000 */
[----:B------:R-:W-:-:S04]  /*17350*/  FADD.FTZ R3, -R2, -RZ ;  /* 0x800000ff02037221 */ /* 0x000fc80000010100 */
[----:B------:R-:W-:-:S07]  /*17360*/  FFMA R37, R0, R3, R0 ;  /* 0x0000000300257223 */ /* 0x000fce0000000000 */
.L_x_437:
[----:B------:R-:W-:Y:S05]  /*17370*/  BSYNC B1 ;  /* 0x0000000000017941 */ /* 0x000fea0003800000 */
.L_x_435:
        /* <DEDUP_REMOVED lines=10> */
.L_x_439:
[----:B------:R-:W1:Y:S02]  /*17420*/  MUFU.RCP R3, R38 ;  /* 0x0000002600037308 */ /* 0x000e640000001000 */
[----:B-1----:R-:W-:-:S04]  /*17430*/  FFMA R0, R38, R3, -1 ;  /* 0xbf80000026007423 */ /* 0x002fc80000000003 */
[----:B------:R-:W-:-:S04]  /*17440*/  FADD.FTZ R0, -R0, -RZ ;  /* 0x800000ff00007221 */ /* 0x000fc80000010100 */
[----:B------:R-:W-:-:S07]  /*17450*/  FFMA R38, R3, R0, R3 ;  /* 0x0000000003267223 */ /* 0x000fce0000000003 */
.L_x_440:
[----:B------:R-:W-:Y:S05]  /*17460*/  BSYNC B1 ;  /* 0x0000000000017941 */ /* 0x000fea0003800000 */
.L_x_438:
        /* <DEDUP_REMOVED lines=10> */
.L_x_442:
[----:B------:R-:W1:Y:S02]  /*17510*/  MUFU.RCP R0, R39 ;  /* 0x0000002700007308 */ /* 0x000e640000001000 */
[----:B-1----:R-:W-:-:S04]  /*17520*/  FFMA R2, R39, R0, -1 ;  /* 0xbf80000027027423 */ /* 0x002fc80000000000 */
[----:B------:R-:W-:-:S04]  /*17530*/  FADD.FTZ R3, -R2, -RZ ;  /* 0x800000ff02037221 */ /* 0x000fc80000010100 */
[----:B------:R-:W-:-:S07]  /*17540*/  FFMA R39, R0, R3, R0 ;  /* 0x0000000300277223 */ /* 0x000fce0000000000 */
.L_x_443:
[----:B------:R-:W-:Y:S05]  /*17550*/  BSYNC B1 ;  /* 0x0000000000017941 */ /* 0x000fea0003800000 */
.L_x_441:
        /* <DEDUP_REMOVED lines=10> */
.L_x_445:
[----:B------:R-:W1:Y:S02]  /*17600*/  MUFU.RCP R3, R40 ;  /* 0x0000002800037308 */ /* 0x000e640000001000 */
[----:B-1----:R-:W-:-:S04]  /*17610*/  FFMA R0, R40, R3, -1 ;  /* 0xbf80000028007423 */ /* 0x002fc80000000003 */
[----:B------:R-:W-:-:S04]  /*17620*/  FADD.FTZ R0, -R0, -RZ ;  /* 0x800000ff00007221 */ /* 0x000fc80000010100 */
[----:B------:R-:W-:-:S07]  /*17630*/  FFMA R40, R3, R0, R3 ;  /* 0x0000000003287223 */ /* 0x000fce0000000003 */
.L_x_446:
[----:B------:R-:W-:Y:S05]  /*17640*/  BSYNC B1 ;  /* 0x0000000000017941 */ /* 0x000fea0003800000 */
.L_x_444:
        /* <DEDUP_REMOVED lines=10> */
.L_x_448:
[----:B------:R-:W1:Y:S02]  /*176f0*/  MUFU.RCP R0, R41 ;  /* 0x0000002900007308 */ /* 0x000e640000001000 */
[----:B-1----:R-:W-:-:S04]  /*17700*/  FFMA R2, R41, R0, -1 ;  /* 0xbf80000029027423 */ /* 0x002fc80000000000 */
[----:B------:R-:W-:-:S04]  /*17710*/  FADD.FTZ R3, -R2, -RZ ;  /* 0x800000ff02037221 */ /* 0x000fc80000010100 */
[----:B------:R-:W-:-:S07]  /*17720*/  FFMA R41, R0, R3, R0 ;  /* 0x0000000300297223 */ /* 0x000fce0000000000 */
.L_x_449:
[----:B------:R-:W-:Y:S05]  /*17730*/  BSYNC B1 ;  /* 0x0000000000017941 */ /* 0x000fea0003800000 */
.L_x_447:
        /* <DEDUP_REMOVED lines=10> */
.L_x_451:
[----:B------:R-:W1:Y:S02]  /*177e0*/  MUFU.RCP R3, R42 ;  /* 0x0000002a00037308 */ /* 0x000e640000001000 */
[----:B-1----:R-:W-:-:S04]  /*177f0*/  FFMA R0, R42, R3, -1 ;  /* 0xbf8000002a007423 */ /* 0x002fc80000000003 */
[----:B------:R-:W-:-:S04]  /*17800*/  FADD.FTZ R0, -R0, -RZ ;  /* 0x800000ff00007221 */ /* 0x000fc80000010100 */
[----:B------:R-:W-:-:S07]  /*17810*/  FFMA R42, R3, R0, R3 ;  /* 0x00000000032a7223 */ /* 0x000fce0000000003 */
.L_x_452:
[----:B------:R-:W-:Y:S05]  /*17820*/  BSYNC B1 ;  /* 0x0000000000017941 */ /* 0x000fea0003800000 */
.L_x_450:
        /* <DEDUP_REMOVED lines=10> */
.L_x_454:
[----:B------:R-:W1:Y:S02]  /*178d0*/  MUFU.RCP R0, R43 ;  /* 0x0000002b00007308 */ /* 0x000e640000001000 */
[----:B-1----:R-:W-:-:S04]  /*178e0*/  FFMA R2, R43, R0, -1 ;  /* 0xbf8000002b027423 */ /* 0x002fc80000000000 */
[----:B------:R-:W-:-:S04]  /*178f0*/  FADD.FTZ R3, -R2, -RZ ;  /* 0x800000ff02037221 */ /* 0x000fc80000010100 */
[----:B------:R-:W-:-:S07]  /*17900*/  FFMA R43, R0, R3, R0 ;  /* 0x00000003002b7223 */ /* 0x000fce0000000000 */
.L_x_455:
[----:B------:R-:W-:Y:S05]  /*17910*/  BSYNC B1 ;  /* 0x0000000000017941 */ /* 0x000fea0003800000 */
.L_x_453:
        /* <DEDUP_REMOVED lines=9> */
.L_x_457:
[----:B------:R-:W1:Y:S02]  /*179b0*/  MUFU.RCP R3, R44 ;  /* 0x0000002c00037308 */ /* 0x000e640000001000 */
[----:B-1----:R-:W-:-:S04]  /*179c0*/  FFMA R0, R44, R3, -1 ;  /* 0xbf8000002c007423 */ /* 0x002fc80000000003 */
[----:B------:R-:W-:-:S04]  /*179d0*/  FADD.FTZ R0, -R0, -RZ ;  /* 0x800000ff00007221 */ /* 0x000fc80000010100 */
[----:B------:R-:W-:-:S07]  /*179e0*/  FFMA R0, R3, R0, R3 ;  /* 0x0000000003007223 */ /* 0x000fce0000000003 */
.L_x_458:
[----:B------:R-:W-:Y:S05]  /*179f0*/  BSYNC B1 ;  /* 0x0000000000017941 */ /* 0x000fea0003800000 */
.L_x_456:
        /* <DEDUP_REMOVED lines=45> */
.L_x_460:
[----:B------:R-:W-:Y:S05]  /*17cd0*/  BSYNC B0 ;  /* 0x0000000000007941 */ /* 0x000fea0003800000 */
.L_x_459:
[----:B------:R-:W-:Y:S06]  /*17ce0*/  BAR.SYNC.DEFER_BLOCKING 0x1, 0x100 ;  /* 0x0044000000007b1d */ /* 0x000fec0000010000 */
[----:B------:R-:W-:Y:S04]  /*17cf0*/  BSSY B0, `(.L_x_461) ;  /* 0x000000a000007945 */ /* 0x000fe80003800000 */
[----:B------:R-:W-:Y:S05]  /*17d00*/  @P0 BRA `(.L_x_462) ;  /* 0x0000000000200947 */ /* 0x000fea0003800000 */
[----:B------:R-:W-:-:S06]  /*17d10*/  UISETP.NE.AND UP0, UPT, UR43, 0x3, UPT ;  /* 0x000000032b00788c */ /* 0x000fcc000bf05270 */
[----:B------:R-:W-:-:S13]  /*17d20*/  PLOP3.LUT P2, PT, PT, PT, UP0, 0x80, 0x0 ;  /* 0x000000000000781c */ /* 0x000fda0003f4f008 */
[----:B------:R-:W-:Y:S05]  /*17d30*/  @!P2 BRA `(.L_x_463) ;  /* 0x000000000004a947 */ /* 0x000fea0003800000 */
[----:B------:R-:W-:Y:S01]  /*17d40*/  BPT.TRAP 0x1 ;  /* 0x000000040000795c */ /* 0x000fe20000300000 */
.L_x_463:
[----:B------:R-:W-:-:S04]  /*17d50*/  ULEA UR4, UR8, UR46, 0x3 ;  /* 0x0000002e08047291 */ /* 0x000fc8000f8e183f */
[----:B------:R-:W-:-:S04]  /*17d60*/  UIADD3 UR4, UR4, 0x50, URZ ;  /* 0x0000005004047890 */ /* 0x000fc8000fffe03f */
[----:B------:R-:W-:-:S09]  /*17d70*/  UPRMT UR4, UR47, 0x654, UR4 ;  /* 0x000006542f047896 */ /* 0x000fd20008000004 */
[----:B------:R-:W-:Y:S03]  /*17d80*/  SYNCS.ARRIVE.TRANS64.RED.A1T0 RZ, [UR4], RZ ;  /* 0x000000ffffff79a7 */ /* 0x000fe60008100404 */
.L_x_462:
[----:B------:R-:W-:Y:S05]  /*17d90*/  BSYNC B0 ;  /* 0x0000000000007941 */ /* 0x000fea0003800000 */
.L_x_461:
        /* <DEDUP_REMOVED lines=9> */
.L_x_466:
[C---:B------:R-:W-:Y:S01]  /*17e30*/  LEA R0, R4.reuse, UR46, 0x3 ;  /* 0x0000002e04007c11 */ /* 0x040fe2000f8e18ff */
[----:B------:R-:W-:Y:S01]  /*17e40*/  VIADD R2, R4, 0x1 ;  /* 0x0000000104027836 */ /* 0x000fe20000000000 */
[----:B------:R-:W-:Y:S01]  /*17e50*/  SHF.L.U32 R3, R9, 0x1f, RZ ;  /* 0x0000001f09037819 */ /* 0x000fe200000006ff */
[----:B------:R-:W-:Y:S03]  /*17e60*/  BSSY B1, `(.L_x_467) ;  /* 0x0000005000017945 */ /* 0x000fe60003800000 */
[----:B------:R-:W2:Y:S01]  /*17e70*/  SYNCS.PHASECHK.TRANS64.TRYWAIT P2, [R0+URZ+0x30], R3 ;  /* 0x00003003000075a7 */ /* 0x000ea2000804017f */
[----:B------:R-:W-:-:S04]  /*17e80*/  ISETP.NE.AND P3, PT, R2, 0x4, PT ;  /* 0x000000040200780c */ /* 0x000fc80003f65270 */
[----:B-1----:R-:W-:Y:S01]  /*17e90*/  SEL R24, RZ, 0x1, P3 ;  /* 0x00000001ff187807 */ /* 0x002fe20001800000 */
[----:B--2---:R-:W-:Y:S08]  /*17ea0*/  @!P2 BRA `(.L_x_468) ;  /* 0x000001640010a947 */ /* 0x004ff00003800000 */
.L_x_1148:
[----:B------:R-:W-:Y:S05]  /*17eb0*/  BSYNC B1 ;  /* 0x0000000000017941 */ /* 0x000fea0003800000 */
.L_x_467:
        /* <DEDUP_REMOVED lines=8> */
[----:B------:R-:W-:Y:S01]  /*17f40*/  SHF.L.U32 R19, R15, 0x10, RZ ;  /* 0x000000100f137819 */ /* 0x000fe200000006ff */
[----:B---3--:R-:W-:Y:S01]  /*17f50*/  IMAD.U32 R31, R6, 0x10000, RZ ;  /* 0x00010000061f7824 */ /* 0x008fe200078e00ff */
[C---:B------:R-:W-:Y:S01]  /*17f60*/  SHF.L.U32 R29, R5.reuse, 0x10, RZ ;  /* 0x00000010051d7819 */ /* 0x040fe200000006ff */
[C---:B------:R-:W-:Y:S01]  /*17f70*/  FMUL R22, R16.reuse, R11 ;  /* 0x0000000b10167220 */ /* 0x040fe20000400000 */
[----:B------:R-:W-:Y:S01]  /*17f80*/  LOP3.LUT R5, R5, 0xffff0000, RZ, 0xc0, !PT ;  /* 0xffff000005057812 */ /* 0x000fe200078ec0ff */
[----:B------:R-:W-:Y:S01]  /*17f90*/  FMUL R23, R16, R23 ;  /* 0x0000001710177220 */ /* 0x000fe20000400000 */
[----:B-1----:R-:W-:Y:S01]  /*17fa0*/  SHF.L.U32 R3, R12, 0x10, RZ ;  /* 0x000000100c037819 */ /* 0x002fe200000006ff */
[----:B------:R-:W-:Y:S01]  /*17fb0*/  FMUL R19, R16, R19 ;  /* 0x0000001310137220 */ /* 0x000fe20000400000 */
[----:B------:R-:W-:Y:S01]  /*17fc0*/  LOP3.LUT R153, R12, 0xffff0000, RZ, 0xc0, !PT ;  /* 0xffff00000c997812 */ /* 0x000fe200078ec0ff */
[C---:B------:R-:W-:Y:S01]  /*17fd0*/  FMUL R10, R16.reuse, R5 ;  /* 0x00000005100a7220 */ /* 0x040fe20000400000 */
[----:B------:R-:W-:Y:S01]  /*17fe0*/  LOP3.LUT R13, R13, 0xffff0000, RZ, 0xc0, !PT ;  /* 0xffff00000d0d7812 */ /* 0x000fe200078ec0ff */
[----:B------:R-:W-:Y:S01]  /*17ff0*/  FMUL R154, R16, R3 ;  /* 0x00000003109a7220 */ /* 0x000fe20000400000 */
[----:B------:R-:W-:Y:S01]  /*18000*/  SHF.L.U32 R21, R14, 0x10, RZ ;  /* 0x000000100e157819 */ /* 0x000fe200000006ff */
[C---:B------:R-:W-:Y:S01]  /*18010*/  FMUL R153, R16.reuse, R153 ;  /* 0x0000009910997220 */ /* 0x040fe20000400000 */
[----:B------:R-:W-:Y:S01]  /*18020*/  LOP3.LUT R15, R15, 0xffff0000, RZ, 0xc0, !PT ;  /* 0xffff00000f0f7812 */ /* 0x000fe200078ec0ff */
[----:B------:R-:W-:Y:S01]  /*18030*/  FMUL R152, R16, R13 ;  /* 0x0000000d10987220 */ /* 0x000fe20000400000 */
[----:B------:R-:W-:Y:S01]  /*18040*/  SHF.L.U32 R25, R4, 0x10, RZ ;  /* 0x0000001004197819 */ /* 0x000fe200000006ff */
[----:B------:R-:W-:Y:S01]  /*18050*/  FMUL R21, R16, R21 ;  /* 0x0000001510157220 */ /* 0x000fe20000400000 */
[----:B------:R-:W-:Y:S01]  /*18060*/  LOP3.LUT R27, R4, 0xffff0000, RZ, 0xc0, !PT ;  /* 0xffff0000041b7812 */ /* 0x000fe200078ec0ff */
        /* <DEDUP_REMOVED lines=10> */
[----:B------:R-:W-:-:S07]  /*18110*/  FMUL R6, R16, R37 ;  /* 0x0000002510067220 */ /* 0x000fce0000400000 */
.L_x_469:
[----:B------:R-:W-:Y:S02]  /*18120*/  LOP3.LUT R9, R9, R24, RZ, 0x3c, !PT ;  /* 0x0000001809097212 */ /* 0x000fe400078e3cff */
[----:B------:R-:W-:-:S07]  /*18130*/  SEL R4, R2, RZ, P3 ;  /* 0x000000ff02047207 */ /* 0x000fce0001800000 */
.L_x_465:
[----:B------:R-:W-:Y:S05]  /*18140*/  BSYNC B0 ;  /* 0x0000000000007941 */ /* 0x000fea0003800000 */
.L_x_464:
[----:B-1----:R-:W-:Y:S01]  /*18150*/  MOV R3, 0x3bbb989d ;  /* 0x3bbb989d00037802 */ /* 0x002fe20000000f00 */
[C---:B------:R-:W-:Y:S01]  /*18160*/  FFMA R72, R17.reuse, R72, R154 ;  /* 0x0000004811487223 */ /* 0x040fe2000000009a */
[----:B------:R-:W-:Y:S01]  /*18170*/  MOV R0, 0x437c0000 ;  /* 0x437c000000007802 */ /* 0x000fe20000000f00 */
[C---:B------:R-:W-:Y:S01]  /*18180*/  FFMA R73, R17.reuse, R73, R153 ;  /* 0x0000004911497223 */ /* 0x040fe20000000099 */
[C---:B------:R-:W-:Y:S01]  /*18190*/  FFMA R74, R17.reuse, R74, R23 ;  /* 0x0000004a114a7223 */ /* 0x040fe20000000017 */
[----:B------:R-:W-:Y:S01]  /*181a0*/  FFMA.SAT R13, -R72, R3, 0.5 ;  /* 0x3f000000480d7423 */ /* 0x000fe20000002103 */
[----:B------:R-:W-:Y:S01]  /*181b0*/  FFMA R75, R17, R75, R152 ;  /* 0x0000004b114b7223 */ /* 0x000fe20000000098 */
[----:B------:R-:W-:Y:S01]  /*181c0*/  FFMA.SAT R15, -R73, R3, 0.5 ;  /* 0x3f000000490f7423 */ /* 0x000fe20000002103 */
[----:B------:R-:W-:Y:S01]  /*181d0*/  FFMA R77, R17, R77, R22 ;  /* 0x0000004d114d7223 */ /* 0x000fe20000000016 */
[----:B------:R-:W-:Y:S01]  /*181e0*/  FFMA.RM R14, R13, R0, 12582913 ;  /* 0x4b4000010d0e7423 */ /* 0x000fe20000004000 */
[----:B------:R-:W-:Y:S01]  /*181f0*/  FFMA R76, R17, R76, R21 ;  /* 0x0000004c114c7223 */ /* 0x000fe20000000015 */
[----:B------:R-:W-:Y:S01]  /*18200*/  FFMA.RM R2, R15, R0, 12582913 ;  /* 0x4b4000010f027423 */ /* 0x000fe20000004000 */
[-C--:B------:R-:W-:Y:S01]  /*18210*/  FFMA.SAT R15, -R74, R3.reuse, 0.5 ;  /* 0x3f0000004a0f7423 */ /* 0x080fe20000002103 */
[----:B------:R-:W-:Y:S01]  /*18220*/  FADD R13, R14, -12583039 ;  /* 0xcb40007f0e0d7421 */ /* 0x000fe20000000000 */
[-C--:B------:R-:W-:Y:S01]  /*18230*/  FFMA.SAT R33, -R77, R3.reuse, 0.5 ;  /* 0x3f0000004d217423 */ /* 0x080fe20000002103 */
[----:B------:R-:W-:Y:S01]  /*18240*/  FADD R24, R2, -12583039 ;  /* 0xcb40007f02187421 */ /* 0x000fe20000000000 */
[----:B------:R-:W-:Y:S01]  /*18250*/  FFMA.SAT R29, -R76, R3, 0.5 ;  /* 0x3f0000004c1d7423 */ /* 0x000fe20000002103 */
[C---:B------:R-:W-:Y:S01]  /*18260*/  FFMA R13, -R72.reuse, 1.4426950216293334961, -R13 ;  /* 0x3fb8aa3b480d7823 */ /* 0x040fe2000000090d */
[----:B------:R-:W-:Y:S01]  /*18270*/  FFMA R79, R17, R79, R20 ;  /* 0x0000004f114f7223 */ /* 0x000fe20000000014 */
[----:B------:R-:W-:Y:S01]  /*18280*/  FFMA R24, -R73, 1.4426950216293334961, -R24 ;  /* 0x3fb8aa3b49187823 */ /* 0x000fe20000000918 */
[----:B------:R-:W-:Y:S01]  /*18290*/  FFMA R80, R17, R80, R18 ;  /* 0x0000005011507223 */ /* 0x000fe20000000012 */
[----:B------:R-:W-:Y:S01]  /*182a0*/  FFMA R25, -R72, 1.925963033500011079e-08, R13 ;  /* 0x32a5706048197823 */ /* 0x000fe2000000010d */
[-C--:B------:R-:W-:Y:S01]  /*182b0*/  FFMA.RM R13, R15, R0.reuse, 12582913 ;  /* 0x4b4000010f0d7423 */ /* 0x080fe20000004000 */
[-C--:B------:R-:W-:Y:S01]  /*182c0*/  FFMA.SAT R15, -R75, R3.reuse, 0.5 ;  /* 0x3f0000004b0f7423 */ /* 0x080fe20000002103 */
[----:B------:R-:W-:Y:S01]  /*182d0*/  FFMA R32, -R73, 1.925963033500011079e-08, R24 ;  /* 0x32a5706049207823 */ /* 0x000fe20000000118 */
[-C--:B------:R-:W-:Y:S01]  /*182e0*/  FFMA.RM R24, R29, R0.reuse, 12582913 ;  /* 0x4b4000011d187423 */ /* 0x080fe20000004000 */
[----:B------:R-:W-:Y:S01]  /*182f0*/  FFMA.SAT R37, -R79, R3, 0.5 ;  /* 0x3f0000004f257423 */ /* 0x000fe20000002103 */
[----:B------:R-:W-:Y:S01]  /*18300*/  FFMA.RM R15, R15, R0, 12582913 ;  /* 0x4b4000010f0f7423 */ /* 0x000fe20000004000 */
[C---:B------:R-:W-:Y:S01]  /*18310*/  FFMA R81, R17.reuse, R81, R12 ;  /* 0x0000005111517223 */ /* 0x040fe2000000000c */
[----:B------:R-:W-:Y:S01]  /*18320*/  FADD R29, R24, -12583039 ;  /* 0xcb40007f181d7421 */ /* 0x000fe20000000000 */
[----:B------:R-:W-:Y:S01]  /*18330*/  FFMA R82, R17, R82, R11 ;  /* 0x0000005211527223 */ /* 0x000fe2000000000b */
[----:B------:R-:W-:Y:S01]  /*18340*/  FADD R26, R15, -12583039 ;  /* 0xcb40007f0f1a7421 */ /* 0x000fe20000000000 */
[----:B------:R-:W-:Y:S01]  /*18350*/  FFMA.SAT R41, -R81, R3, 0.5 ;  /* 0x3f00000051297423 */ /* 0x000fe20000002103 */
[C---:B------:R-:W-:Y:S01]  /*18360*/  FFMA R29, -R76.reuse, 1.4426950216293334961, -R29 ;  /* 0x3fb8aa3b4c1d7823 */ /* 0x040fe2000000091d */
[----:B------:R-:W-:Y:S01]  /*18370*/  FADD R27, R13, -12583039 ;  /* 0xcb40007f0d1b7421 */ /* 0x000fe20000000000 */
[----:B------:R-:W-:Y:S01]  /*18380*/  FFMA R26, -R75, 1.4426950216293334961, -R26 ;  /* 0x3fb8aa3b4b1a7823 */ /* 0x000fe2000000091a */
[C---:B------:R-:W-:Y:S01]  /*18390*/  FFMA R83, R17.reuse, R83, R10 ;  /* 0x0000005311537223 */ /* 0x040fe2000000000a */
[----:B------:R-:W-:Y:S01]  /*183a0*/  FFMA R29, -R76, 1.925963033500011079e-08, R29 ;  /* 0x32a570604c1d7823 */ /* 0x000fe2000000011d */
[----:B------:R-:W-:Y:S01]  /*183b0*/  FFMA R84, R17, R84, R7 ;  /* 0x0000005411547223 */ /* 0x000fe20000000007 */
[----:B------:R-:W-:Y:S01]  /*183c0*/  FFMA R30, -R75, 1.925963033500011079e-08, R26 ;  /* 0x32a570604b1e7823 */ /* 0x000fe2000000011a */
[----:B------:R-:W-:Y:S01]  /*183d0*/  FFMA.RM R26, R33, R0, 12582913 ;  /* 0x4b400001211a7423 */ /* 0x000fe20000004000 */
[----:B------:R1:W-:Y:S01]  /*183e0*/  MUFU.EX2 R35, R29 ;  /* 0x0000001d00237308 */ /* 0x0003e20000000800 */
[----:B------:R-:W-:Y:S01]  /*183f0*/  FFMA R27, -R74, 1.4426950216293334961, -R27 ;  /* 0x3fb8aa3b4a1b7823 */ /* 0x000fe2000000091b */
[-C--:B------:R-:W-:Y:S01]  /*18400*/  FFMA.SAT R43, -R83, R3.reuse, 0.5 ;  /* 0x3f000000532b7423 */ /* 0x080fe20000002103 */
[----:B------:R-:W-:Y:S01]  /*18410*/  FADD R28, R26, -12583039 ;  /* 0xcb40007f1a1c7421 */ /* 0x000fe20000000000 */
[----:B------:R-:W-:Y:S01]  /*18420*/  FFMA R78, R17, R78, R19 ;  /* 0x0000004e114e7223 */ /* 0x000fe20000000013 */
[-C--:B------:R-:W-:Y:S01]  /*18430*/  FFMA.SAT R45, -R84, R3.reuse, 0.5 ;  /* 0x3f000000542d7423 */ /* 0x080fe20000002103 */
[----:B------:R-:W-:Y:S01]  /*18440*/  FFMA R27, -R74, 1.925963033500011079e-08, R27 ;  /* 0x32a570604a1b7823 */ /* 0x000fe2000000011b */
[----:B------:R-:W-:Y:S01]  /*18450*/  FFMA R28, -R77, 1.4426950216293334961, -R28 ;  /* 0x3fb8aa3b4d1c7823 */ /* 0x000fe2000000091c */
[----:B------:R-:W2:Y:S01]  /*18460*/  MUFU.EX2 R25, R25 ;  /* 0x0000001900197308 */ /* 0x000ea20000000800 */
[----:B------:R-:W-:Y:S01]  /*18470*/  FFMA.SAT R33, -R78, R3, 0.5 ;  /* 0x3f0000004e217423 */ /* 0x000fe20000002103 */
[----:B------:R-:W-:Y:S01]  /*18480*/  FFMA R85, R17, R85, R8 ;  /* 0x0000005511557223 */ /* 0x000fe20000000008 */
[----:B------:R-:W-:Y:S01]  /*18490*/  FFMA R34, -R77, 1.925963033500011079e-08, R28 ;  /* 0x32a570604d227823 */ /* 0x000fe2000000011c */
[----:B------:R-:W-:Y:S01]  /*184a0*/  FFMA.RM R28, R37, R0, 12582913 ;  /* 0x4b400001251c7423 */ /* 0x000fe20000004000 */
[----:B------:R-:W-:Y:S01]  /*184b0*/  FFMA.SAT R37, -R80, R3, 0.5 ;  /* 0x3f00000050257423 */ /* 0x000fe20000002103 */
[C---:B------:R-:W-:Y:S01]  /*184c0*/  FFMA R86, R17.reuse, R86, R5 ;  /* 0x0000005611567223 */ /* 0x040fe20000000005 */
[----:B------:R-:W-:Y:S01]  /*184d0*/  FFMA R87, R17, R87, R6 ;  /* 0x0000005711577223 */ /* 0x000fe20000000006 */
[----:B------:R-:W-:Y:S01]  /*184e0*/  FADD R36, R28, -12583039 ;  /* 0xcb40007f1c247421 */ /* 0x000fe20000000000 */
[-C--:B-1----:R-:W-:Y:S01]  /*184f0*/  FFMA.RM R29, R37, R0.reuse, 12582913 ;  /* 0x4b400001251d7423 */ /* 0x082fe20000004000 */
[----:B------:R-:W1:Y:S01]  /*18500*/  MUFU.EX2 R32, R32 ;  /* 0x0000002000207308 */ /* 0x000e620000000800 */
[-C--:B------:R-:W-:Y:S01]  /*18510*/  FFMA.SAT R47, -R85, R3.reuse, 0.5 ;  /* 0x3f000000552f7423 */ /* 0x080fe20000002103 */
[----:B------:R-:W-:Y:S01]  /*18520*/  FFMA R36, -R79, 1.4426950216293334961, -R36 ;  /* 0x3fb8aa3b4f247823 */ /* 0x000fe20000000924 */
[----:B------:R-:W-:Y:S01]  /*18530*/  FADD R39, R29, -12583039 ;  /* 0xcb40007f1d277421 */ /* 0x000fe20000000000 */
[-C--:B------:R-:W-:Y:S01]  /*18540*/  FFMA.SAT R49, -R86, R3.reuse, 0.5 ;  /* 0x3f00000056317423 */ /* 0x080fe20000002103 */
[-C--:B------:R-:W-:Y:S01]  /*18550*/  FFMA.SAT R51, -R87, R3.reuse, 0.5 ;  /* 0x3f00000057337423 */ /* 0x080fe20000002103 */
[----:B------:R-:W-:Y:S01]  /*18560*/  FFMA R37, -R79, 1.925963033500011079e-08, R36 ;  /* 0x32a570604f257823 */ /* 0x000fe20000000124 */
[-C--:B------:R-:W-:Y:S01]  /*18570*/  FFMA.RM R36, R41, R0.reuse, 12582913 ;  /* 0x4b40000129247423 */ /* 0x080fe20000004000 */
[----:B------:R-:W-:Y:S01]  /*18580*/  FFMA R39, -R80, 1.4426950216293334961, -R39 ;  /* 0x3fb8aa3b50277823 */ /* 0x000fe20000000927 */
[----:B------:R-:W-:Y:S01]  /*18590*/  FFMA.SAT R41, -R82, R3, 0.5 ;  /* 0x3f00000052297423 */ /* 0x000fe20000002103 */
[----:B------:R3:W-:Y:S01]  /*185a0*/  MUFU.EX2 R31, R27 ;  /* 0x0000001b001f7308 */ /* 0x0007e20000000800 */
[----:B------:R-:W-:Y:S01]  /*185b0*/  FADD R40, R36, -12583039 ;  /* 0xcb40007f24287421 */ /* 0x000fe20000000000 */
[----:B------:R-:W-:Y:S01]  /*185c0*/  FFMA R38, -R80, 1.925963033500011079e-08, R39 ;  /* 0x32a5706050267823 */ /* 0x000fe20000000127 */
[-C--:B------:R-:W-:Y:S01]  /*185d0*/  FFMA.RM R39, R41, R0.reuse, 12582913 ;  /* 0x4b40000129277423 */ /* 0x080fe20000004000 */
[----:B------:R-:W-:Y:S01]  /*185e0*/  SHF.L.U32 R46, R14, 0x17, RZ ;  /* 0x000000170e2e7819 */ /* 0x000fe200000006ff */
[----:B------:R-:W-:Y:S01]  /*185f0*/  FFMA R40, -R81, 1.4426950216293334961, -R40 ;  /* 0x3fb8aa3b51287823 */ /* 0x000fe20000000928 */
[-C--:B------:R-:W-:Y:S01]  /*18600*/  FFMA.RM R3, R47, R0.reuse, 12582913 ;  /* 0x4b4000012f037423 */ /* 0x080fe20000004000 */
[----:B------:R-:W-:Y:S01]  /*18610*/  FADD R41, R39, -12583039 ;  /* 0xcb40007f27297421 */ /* 0x000fe20000000000 */
[-C--:B------:R-:W-:Y:S01]  /*18620*/  FFMA.RM R14, R49, R0.reuse, 12582913 ;  /* 0x4b400001310e7423 */ /* 0x080fe20000004000 */
[----:B------:R-:W-:Y:S01]  /*18630*/  FFMA R42, -R81, 1.925963033500011079e-08, R40 ;  /* 0x32a57060512a7823 */ /* 0x000fe20000000128 */
[-C--:B------:R-:W-:Y:S01]  /*18640*/  FFMA.RM R40, R43, R0.reuse, 12582913 ;  /* 0x4b4000012b287423 */ /* 0x080fe20000004000 */
[----:B------:R-:W-:Y:S01]  /*18650*/  FFMA R41, -R82, 1.4426950216293334961, -R41 ;  /* 0x3fb8aa3b52297823 */ /* 0x000fe20000000929 */
[-C--:B---3--:R-:W-:Y:S01]  /*18660*/  FFMA.RM R27, R33, R0.reuse, 12582913 ;  /* 0x4b400001211b7423 */ /* 0x088fe20000004000 */
[----:B------:R-:W3:Y:S01]  /*18670*/  MUFU.EX2 R30, R30 ;  /* 0x0000001e001e7308 */ /* 0x000ee20000000800 */
[----:B------:R-:W-:Y:S01]  /*18680*/  FADD R44, R40, -12583039 ;  /* 0xcb40007f282c7421 */ /* 0x000fe20000000000 */
[----:B------:R-:W-:Y:S01]  /*18690*/  FFMA R43, -R82, 1.925963033500011079e-08, R41 ;  /* 0x32a57060522b7823 */ /* 0x000fe20000000129 */
[-C--:B------:R-:W-:Y:S01]  /*186a0*/  FFMA.RM R41, R45, R0.reuse, 12582913 ;  /* 0x4b4000012d297423 */ /* 0x080fe20000004000 */
[----:B------:R-:W-:Y:S01]  /*186b0*/  FADD R33, R27, -12583039 ;  /* 0xcb40007f1b217421 */ /* 0x000fe20000000000 */
[----:B------:R-:W-:Y:S01]  /*186c0*/  SHF.L.U32 R24, R24, 0x17, RZ ;  /* 0x0000001718187819 */ /* 0x000fe200000006ff */
[----:B------:R-:W-:Y:S01]  /*186d0*/  FFMA R44, -R83, 1.4426950216293334961, -R44 ;  /* 0x3fb8aa3b532c7823 */ /* 0x000fe2000000092c */
[----:B------:R-:W-:Y:S01]  /*186e0*/  FADD R45, R41, -12583039 ;  /* 0xcb40007f292d7421 */ /* 0x000fe20000000000 */
[----:B------:R-:W-:Y:S01]  /*186f0*/  FFMA R33, -R78, 1.4426950216293334961, -R33 ;  /* 0x3fb8aa3b4e217823 */ /* 0x000fe20000000921 */
[----:B------:R-:W4:Y:S01]  /*18700*/  MUFU.EX2 R34, R34 ;  /* 0x0000002200227308 */ /* 0x000f220000000800 */
[----:B------:R-:W-:Y:S01]  /*18710*/  SHF.L.U32 R15, R15, 0x17, RZ ;  /* 0x000000170f0f7819 */ /* 0x000fe200000006ff */
[----:B------:R-:W-:Y:S01]  /*18720*/  FFMA R47, -R84, 1.4426950216293334961, -R45 ;  /* 0x3fb8aa3b542f7823 */ /* 0x000fe2000000092d */
[----:B------:R-:W-:Y:S01]  /*18730*/  FFMA.RM R45, R51, R0, 12582913 ;  /* 0x4b400001332d7423 */ /* 0x000fe20000004000 */
[----:B--2---:R-:W-:Y:S01]  /*18740*/  FFMA R0, R46, R25, 1 ;  /* 0x3f8000002e007423 */ /* 0x004fe20000000019 */
[----:B------:R-:W-:Y:S01]  /*18750*/  FFMA R33, -R78, 1.925963033500011079e-08, R33 ;  /* 0x32a570604e217823 */ /* 0x000fe20000000121 */
[----:B------:R-:W-:Y:S01]  /*18760*/  FFMA R25, -R84, 1.925963033500011079e-08, R47 ;  /* 0x32a5706054197823 */ /* 0x000fe2000000012f */
[----:B------:R-:W-:Y:S01]  /*18770*/  SHF.L.U32 R47, R2, 0x17, RZ ;  /* 0x00000017022f7819 */ /* 0x000fe200000006ff */
[----:B------:R-:W-:Y:S01]  /*18780*/  FADD R46, R3, -12583039 ;  /* 0xcb40007f032e7421 */ /* 0x000fe20000000000 */
[----:B------:R-:W-:Y:S01]  /*18790*/  SHF.L.U32 R2, R13, 0x17, RZ ;  /* 0x000000170d027819 */ /* 0x000fe200000006ff */
[----:B------:R-:W-:Y:S01]  /*187a0*/  FADD R13, R14, -12583039 ;  /* 0xcb40007f0e0d7421 */ /* 0x000fe20000000000 */
[----:B------:R-:W2:Y:S01]  /*187b0*/  MUFU.EX2 R33, R33 ;  /* 0x0000002100217308 */ /* 0x000ea20000000800 */
[----:B-1----:R-:W-:Y:S01]  /*187c0*/  FFMA R32, R47, R32, 1 ;  /* 0x3f8000002f207423 */ /* 0x002fe20000000020 */
[----:B------:R-:W-:Y:S01]  /*187d0*/  FFMA R46, -R85, 1.4426950216293334961, -R46 ;  /* 0x3fb8aa3b552e7823 */ /* 0x000fe2000000092e */
[----:B------:R-:W-:Y:S01]  /*187e0*/  FFMA R47, -R86, 1.4426950216293334961, -R13 ;  /* 0x3fb8aa3b562f7823 */ /* 0x000fe2000000090d */
[----:B------:R-:W-:-:S02]  /*187f0*/  IMAD.SHL.U32 R13, R26, 0x800000, RZ ;  /* 0x008000001a0d7824 */ /* 0x000fc400078e00ff */
[----:B------:R-:W-:Y:S01]  /*18800*/  FADD R26, R45, -12583039 ;  /* 0xcb40007f2d1a7421 */ /* 0x000fe20000000000 */
[----:B------:R-:W-:Y:S01]  /*18810*/  FFMA R35, R24, R35, 1 ;  /* 0x3f80000018237423 */ /* 0x000fe20000000023 */
[----:B------:R-:W-:Y:S01]  /*18820*/  FFMA R47, -R86, 1.925963033500011079e-08, R47 ;  /* 0x32a57060562f7823 */ /* 0x000fe2000000012f */
[----:B------:R-:W1:Y:S01]  /*18830*/  MUFU.EX2 R37, R37 ;  /* 0x0000002500257308 */ /* 0x000e620000000800 */
[----:B------:R-:W-:Y:S01]  /*18840*/  FFMA R26, -R87, 1.4426950216293334961, -R26 ;  /* 0x3fb8aa3b571a7823 */ /* 0x000fe2000000091a */
[----:B------:R-:W-:Y:S01]  /*18850*/  FFMA R44, -R83, 1.925963033500011079e-08, R44 ;  /* 0x32a57060532c7823 */ /* 0x000fe2000000012c */
[----:B------:R-:W-:Y:S01]  /*18860*/  FFMA R46, -R85, 1.925963033500011079e-08, R46 ;  /* 0x32a57060552e7823 */ /* 0x000fe2000000012e */
[----:B------:R-:W-:Y:S01]  /*18870*/  IADD3 R24, R0, 0x1800000, RZ ;  /* 0x0180000000187810 */ /* 0x000fe20007ffe0ff */
[----:B------:R-:W-:Y:S01]  /*18880*/  FFMA R26, -R87, 1.925963033500011079e-08, R26 ;  /* 0x32a57060571a7823 */ /* 0x000fe2000000011a */
[----:B---3--:R-:W-:Y:S01]  /*18890*/  FFMA R30, R15, R30, 1 ;  /* 0x3f8000000f1e7423 */ /* 0x008fe2000000001e */
[----:B------:R-:W-:Y:S01]  /*188a0*/  FFMA R31, R2, R31, 1 ;  /* 0x3f800000021f7423 */ /* 0x000fe2000000001f */
[----:B------:R-:W3:Y:S01]  /*188b0*/  MUFU.EX2 R42, R42 ;  /* 0x0000002a002a7308 */ /* 0x000ee20000000800 */
[----:B------:R-:W-:Y:S01]  /*188c0*/  LOP3.LUT R24, R24, 0x7f800000, RZ, 0xc0, !PT ;  /* 0x7f80000018187812 */ /* 0x000fe200078ec0ff */
[----:B----4-:R-:W-:Y:S01]  /*188d0*/  FFMA R34, R13, R34, 1 ;  /* 0x3f8000000d227423 */ /* 0x010fe20000000022 */
[----:B------:R-:W-:Y:S01]  /*188e0*/  SHF.L.U32 R2, R27, 0x17, RZ ;  /* 0x000000171b027819 */ /* 0x000fe200000006ff */
[----:B------:R-:W-:Y:S01]  /*188f0*/  BSSY B1, `(.L_x_470) ;  /* 0x0000025000017945 */ /* 0x000fe20003800000 */
[----:B------:R-:W-:Y:S01]  /*18900*/  ISETP.GT.U32.AND P2, PT, R24, 0x1ffffff, PT ;  /* 0x01ffffff1800780c */ /* 0x000fe20003f44070 */
[----:B------:R-:W-:Y:S01]  /*18910*/  IMAD.SHL.U32 R24, R3, 0x800000, RZ ;  /* 0x0080000003187824 */ /* 0x000fe200078e00ff */
[----:B------:R-:W-:Y:S01]  /*18920*/  SHF.L.U32 R28, R28, 0x17, RZ ;  /* 0x000000171c1c7819 */ /* 0x000fe200000006ff */
[----:B------:R-:W4:Y:S01]  /*18930*/  MUFU.EX2 R43, R43 ;  /* 0x0000002b002b7308 */ /* 0x000f220000000800 */
[----:B--2---:R-:W-:Y:S01]  /*18940*/  FFMA R33, R2, R33, 1 ;  /* 0x3f80000002217423 */ /* 0x004fe20000000021 */
[----:B------:R-:W-:-:S02]  /*18950*/  SHF.L.U32 R13, R36, 0x17, RZ ;  /* 0x00000017240d7819 */ /* 0x000fc400000006ff */
[----:B------:R-:W-:Y:S01]  /*18960*/  SHF.L.U32 R2, R39, 0x17, RZ ;  /* 0x0000001727027819 */ /* 0x000fe200000006ff */
[----:B-1----:R-:W-:Y:S01]  /*18970*/  FFMA R36, R28, R37, 1 ;  /* 0x3f8000001c247423 */ /* 0x002fe20000000025 */
[----:B------:R-:W-:Y:S02]  /*18980*/  SHF.L.U32 R14, R14, 0x17, RZ ;  /* 0x000000170e0e7819 */ /* 0x000fe400000006ff */
[----:B------:R-:W1:Y:S01]  /*18990*/  MUFU.EX2 R15, R46 ;  /* 0x0000002e000f7308 */ /* 0x000e620000000800 */
[----:B---3--:R-:W-:Y:S01]  /*189a0*/  FFMA R28, R13, R42, 1 ;  /* 0x3f8000000d1c7423 */ /* 0x008fe2000000002a */
[----:B------:R-:W-:Y:S02]  /*189b0*/  SHF.L.U32 R29, R29, 0x17, RZ ;  /* 0x000000171d1d7819 */ /* 0x000fe400000006ff */
[----:B------:R-:W-:Y:S02]  /*189c0*/  SHF.L.U32 R13, R40, 0x17, RZ ;  /* 0x00000017280d7819 */ /* 0x000fe400000006ff */
[----:B------:R-:W-:-:S02]  /*189d0*/  SHF.L.U32 R45, R45, 0x17, RZ ;  /* 0x000000172d2d7819 */ /* 0x000fc400000006ff */
[----:B------:R-:W2:Y:S01]  /*189e0*/  MUFU.EX2 R47, R47 ;  /* 0x0000002f002f7308 */ /* 0x000ea20000000800 */
[----:B----4-:R-:W-:Y:S01]  /*189f0*/  FFMA R27, R2, R43, 1 ;  /* 0x3f800000021b7423 */ /* 0x010fe2000000002b */
[----:B------:R-:W-:-:S06]  /*18a00*/  SHF.L.U32 R2, R41, 0x17, RZ ;  /* 0x0000001729027819 */ /* 0x000fcc00000006ff */
[----:B------:R-:W3:Y:S01]  /*18a10*/  MUFU.EX2 R38, R38 ;  /* 0x0000002600267308 */ /* 0x000ee20000000800 */
[----:B-1----:R-:W-:-:S07]  /*18a20*/  FFMA R24, R24, R15, 1 ;  /* 0x3f80000018187423 */ /* 0x002fce000000000f */
[----:B------:R-:W1:Y:S01]  /*18a30*/  MUFU.EX2 R44, R44 ;  /* 0x0000002c002c7308 */ /* 0x000e620000000800 */
[----:B--2---:R-:W-:-:S07]  /*18a40*/  FFMA R15, R14, R47, 1 ;  /* 0x3f8000000e0f7423 */ /* 0x004fce000000002f */
[----:B------:R-:W2:Y:S01]  /*18a50*/  MUFU.EX2 R25, R25 ;  /* 0x0000001900197308 */ /* 0x000ea20000000800 */
[----:B---3--:R-:W-:-:S07]  /*18a60*/  FFMA R29, R29, R38, 1 ;  /* 0x3f8000001d1d7423 */ /* 0x008fce0000000026 */
[----:B------:R1:W3:Y:S02]  /*18a70*/  MUFU.EX2 R46, R26 ;  /* 0x0000001a002e7308 */ /* 0x0002e40000000800 */
[----:B-1----:R-:W-:Y:S01]  /*18a80*/  FFMA R26, R13, R44, 1 ;  /* 0x3f8000000d1a7423 */ /* 0x002fe2000000002c */
[----:B--2---:R-:W-:Y:S01]  /*18a90*/  FFMA R25, R2, R25, 1 ;  /* 0x3f80000002197423 */ /* 0x004fe20000000019 */
[----:B---3--:R-:W-:Y:S01]  /*18aa0*/  FFMA R14, R45, R46, 1 ;  /* 0x3f8000002d0e7423 */ /* 0x008fe2000000002e */
[----:B------:R-:W-:Y:S06]  /*18ab0*/  @P2 BRA `(.L_x_471) ;  /* 0x0000000000102947 */ /* 0x000fec0003800000 */
[----:B------:R-:W-:-:S07]  /*18ac0*/  MOV R2, 0x18ae0 ;  /* 0x00018ae000027802 */ /* 0x000fce0000000f00 */
[----:B------:R-:W-:Y:S05]  /*18ad0*/  CALL.REL.NOINC `($__internal_0_$__cuda_sm20_rcp_rn_f32_slowpath) ;  /* 0x0000016400087944 */ /* 0x000fea0003c00000 */
[----:B------:R-:W-:Y:S01]  /*18ae0*/  MOV R13, R0 ;  /* 0x00000000000d7202 */ /* 0x000fe20000000f00 */
[----:B------:R-:W-:Y:S06]  /*18af0*/  BRA `(.L_x_472) ;  /* 0x0000000000107947 */ /* 0x000fec0003800000 */
.L_x_471:
[----:B------:R-:W1:Y:S02]  /*18b00*/  MUFU.RCP R13, R0 ;  /* 0x00000000000d7308 */ /* 0x000e640000001000 */
[----:B-1----:R-:W-:-:S04]  /*18b10*/  FFMA R2, R0, R13, -1 ;  /* 0xbf80000000027423 */ /* 0x002fc8000000000d */
[----:B------:R-:W-:-:S04]  /*18b20*/  FADD.FTZ R2, -R2, -RZ ;  /* 0x800000ff02027221 */ /* 0x000fc80000010100 */
[----:B------:R-:W-:-:S07]  /*18b30*/  FFMA R13, R13, R2, R13 ;  /* 0x000000020d0d7223 */ /* 0x000fce000000000d */
.L_x_472:
[----:B------:R-:W-:Y:S05]  /*18b40*/  BSYNC B1 ;  /* 0x0000000000017941 */ /* 0x000fea0003800000 */
.L_x_470:
        /* <DEDUP_REMOVED lines=10> */
.L_x_474:
[----:B------:R-:W1:Y:S02]  /*18bf0*/  MUFU.RCP R3, R32 ;  /* 0x0000002000037308 */ /* 0x000e640000001000 */
[----:B-1----:R-:W-:-:S04]  /*18c00*/  FFMA R0, R32, R3, -1 ;  /* 0xbf80000020007423 */ /* 0x002fc80000000003 */
[----:B------:R-:W-:-:S04]  /*18c10*/  FADD.FTZ R0, -R0, -RZ ;  /* 0x800000ff00007221 */ /* 0x000fc80000010100 */
[----:B------:R-:W-:-:S07]  /*18c20*/  FFMA R38, R3, R0, R3 ;  /* 0x0000000003267223 */ /* 0x000fce0000000003 */
.L_x_475:
[----:B------:R-:W-:Y:S05]  /*18c30*/  BSYNC B1 ;  /* 0x0000000000017941 */ /* 0x000fea0003800000 */
.L_x_473:
        /* <DEDUP_REMOVED lines=10> */
.L_x_477:
[----:B------:R-:W1:Y:S02]  /*18ce0*/  MUFU.RCP R0, R31 ;  /* 0x0000001f00007308 */ /* 0x000e640000001000 */
[----:B-1----:R-:W-:-:S04]  /*18cf0*/  FFMA R2, R31, R0, -1 ;  /* 0xbf8000001f027423 */ /* 0x002fc80000000000 */
[----:B------:R-:W-:-:S04]  /*18d00*/  FADD.FTZ R37, -R2, -RZ ;  /* 0x800000ff02257221 */ /* 0x000fc80000010100 */
[----:B------:R-:W-:-:S07]  /*18d10*/  FFMA R37, R0, R37, R0 ;  /* 0x0000002500257223 */ /* 0x000fce0000000000 */
.L_x_478:
[----:B------:R-:W-:Y:S05]  /*18d20*/  BSYNC B1 ;  /* 0x0000000000017941 */ /* 0x000fea0003800000 */
.L_x_476:
        /* <DEDUP_REMOVED lines=10> */
.L_x_480:
[----:B------:R-:W1:Y:S02]  /*18dd0*/  MUFU.RCP R3, R30 ;  /* 0x0000001e00037308 */ /* 0x000e640000001000 */
[----:B-1----:R-:W-:-:S04]  /*18de0*/  FFMA R0, R30, R3, -1 ;  /* 0xbf8000001e007423 */ /* 0x002fc80000000003 */
[----:B------:R-:W-:-:S04]  /*18df0*/  FADD.FTZ R0, -R0, -RZ ;  /* 0x800000ff00007221 */ /* 0x000fc80000010100 */
[----:B------:R-:W-:-:S07]  /*18e00*/  FFMA R32, R3, R0, R3 ;  /* 0x0000000003207223 */ /* 0x000fce0000000003 */
.L_x_481:
[----:B------:R-:W-:Y:S05]  /*18e10*/  BSYNC B1 ;  /* 0x0000000000017941 */ /* 0x000fea0003800000 */
.L_x_479:
        /* <DEDUP_REMOVED lines=10> */
.L_x_483:
[----:B------:R-:W1:Y:S02]  /*18ec0*/  MUFU.RCP R0, R35 ;  /* 0x0000002300007308 */ /* 0x000e640000001000 */
[----:B-1----:R-:W-:-:S04]  /*18ed0*/  FFMA R2, R35, R0, -1 ;  /* 0xbf80000023027423 */ /* 0x002fc80000000000 */
[----:B------:R-:W-:-:S04]  /*18ee0*/  FADD.FTZ R31, -R2, -RZ ;  /* 0x800000ff021f7221 */ /* 0x000fc80000010100 */
[----:B------:R-:W-:-:S07]  /*18ef0*/  FFMA R31, R0, R31, R0 ;  /* 0x0000001f001f7223 */ /* 0x000fce0000000000 */
.L_x_484:
[----:B------:R-:W-:Y:S05]  /*18f00*/  BSYNC B1 ;  /* 0x0000000000017941 */ /* 0x000fea0003800000 */
.L_x_482:
        /* <DEDUP_REMOVED lines=10> */
.L_x_486:
[----:B------:R-:W1:Y:S02]  /*18fb0*/  MUFU.RCP R3, R34 ;  /* 0x0000002200037308 */ /* 0x000e640000001000 */
[----:B-1----:R-:W-:-:S04]  /*18fc0*/  FFMA R0, R34, R3, -1 ;  /* 0xbf80000022007423 */ /* 0x002fc80000000003 */
[----:B------:R-:W-:-:S04]  /*18fd0*/  FADD.FTZ R0, -R0, -RZ ;  /* 0x800000ff00007221 */ /* 0x000fc80000010100 */
[----:B------:R-:W-:-:S07]  /*18fe0*/  FFMA R30, R3, R0, R3 ;  /* 0x00000000031e7223 */ /* 0x000fce0000000003 */
.L_x_487:
[----:B------:R-:W-:Y:S05]  /*18ff0*/  BSYNC B1 ;  /* 0x0000000000017941 */ /* 0x000fea0003800000 */
.L_x_485:
        /* <DEDUP_REMOVED lines=10> */
.L_x_489:
[----:B------:R-:W1:Y:S02]  /*190a0*/  MUFU.RCP R0, R33 ;  /* 0x0000002100007308 */ /* 0x000e640000001000 */
[----:B-1----:R-:W-:-:S04]  /*190b0*/  FFMA R2, R33, R0, -1 ;  /* 0xbf80000021027423 */ /* 0x002fc80000000000 */
[----:B------:R-:W-:-:S04]  /*190c0*/  FADD.FTZ R35, -R2, -RZ ;  /* 0x800000ff02237221 */ /* 0x000fc80000010100 */
[----:B------:R-:W-:-:S07]  /*190d0*/  FFMA R35, R0, R35, R0 ;  /* 0x0000002300237223 */ /* 0x000fce0000000000 */
.L_x_490:
[----:B------:R-:W-:Y:S05]  /*190e0*/  BSYNC B1 ;  /* 0x0000000000017941 */ /* 0x000fea0003800000 */
.L_x_488:
        /* <DEDUP_REMOVED lines=10> */
.L_x_492:
[----:B------:R-:W1:Y:S02]  /*19190*/  MUFU.RCP R3, R36 ;  /* 0x0000002400037308 */ /* 0x000e640000001000 */
[----:B-1----:R-:W-:-:S04]  /*191a0*/  FFMA R0, R36, R3, -1 ;  /* 0xbf80000024007423 */ /* 0x002fc80000000003 */
[----:B------:R-:W-:-:S04]  /*191b0*/  FADD.FTZ R0, -R0, -RZ ;  /* 0x800000ff00007221 */ /* 0x000fc80000010100 */
[----:B------:R-:W-:-:S07]  /*191c0*/  FFMA R34, R3, R0, R3 ;  /* 0x0000000003227223 */ /* 0x000fce0000000003 */
.L_x_493:
[----:B------:R-:W-:Y:S05]  /*191d0*/  BSYNC B1 ;  /* 0x0000000000017941 */ /* 0x000fea0003800000 */
.L_x_491:
        /* <DEDUP_REMOVED lines=10> */
.L_x_495:
[----:B------:R-:W1:Y:S02]  /*19280*/  MUFU.RCP R0, R29 ;  /* 0x0000001d00007308 */ /* 0x000e640000001000 */
[----:B-1----:R-:W-:-:S04]  /*19290*/  FFMA R2, R29, R0, -1 ;  /* 0xbf8000001d027423 */ /* 0x002fc80000000000 */
[----:B------:R-:W-:-:S04]  /*192a0*/  FADD.FTZ R33, -R2, -RZ ;  /* 0x800000ff02217221 */ /* 0x000fc80000010100 */
[----:B------:R-:W-:-:S07]  /*192b0*/  FFMA R33, R0, R33, R0 ;  /* 0x0000002100217223 */ /* 0x000fce0000000000 */
.L_x_496:
[----:B------:R-:W-:Y:S05]  /*192c0*/  BSYNC B1 ;  /* 0x0000000000017941 */ /* 0x000fea0003800000 */
.L_x_494:
        /* <DEDUP_REMOVED lines=10> */
.L_x_498:
[----:B------:R-:W1:Y:S02]  /*19370*/  MUFU.RCP R3, R28 ;  /* 0x0000001c00037308 */ /* 0x000e640000001000 */
[----:B-1----:R-:W-:-:S04]  /*19380*/  FFMA R0, R28, R3, -1 ;  /* 0xbf8000001c007423 */ /* 0x002fc80000000003 */
[----:B------:R-:W-:-:S04]  /*19390*/  FADD.FTZ R0, -R0, -RZ ;  /* 0x800000ff00007221 */ /* 0x000fc80000010100 */
[----:B------:R-:W-:-:S07]  /*193a0*/  FFMA R36, R3, R0, R3 ;  /* 0x0000000003247223 */ /* 0x000fce0000000003 */
.L_x_499:
[----:B------:R-:W-:Y:S05]  /*193b0*/  BSYNC B1 ;  /* 0x0000000000017941 */ /* 0x000fea0003800000 */
.L_x_497:
        /* <DEDUP_REMOVED lines=10> */
.L_x_501:
[----:B------:R-:W1:Y:S02]  /*19460*/  MUFU.RCP R0, R27 ;  /* 0x0000001b00007308 */ /* 0x000e640000001000 */
[----:B-1----:R-:W-:-:S04]  /*19470*/  FFMA R2, R27, R0, -1 ;  /* 0xbf8000001b027423 */ /* 0x002fc80000000000 */
[----:B------:R-:W-:-:S04]  /*19480*/  FADD.FTZ R29, -R2, -RZ ;  /* 0x800000ff021d7221 */ /* 0x000fc80000010100 */
[----:B------:R-:W-:-:S07]  /*19490*/  FFMA R29, R0, R29, R0 ;  /* 0x0000001d001d7223 */ /* 0x000fce0000000000 */
.L_x_502:
[----:B------:R-:W-:Y:S05]  /*194a0*/  BSYNC B1 ;  /* 0x0000000000017941 */ /* 0x000fea0003800000 */
.L_x_500:
        /* <DEDUP_REMOVED lines=10> */
.L_x_504:
[----:B------:R-:W1:Y:S02]  /*19550*/  MUFU.RCP R3, R26 ;  /* 0x0000001a00037308 */ /* 0x000e640000001000 */
[----:B-1----:R-:W-:-:S04]  /*19560*/  FFMA R0, R26, R3, -1 ;  /* 0xbf8000001a007423 */ /* 0x002fc80000000003 */
[----:B------:R-:W-:-:S04]  /*19570*/  FADD.FTZ R0, -R0, -RZ ;  /* 0x800000ff00007221 */ /* 0x000fc80000010100 */
[----:B------:R-:W-:-:S07]  /*19580*/  FFMA R28, R3, R0, R3 ;  /* 0x00000000031c7223 */ /* 0x000fce0000000003 */
.L_x_505:
[----:B------:R-:W-:Y:S05]  /*19590*/  BSYNC B1 ;  /* 0x0000000000017941 */ /* 0x000fea0003800000 */
.L_x_503:
        /* <DEDUP_REMOVED lines=10> */
.L_x_507:
[----:B------:R-:W1:Y:S02]  /*19640*/  MUFU.RCP R0, R25 ;  /* 0x0000001900007308 */ /* 0x000e640000001000 */
[----:B-1----:R-:W-:-:S04]  /*19650*/  FFMA R2, R25, R0, -1 ;  /* 0xbf80000019027423 */ /* 0x002fc80000000000 */
[----:B------:R-:W-:-:S04]  /*19660*/  FADD.FTZ R27, -R2, -RZ ;  /* 0x800000ff021b7221 */ /* 0x000fc80000010100 */
[----:B------:R-:W-:-:S07]  /*19670*/  FFMA R27, R0, R27, R0 ;  /* 0x0000001b001b7223 */ /* 0x000fce0000000000 */
.L_x_508:
[----:B------:R-:W-:Y:S05]  /*19680*/  BSYNC B1 ;  /* 0x0000000000017941 */ /* 0x000fea0003800000 */
.L_x_506:
        /* <DEDUP_REMOVED lines=10> */
.L_x_510:
[----:B------:R-:W1:Y:S02]  /*19730*/  MUFU.RCP R3, R24 ;  /* 0x0000001800037308 */ /* 0x000e640000001000 */
[----:B-1----:R-:W-:-:S04]  /*19740*/  FFMA R0, R24, R3, -1 ;  /* 0xbf80000018007423 */ /* 0x002fc80000000003 */
[----:B------:R-:W-:-:S04]  /*19750*/  FADD.FTZ R0, -R0, -RZ ;  /* 0x800000ff00007221 */ /* 0x000fc80000010100 */
[----:B------:R-:W-:-:S07]  /*19760*/  FFMA R26, R3, R0, R3 ;  /* 0x00000000031a7223 */ /* 0x000fce0000000003 */
.L_x_511:
[----:B------:R-:W-:Y:S05]  /*19770*/  BSYNC B1 ;  /* 0x0000000000017941 */ /* 0x000fea0003800000 */
.L_x_509:
        /* <DEDUP_REMOVED lines=10> */
.L_x_513:
[----:B------:R-:W1:Y:S02]  /*19820*/  MUFU.RCP R0, R15 ;  /* 0x0000000f00007308 */ /* 0x000e640000001000 */
[----:B-1----:R-:W-:-:S04]  /*19830*/  FFMA R2, R15, R0, -1 ;  /* 0xbf8000000f027423 */ /* 0x002fc80000000000 */
[----:B------:R-:W-:-:S04]  /*19840*/  FADD.FTZ R25, -R2, -RZ ;  /* 0x800000ff02197221 */ /* 0x000fc80000010100 */
[----:B------:R-:W-:-:S07]  /*19850*/  FFMA R25, R0, R25, R0 ;  /* 0x0000001900197223 */ /* 0x000fce0000000000 */
.L_x_514:
[----:B------:R-:W-:Y:S05]  /*19860*/  BSYNC B1 ;  /* 0x0000000000017941 */ /* 0x000fea0003800000 */
.L_x_512:
        /* <DEDUP_REMOVED lines=9> */
.L_x_516:
[----:B------:R-:W1:Y:S02]  /*19900*/  MUFU.RCP R3, R14 ;  /* 0x0000000e00037308 */ /* 0x000e640000001000 */
[----:B-1----:R-:W-:-:S04]  /*19910*/  FFMA R0, R14, R3, -1 ;  /* 0xbf8000000e007423 */ /* 0x002fc80000000003 */
[----:B------:R-:W-:-:S04]  /*19920*/  FADD.FTZ R0, -R0, -RZ ;  /* 0x800000ff00007221 */ /* 0x000fc80000010100 */
[----:B------:R-:W-:-:S07]  /*19930*/  FFMA R0, R3, R0, R3 ;  /* 0x0000000003007223 */ /* 0x000fce0000000003 */
.L_x_517:
[----:B------:R-:W-:Y:S05]  /*19940*/  BSYNC B1 ;  /* 0x0000000000017941 */ /* 0x000fea0003800000 */
.L_x_515:
        /* <DEDUP_REMOVED lines=45> */
.L_x_519:
[----:B------:R-:W-:Y:S05]  /*19c20*/  BSYNC B0 ;  /* 0x0000000000007941 */ /* 0x000fea0003800000 */
.L_x_518:
[----:B------:R-:W-:Y:S06]  /*19c30*/  BAR.SYNC.DEFER_BLOCKING 0x1, 0x100 ;  /* 0x0044000000007b1d */ /* 0x000fec0000010000 */
[----:B------:R-:W-:Y:S04]  /*19c40*/  BSSY B0, `(.L_x_520) ;  /* 0x000000a000007945 */ /* 0x000fe80003800000 */
[----:B------:R-:W-:Y:S05]  /*19c50*/  @P0 BRA `(.L_x_521) ;  /* 0x0000000000200947 */ /* 0x000fea0003800000 */
[----:B------:R-:W-:-:S06]  /*19c60*/  UISETP.NE.AND UP0, UPT, UR43, 0x3, UPT ;  /* 0x000000032b00788c */ /* 0x000fcc000bf05270 */
[----:B------:R-:W-:-:S13]  /*19c70*/  PLOP3.LUT P2, PT, PT, PT, UP0, 0x80, 0x0 ;  /* 0x000000000000781c */ /* 0x000fda0003f4f008 */
[----:B------:R-:W-:Y:S05]  /*19c80*/  @!P2 BRA `(.L_x_522) ;  /* 0x000000000004a947 */ /* 0x000fea0003800000 */
[----:B------:R-:W-:Y:S01]  /*19c90*/  BPT.TRAP 0x1 ;  /* 0x000000040000795c */ /* 0x000fe20000300000 */
.L_x_522:
[----:B------:R-:W-:-:S04]  /*19ca0*/  ULEA UR4, UR8, UR46, 0x3 ;  /* 0x0000002e08047291 */ /* 0x000fc8000f8e183f */
[----:B------:R-:W-:-:S04]  /*19cb0*/  UIADD3 UR4, UR4, 0x50, URZ ;  /* 0x0000005004047890 */ /* 0x000fc8000fffe03f */
[----:B------:R-:W-:-:S09]  /*19cc0*/  UPRMT UR4, UR47, 0x654, UR4 ;  /* 0x000006542f047896 */ /* 0x000fd20008000004 */
[----:B------:R-:W-:Y:S03]  /*19cd0*/  SYNCS.ARRIVE.TRANS64.RED.A1T0 RZ, [UR4], RZ ;  /* 0x000000ffffff79a7 */ /* 0x000fe60008100404 */
.L_x_521:
[----:B------:R-:W-:Y:S05]  /*19ce0*/  BSYNC B0 ;  /* 0x0000000000007941 */ /* 0x000fea0003800000 */
.L_x_520:
        /* <DEDUP_REMOVED lines=9> */
.L_x_525:
        /* <DEDUP_REMOVED lines=8> */
.L_x_1149:
[----:B------:R-:W-:Y:S05]  /*19e00*/  BSYNC B1 ;  /* 0x0000000000017941 */ /* 0x000fea0003800000 */
.L_x_526:
[----:B------:R-:W-:Y:S05]  /*19e10*/  @P1 BRA `(.L_x_528) ;  /* 0x0000000000941947 */ /* 0x000fea0003800000 */
[----:B------:R-:W-:Y:S01]  /*19e20*/  LEA R25, R4, R156, 0xd ;  /* 0x0000009c04197211 */ /* 0x000fe200078e68ff */
[----:B------:R-:W-:Y:S05]  /*19e30*/  WARPSYNC.ALL ;  /* 0x0000000000007948 */ /* 0x000fea0003800000 */
[----:B------:R-:W-:Y:S01]  /*19e40*/  LEA R4, R164, R25, 0x1 ;  /* 0x00000019a4047211 */ /* 0x000fe200078e08ff */
[----:B------:R-:W2:Y:S05]  /*19e50*/  LDSM.16.M88.4 R12, [R25] ;  /* 0x00000000190c783b */ /* 0x000eaa0000000200 */
[----:B------:R-:W3:Y:S01]  /*19e60*/  LDSM.16.M88.4 R4, [R4] ;  /* 0x000000000404783b */ /* 0x000ee20000000200 */
[----:B--2---:R-:W-:Y:S01]  /*19e70*/  SHF.L.U32 R23, R13, 0x10, RZ ;  /* 0x000000100d177819 */ /* 0x004fe200000006ff */
[----:B------:R-:W-:Y:S01]  /*19e80*/  IMAD.U32 R19, R15, 0x10000, RZ ;  /* 0x000100000f137824 */ /* 0x000fe200078e00ff */
[----:B------:R-:W-:-:S02]  /*19e90*/  LOP3.LUT R11, R14, 0xffff0000, RZ, 0xc0, !PT ;  /* 0xffff00000e0b7812 */ /* 0x000fc400078ec0ff */
[----:B-1----:R-:W-:Y:S01]  /*19ea0*/  SHF.L.U32 R3, R12, 0x10, RZ ;  /* 0x000000100c037819 */ /* 0x002fe200000006ff */
[C---:B------:R-:W-:Y:S01]  /*19eb0*/  FMUL R23, R16.reuse, R23 ;  /* 0x0000001710177220 */ /* 0x040fe20000400000 */
[C---:B---3--:R-:W-:Y:S01]  /*19ec0*/  SHF.L.U32 R29, R5.reuse, 0x10, RZ ;  /* 0x00000010051d7819 */ /* 0x048fe200000006ff */
[C---:B------:R-:W-:Y:S01]  /*19ed0*/  FMUL R22, R16.reuse, R11 ;  /* 0x0000000b10167220 */ /* 0x040fe20000400000 */
[----:B------:R-:W-:Y:S01]  /*19ee0*/  LOP3.LUT R5, R5, 0xffff0000, RZ, 0xc0, !PT ;  /* 0xffff000005057812 */ /* 0x000fe200078ec0ff */
        /* <DEDUP_REMOVED lines=24> */
.L_x_528:
[----:B------:R-:W-:Y:S02]  /*1a070*/  LOP3.LUT R9, R9, R24, RZ, 0x3c, !PT ;  /* 0x0000001809097212 */ /* 0x000fe400078e3cff */
[----:B------:R-:W-:-:S07]  /*1a080*/  SEL R4, R2, RZ, P3 ;  /* 0x000000ff02047207 */ /* 0x000fce0001800000 */
.L_x_524:
[----:B------:R-:W-:Y:S05]  /*1a090*/  BSYNC B0 ;  /* 0x0000000000007941 */ /* 0x000fea0003800000 */
.L_x_523:
[----:B-1----:R-:W2:Y:S04]  /*1a0a0*/  LDL.LU R0, [R1+0x100] ;  /* 0x0001000001007983 */ /* 0x002ea80000300800 */
[----:B------:R-:W3:Y:S04]  /*1a0b0*/  LDL.LU R14, [R1+0x104] ;  /* 0x00010400010e7983 */ /* 0x000ee80000300800 */
        /* <DEDUP_REMOVED lines=16> */
[----:B--2---:R-:W-:Y:S01]  /*1a1c0*/  FFMA R13, R17, R0, R154 ;  /* 0x00000000110d7223 */ /* 0x004fe2000000009a */
[----:B------:R-:W-:-:S03]  /*1a1d0*/  MOV R0, 0x437c0000 ;  /* 0x437c000000007802 */ /* 0x000fc60000000f00 */
[----:B------:R-:W-:Y:S01]  /*1a1e0*/  FFMA.SAT R3, -R13, R2, 0.5 ;  /* 0x3f0000000d037423 */ /* 0x000fe20000002102 */
[----:B---3--:R-:W-:-:S03]  /*1a1f0*/  FFMA R14, R17, R14, R153 ;  /* 0x0000000e110e7223 */ /* 0x008fc60000000099 */
[----:B------:R-:W-:Y:S01]  /*1a200*/  FFMA.RM R3, R3, R0, 12582913 ;  /* 0x4b40000103037423 */ /* 0x000fe20000004000 */
[C---:B------:R-:W-:Y:S01]  /*1a210*/  FFMA.SAT R37, -R14.reuse, R2, 0.5 ;  /* 0x3f0000000e257423 */ /* 0x040fe20000002102 */
[----:B----4-:R-:W-:Y:S02]  /*1a220*/  FFMA R15, R17, R15, R23 ;  /* 0x0000000f110f7223 */ /* 0x010fe40000000017 */
[----:B------:R-:W-:Y:S01]  /*1a230*/  FADD R24, R3, -12583039 ;  /* 0xcb40007f03187421 */ /* 0x000fe20000000000 */
[----:B------:R-:W-:Y:S01]  /*1a240*/  FFMA.RM R37, R37, R0, 12582913 ;  /* 0x4b40000125257423 */ /* 0x000fe20000004000 */
[----:B------:R-:W-:Y:S01]  /*1a250*/  FFMA.SAT R27, -R15, R2, 0.5 ;  /* 0x3f0000000f1b7423 */ /* 0x000fe20000002102 */
[----:B------:R-:W-:Y:S01]  /*1a260*/  SHF.L.U32 R3, R3, 0x17, RZ ;  /* 0x0000001703037819 */ /* 0x000fe200000006ff */
[----:B------:R-:W-:Y:S01]  /*1a270*/  FFMA R24, -R13, 1.4426950216293334961, -R24 ;  /* 0x3fb8aa3b0d187823 */ /* 0x000fe20000000918 */
[----:B------:R-:W-:Y:S01]  /*1a280*/  FADD R25, R37, -12583039 ;  /* 0xcb40007f25197421 */ /* 0x000fe20000000000 */
[----:B------:R-:W-:Y:S01]  /*1a290*/  FFMA.RM R38, R27, R0, 12582913 ;  /* 0x4b4000011b267423 */ /* 0x000fe20000004000 */
[----:B------:R-:W-:Y:S01]  /*1a2a0*/  SHF.L.U32 R37, R37, 0x17, RZ ;  /* 0x0000001725257819 */ /* 0x000fe200000006ff */
[----:B------:R-:W-:Y:S01]  /*1a2b0*/  FFMA R40, -R13, 1.925963033500011079e-08, R24 ;  /* 0x32a570600d287823 */ /* 0x000fe20000000118 */
[----:B-----5:R-:W-:Y:S01]  /*1a2c0*/  FFMA R24, R17, R26, R152 ;  /* 0x0000001a11187223 */ /* 0x020fe20000000098 */
[----:B------:R-:W-:Y:S01]  /*1a2d0*/  FFMA R25, -R14, 1.4426950216293334961, -R25 ;  /* 0x3fb8aa3b0e197823 */ /* 0x000fe20000000919 */
[C---:B------:R-:W-:Y:S01]  /*1a2e0*/  FADD R26, R38.reuse, -12583039 ;  /* 0xcb40007f261a7421 */ /* 0x040fe20000000000 */
[----:B------:R-:W-:-:S02]  /*1a2f0*/  IMAD.SHL.U32 R38, R38, 0x800000, RZ ;  /* 0x0080000026267824 */ /* 0x000fc400078e00ff */
[----:B------:R-:W-:Y:S01]  /*1a300*/  FFMA.SAT R39, -R24, R2, 0.5 ;  /* 0x3f00000018277423 */ /* 0x000fe20000002102 */
[----:B------:R-:W-:Y:S01]  /*1a310*/  FFMA R42, -R14, 1.925963033500011079e-08, R25 ;  /* 0x32a570600e2a7823 */ /* 0x000fe20000000119 */
[----:B------:R-:W-:Y:S01]  /*1a320*/  FFMA R25, R17, R29, R21 ;  /* 0x0000001d11197223 */ /* 0x000fe20000000015 */
[----:B------:R-:W-:Y:S01]  /*1a330*/  FFMA R26, -R15, 1.4426950216293334961, -R26 ;  /* 0x3fb8aa3b0f1a7823 */ /* 0x000fe2000000091a */
[----:B------:R-:W-:Y:S01]  /*1a340*/  FFMA.RM R39, R39, R0, 12582913 ;  /* 0x4b40000127277423 */ /* 0x000fe20000004000 */
[----:B------:R-:W1:Y:S01]  /*1a350*/  MUFU.EX2 R40, R40 ;  /* 0x0000002800287308 */ /* 0x000e620000000800 */
[----:B------:R-:W-:Y:S01]  /*1a360*/  FFMA.SAT R41, -R25, R2, 0.5 ;  /* 0x3f00000019297423 */ /* 0x000fe20000002102 */
[----:B------:R-:W-:Y:S01]  /*1a370*/  FFMA R43, -R15, 1.925963033500011079e-08, R26 ;  /* 0x32a570600f2b7823 */ /* 0x000fe2000000011a */
[----:B------:R-:W-:Y:S01]  /*1a380*/  FADD R27, R39, -12583039 ;  /* 0xcb40007f271b7421 */ /* 0x000fe20000000000 */
[----:B------:R-:W-:Y:S01]  /*1a390*/  FFMA R26, R17, R28, R22 ;  /* 0x0000001c111a7223 */ /* 0x000fe20000000016 */
[----:B------:R-:W-:-:S02]  /*1a3a0*/  FFMA.RM R41, R41, R0, 12582913 ;  /* 0x4b40000129297423 */ /* 0x000fc40000004000 */
[----:B------:R-:W-:Y:S01]  /*1a3b0*/  FFMA R27, -R24, 1.4426950216293334961, -R27 ;  /* 0x3fb8aa3b181b7823 */ /* 0x000fe2000000091b */
[----:B------:R-:W-:Y:S01]  /*1a3c0*/  FFMA.SAT R29, -R26, R2, 0.5 ;  /* 0x3f0000001a1d7423 */ /* 0x000fe20000002102 */
[----:B------:R-:W-:Y:S01]  /*1a3d0*/  FADD R28, R41, -12583039 ;  /* 0xcb40007f291c7421 */ /* 0x000fe20000000000 */
[----:B------:R-:W2:Y:S01]  /*1a3e0*/  MUFU.EX2 R42, R42 ;  /* 0x0000002a002a7308 */ /* 0x000ea20000000800 */
[----:B------:R-:W-:Y:S01]  /*1a3f0*/  FFMA R45, -R24, 1.925963033500011079e-08, R27 ;  /* 0x32a57060182d7823 */ /* 0x000fe2000000011b */
[----:B------:R-:W-:Y:S01]  /*1a400*/  FFMA R27, R17, R31, R19 ;  /* 0x0000001f111b7223 */ /* 0x000fe20000000013 */
[----:B------:R-:W-:Y:S01]  /*1a410*/  FFMA.RM R44, R29, R0, 12582913 ;  /* 0x4b4000011d2c7423 */ /* 0x000fe20000004000 */
[----:B------:R-:W-:Y:S01]  /*1a420*/  FFMA R28, -R25, 1.4426950216293334961, -R28 ;  /* 0x3fb8aa3b191c7823 */ /* 0x000fe2000000091c */
[----:B------:R-:W-:Y:S01]  /*1a430*/  FFMA R32, R17, R32, R10 ;  /* 0x0000002011207223 */ /* 0x000fe2000000000a */
[----:B------:R-:W-:Y:S01]  /*1a440*/  FFMA.SAT R31, -R27, R2, 0.5 ;  /* 0x3f0000001b1f7423 */ /* 0x000fe20000002102 */
[----:B------:R-:W-:Y:S01]  /*1a450*/  FADD R29, R44, -12583039 ;  /* 0xcb40007f2c1d7421 */ /* 0x000fe20000000000 */
[----:B------:R-:W-:Y:S01]  /*1a460*/  FFMA R48, -R25, 1.925963033500011079e-08, R28 ;  /* 0x32a5706019307823 */ /* 0x000fe2000000011c */
[----:B------:R-:W-:Y:S01]  /*1a470*/  FFMA R28, R17, R30, R20 ;  /* 0x0000001e111c7223 */ /* 0x000fe20000000014 */
[----:B------:R-:W-:Y:S01]  /*1a480*/  FFMA.RM R46, R31, R0, 12582913 ;  /* 0x4b4000011f2e7423 */ /* 0x000fe20000004000 */
[----:B------:R-:W-:Y:S01]  /*1a490*/  FFMA R29, -R26, 1.4426950216293334961, -R29 ;  /* 0x3fb8aa3b1a1d7823 */ /* 0x000fe2000000091d */
[----:B------:R-:W3:Y:S01]  /*1a4a0*/  MUFU.EX2 R43, R43 ;  /* 0x0000002b002b7308 */ /* 0x000ee20000000800 */
[----:B------:R-:W-:Y:S01]  /*1a4b0*/  FFMA.SAT R47, -R28, R2, 0.5 ;  /* 0x3f0000001c2f7423 */ /* 0x000fe20000002102 */
[----:B------:R-:W-:Y:S01]  /*1a4c0*/  FADD R30, R46, -12583039 ;  /* 0xcb40007f2e1e7421 */ /* 0x000fe20000000000 */
[----:B------:R-:W-:Y:S01]  /*1a4d0*/  FFMA R50, -R26, 1.925963033500011079e-08, R29 ;  /* 0x32a570601a327823 */ /* 0x000fe2000000011d */
[----:B------:R-:W-:Y:S01]  /*1a4e0*/  FFMA R29, R17, R35, R18 ;  /* 0x00000023111d7223 */ /* 0x000fe20000000012 */
[----:B------:R-:W-:Y:S01]  /*1a4f0*/  FFMA.RM R47, R47, R0, 12582913 ;  /* 0x4b4000012f2f7423 */ /* 0x000fe20000004000 */
[----:B------:R-:W-:Y:S01]  /*1a500*/  FFMA R30, -R27, 1.4426950216293334961, -R30 ;  /* 0x3fb8aa3b1b1e7823 */ /* 0x000fe2000000091e */
[-C--:B------:R-:W-:Y:S01]  /*1a510*/  FFMA.SAT R61, -R32, R2.reuse, 0.5 ;  /* 0x3f000000203d7423 */ /* 0x080fe20000002102 */
[----:B------:R-:W-:Y:S01]  /*1a520*/  FFMA.SAT R49, -R29, R2, 0.5 ;  /* 0x3f0000001d317423 */ /* 0x000fe20000002102 */
[----:B------:R-:W-:Y:S01]  /*1a530*/  FADD R31, R47, -12583039 ;  /* 0xcb40007f2f1f7421 */ /* 0x000fe20000000000 */
[----:B------:R-:W-:Y:S01]  /*1a540*/  FFMA R51, -R27, 1.925963033500011079e-08, R30 ;  /* 0x32a570601b337823 */ /* 0x000fe2000000011e */
[----:B------:R-:W-:Y:S01]  /*1a550*/  FFMA R30, R17, R33, R12 ;  /* 0x00000021111e7223 */ /* 0x000fe2000000000c */
[----:B------:R-:W-:Y:S01]  /*1a560*/  FFMA.RM R49, R49, R0, 12582913 ;  /* 0x4b40000131317423 */ /* 0x000fe20000004000 */
[----:B------:R-:W-:Y:S01]  /*1a570*/  FFMA R33, -R28, 1.4426950216293334961, -R31 ;  /* 0x3fb8aa3b1c217823 */ /* 0x000fe2000000091f */
[----:B------:R-:W-:Y:S01]  /*1a580*/  FFMA R31, R17, R34, R11 ;  /* 0x00000022111f7223 */ /* 0x000fe2000000000b */
[-C--:B------:R-:W-:Y:S01]  /*1a590*/  FFMA.SAT R35, -R30, R2.reuse, 0.5 ;  /* 0x3f0000001e237423 */ /* 0x080fe20000002102 */
[----:B------:R-:W-:Y:S01]  /*1a5a0*/  FADD R34, R49, -12583039 ;  /* 0xcb40007f31227421 */ /* 0x000fe20000000000 */
[----:B------:R-:W-:Y:S01]  /*1a5b0*/  FFMA R53, -R28, 1.925963033500011079e-08, R33 ;  /* 0x32a570601c357823 */ /* 0x000fe20000000121 */
[----:B------:R-:W-:Y:S01]  /*1a5c0*/  FFMA.SAT R57, -R31, R2, 0.5 ;  /* 0x3f0000001f397423 */ /* 0x000fe20000002102 */
[----:B------:R-:W-:Y:S01]  /*1a5d0*/  FFMA.RM R54, R35, R0, 12582913 ;  /* 0x4b40000123367423 */ /* 0x000fe20000004000 */
[----:B------:R-:W-:Y:S01]  /*1a5e0*/  FFMA R34, -R29, 1.4426950216293334961, -R34 ;  /* 0x3fb8aa3b1d227823 */ /* 0x000fe20000000922 */
[C---:B------:R-:W-:Y:S01]  /*1a5f0*/  FFMA R33, R17.reuse, R55, R7 ;  /* 0x0000003711217223 */ /* 0x040fe20000000007 */
[----:B------:R-:W-:Y:S01]  /*1a600*/  FFMA R36, R17, R36, R6 ;  /* 0x0000002411247223 */ /* 0x000fe20000000006 */
        /* <DEDUP_REMOVED lines=8> */
[-C--:B------:R-:W-:Y:S01]  /*1a690*/  FFMA.SAT R63, -R33, R2.reuse, 0.5 ;  /* 0x3f000000213f7423 */ /* 0x080fe20000002102 */
[-C--:B------:R-:W-:Y:S01]  /*1a6a0*/  FFMA.SAT R67, -R35, R2.reuse, 0.5 ;  /* 0x3f00000023437423 */ /* 0x080fe20000002102 */
[----:B------:R-:W-:Y:S01]  /*1a6b0*/  FFMA.SAT R69, -R36, R2, 0.5 ;  /* 0x3f00000024457423 */ /* 0x000fe20000002102 */
[----:B------:R-:W-:Y:S01]  /*1a6c0*/  FFMA R58, -R31, 1.4426950216293334961, -R58 ;  /* 0x3fb8aa3b1f3a7823 */ /* 0x000fe2000000093a */
[----:B------:R-:W4:Y:S01]  /*1a6d0*/  MUFU.EX2 R45, R45 ;  /* 0x0000002d002d7308 */ /* 0x000f220000000800 */
[----:B------:R-:W-:Y:S01]  /*1a6e0*/  FFMA R59, -R30, 1.925963033500011079e-08, R57 ;  /* 0x32a570601e3b7823 */ /* 0x000fe20000000139 */
[-C--:B------:R-:W-:Y:S01]  /*1a6f0*/  FFMA.RM R2, R65, R0.reuse, 12582913 ;  /* 0x4b40000141027423 */ /* 0x080fe20000004000 */
[-C--:B------:R-:W-:Y:S01]  /*1a700*/  FFMA.RM R57, R61, R0.reuse, 12582913 ;  /* 0x4b4000013d397423 */ /* 0x080fe20000004000 */
[----:B------:R-:W-:Y:S01]  /*1a710*/  FFMA R60, -R31, 1.925963033500011079e-08, R58 ;  /* 0x32a570601f3c7823 */ /* 0x000fe2000000013a */
[-C--:B------:R-:W-:Y:S01]  /*1a720*/  FFMA.RM R58, R63, R0.reuse, 12582913 ;  /* 0x4b4000013f3a7423 */ /* 0x080fe20000004000 */
[-C--:B------:R-:W-:Y:S01]  /*1a730*/  FFMA.RM R67, R67, R0.reuse, 12582913 ;  /* 0x4b40000143437423 */ /* 0x080fe20000004000 */
[----:B------:R-:W-:Y:S01]  /*1a740*/  FFMA.RM R69, R69, R0, 12582913 ;  /* 0x4b40000145457423 */ /* 0x000fe20000004000 */
[----:B------:R-:W5:Y:S01]  /*1a750*/  MUFU.EX2 R48, R48 ;  /* 0x0000003000307308 */ /* 0x000f620000000800 */
[----:B-1----:R-:W-:Y:S01]  /*1a760*/  FFMA R0, R3, R40, 1 ;  /* 0x3f80000003007423 */ /* 0x002fe20000000028 */
[----:B------:R-:W-:Y:S01]  /*1a770*/  FADD R3, R2, -12583039 ;  /* 0xcb40007f02037421 */ /* 0x000fe20000000000 */
[----:B------:R-:W-:Y:S01]  /*1a780*/  FADD R61, R57, -12583039 ;  /* 0xcb40007f393d7421 */ /* 0x000fe20000000000 */
[----:B------:R-:W-:Y:S01]  /*1a790*/  FADD R62, R58, -12583039 ;  /* 0xcb40007f3a3e7421 */ /* 0x000fe20000000000 */
[----:B--2---:R-:W-:Y:S01]  /*1a7a0*/  FFMA R37, R37, R42, 1 ;  /* 0x3f80000025257423 */ /* 0x004fe2000000002a */
[----:B------:R-:W-:Y:S01]  /*1a7b0*/  FFMA R3, -R34, 1.4426950216293334961, -R3 ;  /* 0x3fb8aa3b22037823 */ /* 0x000fe20000000903 */
[----:B------:R-:W-:Y:S01]  /*1a7c0*/  FFMA R63, -R32, 1.4426950216293334961, -R61 ;  /* 0x3fb8aa3b203f7823 */ /* 0x000fe2000000093d */
[----:B------:R-:W1:Y:S01]  /*1a7d0*/  MUFU.EX2 R50, R50 ;  /* 0x0000003200327308 */ /* 0x000e620000000800 */
[----:B---3--:R-:W-:Y:S01]  /*1a7e0*/  FFMA R38, R38, R43, 1 ;  /* 0x3f80000026267423 */ /* 0x008fe2000000002b */
[----:B------:R-:W-:Y:S01]  /*1a7f0*/  SHF.L.U32 R40, R39, 0x17, RZ ;  /* 0x0000001727287819 */ /* 0x000fe200000006ff */
[----:B------:R-:W-:Y:S01]  /*1a800*/  FADD R42, R67, -12583039 ;  /* 0xcb40007f432a7421 */ /* 0x000fe20000000000 */
[----:B------:R-:W-:Y:S01]  /*1a810*/  FADD R43, R69, -12583039 ;  /* 0xcb40007f452b7421 */ /* 0x000fe20000000000 */
[----:B------:R-:W-:Y:S01]  /*1a820*/  SHF.L.U32 R41, R41, 0x17, RZ ;  /* 0x0000001729297819 */ /* 0x000fe200000006ff */
[----:B------:R-:W-:Y:S01]  /*1a830*/  FFMA R64, -R33, 1.4426950216293334961, -R62 ;  /* 0x3fb8aa3b21407823 */ /* 0x000fe2000000093e */
[----:B------:R-:W-:Y:S01]  /*1a840*/  FFMA R42, -R35, 1.4426950216293334961, -R42 ;  /* 0x3fb8aa3b232a7823 */ /* 0x000fe2000000092a */
[----:B------:R2:W-:Y:S01]  /*1a850*/  MUFU.EX2 R61, R60 ;  /* 0x0000003c003d7308 */ /* 0x0005e20000000800 */
[----:B------:R-:W-:Y:S01]  /*1a860*/  FFMA R43, -R36, 1.4426950216293334961, -R43 ;  /* 0x3fb8aa3b242b7823 */ /* 0x000fe2000000092b */
[----:B----4-:R-:W-:Y:S01]  /*1a870*/  FFMA R39, R40, R45, 1 ;  /* 0x3f80000028277423 */ /* 0x010fe2000000002d */
[----:B------:R-:W-:Y:S01]  /*1a880*/  FFMA R63, -R32, 1.925963033500011079e-08, R63 ;  /* 0x32a57060203f7823 */ /* 0x000fe2000000013f */
[----:B------:R-:W-:Y:S01]  /*1a890*/  FFMA R64, -R33, 1.925963033500011079e-08, R64 ;  /* 0x32a5706021407823 */ /* 0x000fe20000000140 */
[----:B-----5:R-:W-:Y:S01]  /*1a8a0*/  FFMA R40, R41, R48, 1 ;  /* 0x3f80000029287423 */ /* 0x020fe20000000030 */
[----:B------:R-:W-:Y:S01]  /*1a8b0*/  FFMA R45, -R35, 1.925963033500011079e-08, R42 ;  /* 0x32a57060232d7823 */ /* 0x000fe2000000012a */
[----:B------:R-:W-:Y:S01]  /*1a8c0*/  SHF.L.U32 R42, R46, 0x17, RZ ;  /* 0x000000172e2a7819 */ /* 0x000fe200000006ff */
[----:B------:R-:W3:Y:S01]  /*1a8d0*/  MUFU.EX2 R51, R51 ;  /* 0x0000003300337308 */ /* 0x000ee20000000800 */
[----:B--2---:R-:W-:Y:S01]  /*1a8e0*/  FFMA R60, -R34, 1.925963033500011079e-08, R3 ;  /* 0x32a57060223c7823 */ /* 0x004fe20000000103 */
[----:B------:R-:W-:Y:S01]  /*1a8f0*/  SHF.L.U32 R3, R44, 0x17, RZ ;  /* 0x000000172c037819 */ /* 0x000fe200000006ff */
[----:B------:R-:W-:Y:S01]  /*1a900*/  IMAD.SHL.U32 R56, R56, 0x800000, RZ ;  /* 0x0080000038387824 */ /* 0x000fe200078e00ff */
[----:B------:R-:W-:-:S02]  /*1a910*/  SHF.L.U32 R44, R47, 0x17, RZ ;  /* 0x000000172f2c7819 */ /* 0x000fc400000006ff */
[----:B------:R-:W-:Y:S01]  /*1a920*/  IADD3 R47, R0, 0x1800000, RZ ;  /* 0x01800000002f7810 */ /* 0x000fe20007ffe0ff */
[----:B-1----:R-:W-:Y:S01]  /*1a930*/  FFMA R41, R3, R50, 1 ;  /* 0x3f80000003297423 */ /* 0x002fe20000000032 */
[----:B------:R-:W-:Y:S01]  /*1a940*/  FFMA R3, -R36, 1.925963033500011079e-08, R43 ;  /* 0x32a5706024037823 */ /* 0x000fe2000000012b */
[----:B------:R-:W1:Y:S01]  /*1a950*/  MUFU.EX2 R53, R53 ;  /* 0x0000003500357308 */ /* 0x000e620000000800 */
[----:B------:R-:W-:Y:S02]  /*1a960*/  LOP3.LUT R47, R47, 0x7f800000, RZ, 0xc0, !PT ;  /* 0x7f8000002f2f7812 */ /* 0x000fe400078ec0ff */
[----:B------:R-:W-:Y:S02]  /*1a970*/  SHF.L.U32 R46, R49, 0x17, RZ ;  /* 0x00000017312e7819 */ /* 0x000fe400000006ff */
[----:B------:R-:W-:Y:S02]  /*1a980*/  ISETP.GT.U32.AND P2, PT, R47, 0x1ffffff, PT ;  /* 0x01ffffff2f00780c */ /* 0x000fe40003f44070 */
[----:B------:R-:W-:Y:S01]  /*1a990*/  SHF.L.U32 R54, R54, 0x17, RZ ;  /* 0x0000001736367819 */ /* 0x000fe200000006ff */
[----:B------:R-:W2:Y:S01]  /*1a9a0*/  MUFU.EX2 R55, R55 ;  /* 0x0000003700377308 */ /* 0x000ea20000000800 */
[----:B---3--:R-:W-:Y:S01]  /*1a9b0*/  FFMA R42, R42, R51, 1 ;  /* 0x3f8000002a2a7423 */ /* 0x008fe20000000033 */
[----:B------:R-:W-:-:S02]  /*1a9c0*/  SHF.L.U32 R47, R57, 0x17, RZ ;  /* 0x00000017392f7819 */ /* 0x000fc400000006ff */
[----:B------:R-:W-:Y:S02]  /*1a9d0*/  SHF.L.U32 R48, R58, 0x17, RZ ;  /* 0x000000173a307819 */ /* 0x000fe400000006ff */
[----:B------:R-:W-:Y:S02]  /*1a9e0*/  SHF.L.U32 R49, R2, 0x17, RZ ;  /* 0x0000001702317819 */ /* 0x000fe400000006ff */
[----:B------:R-:W3:Y:S01]  /*1a9f0*/  MUFU.EX2 R62, R63 ;  /* 0x0000003f003e7308 */ /* 0x000ee20000000800 */
[----:B------:R-:W-:Y:S01]  /*1aa00*/  SHF.L.U32 R50, R67, 0x17, RZ ;  /* 0x0000001743327819 */ /* 0x000fe200000006ff */
[----:B-1----:R-:W-:Y:S01]  /*1aa10*/  FFMA R43, R44, R53, 1 ;  /* 0x3f8000002c2b7423 */ /* 0x002fe20000000035 */
[----:B------:R-:W-:-:S05]  /*1aa20*/  SHF.L.U32 R51, R69, 0x17, RZ ;  /* 0x0000001745337819 */ /* 0x000fca00000006ff */
[----:B------:R-:W1:Y:S01]  /*1aa30*/  MUFU.EX2 R65, R64 ;  /* 0x0000004000417308 */ /* 0x000e620000000800 */
[----:B--2---:R-:W-:Y:S01]  /*1aa40*/  FFMA R44, R46, R55, 1 ;  /* 0x3f8000002e2c7423 */ /* 0x004fe20000000037 */
[----:B------:R-:W-:-:S06]  /*1aa50*/  FFMA R46, R56, R61, 1 ;  /* 0x3f800000382e7423 */ /* 0x000fcc000000003d */
[----:B------:R-:W2:Y:S01]  /*1aa60*/  MUFU.EX2 R59, R59 ;  /* 0x0000003b003b7308 */ /* 0x000ea20000000800 */
[----:B---3--:R-:W-:-:S07]  /*1aa70*/  FFMA R47, R47, R62, 1 ;  /* 0x3f8000002f2f7423 */ /* 0x008fce000000003e */
[----:B------:R-:W3:Y:S01]  /*1aa80*/  MUFU.EX2 R60, R60 ;  /* 0x0000003c003c7308 */ /* 0x000ee20000000800 */
[----:B-1----:R-:W-:-:S07]  /*1aa90*/  FFMA R48, R48, R65, 1 ;  /* 0x3f80000030307423 */ /* 0x002fce0000000041 */
[----:B------:R2:W1:Y:S08]  /*1aaa0*/  MUFU.EX2 R63, R45 ;  /* 0x0000002d003f7308 */ /* 0x0004700000000800 */
[----:B------:R-:W4:Y:S01]  /*1aab0*/  MUFU.EX2 R64, R3 ;  /* 0x0000000300407308 */ /* 0x000f220000000800 */
[----:B--2---:R-:W-:Y:S01]  /*1aac0*/  FFMA R45, R54, R59, 1 ;  /* 0x3f800000362d7423 */ /* 0x004fe2000000003b */
[----:B---3--:R-:W-:Y:S01]  /*1aad0*/  FFMA R49, R49, R60, 1 ;  /* 0x3f80000031317423 */ /* 0x008fe2000000003c */
[----:B-1----:R-:W-:Y:S01]  /*1aae0*/  FFMA R50, R50, R63, 1 ;  /* 0x3f80000032327423 */ /* 0x002fe2000000003f */
[----:B----4-:R-:W-:Y:S01]  /*1aaf0*/  FFMA R51, R51, R64, 1 ;  /* 0x3f80000033337423 */ /* 0x010fe20000000040 */
[----:B------:R-:W-:Y:S06]  /*1ab00*/  @P2 BRA `(.L_x_530) ;  /* 0x0000000000102947 */ /* 0x000fec0003800000 */
[----:B------:R-:W-:-:S07]  /*1ab10*/  MOV R2, 0x1ab30 ;  /* 0x0001ab3000027802 */ /* 0x000fce0000000f00 */
[----:B------:R-:W-:Y:S05]  /*1ab20*/  CALL.REL.NOINC `($__internal_0_$__cuda_sm20_rcp_rn_f32_slowpath) ;  /* 0x0000014000f47944 */ /* 0x000fea0003c00000 */
[----:B------:R-:W-:Y:S01]  /*1ab30*/  MOV R54, R0 ;  /* 0x0000000000367202 */ /* 0x000fe20000000f00 */
[----:B------:R-:W-:Y:S06]  /*1ab40*/  BRA `(.L_x_531) ;  /* 0x0000000000107947 */ /* 0x000fec0003800000 */
.L_x_530:
[----:B------:R-:W1:Y:S02]  /*1ab50*/  MUFU.RCP R3, R0 ;  /* 0x0000000000037308 */ /* 0x000e640000001000 */
[----:B-1----:R-:W-:-:S04]  /*1ab60*/  FFMA R2, R0, R3, -1 ;  /* 0xbf80000000027423 */ /* 0x002fc80000000003 */
[----:B------:R-:W-:-:S04]  /*1ab70*/  FADD.FTZ R2, -R2, -RZ ;  /* 0x800000ff02027221 */ /* 0x000fc80000010100 */
[----:B------:R-:W-:-:S07]  /*1ab80*/  FFMA R54, R3, R2, R3 ;  /* 0x0000000203367223 */ /* 0x000fce0000000003 */
.L_x_531:
[----:B------:R-:W-:Y:S05]  /*1ab90*/  BSYNC B1 ;  /* 0x0000000000017941 */ /* 0x000fea0003800000 */
.L_x_529:
        /* <DEDUP_REMOVED lines=10> */
.L_x_533:
[----:B------:R-:W1:Y:S02]  /*1ac40*/  MUFU.RCP R0, R37 ;  /* 0x0000002500007308 */ /* 0x000e640000001000 */
[----:B-1----:R-:W-:-:S04]  /*1ac50*/  FFMA R2, R37, R0, -1 ;  /* 0xbf80000025027423 */ /* 0x002fc80000000000 */
[----:B------:R-:W-:-:S04]  /*1ac60*/  FADD.FTZ R53, -R2, -RZ ;  /* 0x800000ff02357221 */ /* 0x000fc80000010100 */
[----:B------:R-:W-:-:S07]  /*1ac70*/  FFMA R53, R0, R53, R0 ;  /* 0x0000003500357223 */ /* 0x000fce0000000000 */
.L_x_534:
[----:B------:R-:W-:Y:S05]  /*1ac80*/  BSYNC B1 ;  /* 0x0000000000017941 */ /* 0x000fea0003800000 */
.L_x_532:
        /* <DEDUP_REMOVED lines=10> */
.L_x_536:
[----:B------:R-:W1:Y:S02]  /*1ad30*/  MUFU.RCP R3, R38 ;  /* 0x0000002600037308 */ /* 0x000e640000001000 */
[----:B-1----:R-:W-:-:S04]  /*1ad40*/  FFMA R0, R38, R3, -1 ;  /* 0xbf80000026007423 */ /* 0x002fc80000000003 */
[----:B------:R-:W-:-:S04]  /*1ad50*/  FADD.FTZ R0, -R0, -RZ ;  /* 0x800000ff00007221 */ /* 0x000fc80000010100 */
[----:B------:R-:W-:-:S07]  /*1ad60*/  FFMA R56, R3, R0, R3 ;  /* 0x0000000003387223 */ /* 0x000fce0000000003 */
.L_x_537:
[----:B------:R-:W-:Y:S05]  /*1ad70*/  BSYNC B1 ;  /* 0x0000000000017941 */ /* 0x000fea0003800000 */
.L_x_535:
        /* <DEDUP_REMOVED lines=10> */
.L_x_539:
[----:B------:R-:W1:Y:S02]  /*1ae20*/  MUFU.RCP R0, R39 ;  /* 0x0000002700007308 */ /* 0x000e640000001000 */
[----:B-1----:R-:W-:-:S04]  /*1ae30*/  FFMA R2, R39, R0, -1 ;  /* 0xbf80000027027423 */ /* 0x002fc80000000000 */
[----:B------:R-:W-:-:S04]  /*1ae40*/  FADD.FTZ R37, -R2, -RZ ;  /* 0x800000ff02257221 */ /* 0x000fc80000010100 */
[----:B------:R-:W-:-:S07]  /*1ae50*/  FFMA R37, R0, R37, R0 ;  /* 0x0000002500257223 */ /* 0x000fce0000000000 */
.L_x_540:
[----:B------:R-:W-:Y:S05]  /*1ae60*/  BSYNC B1 ;  /* 0x0000000000017941 */ /* 0x000fea0003800000 */
.L_x_538:
        /* <DEDUP_REMOVED lines=10> */
.L_x_542:
[----:B------:R-:W1:Y:S02]  /*1af10*/  MUFU.RCP R3, R40 ;  /* 0x0000002800037308 */ /* 0x000e640000001000 */
[----:B-1----:R-:W-:-:S04]  /*1af20*/  FFMA R0, R40, R3, -1 ;  /* 0xbf80000028007423 */ /* 0x002fc80000000003 */
[----:B------:R-:W-:-:S04]  /*1af30*/  FADD.FTZ R0, -R0, -RZ ;  /* 0x800000ff00007221 */ /* 0x000fc80000010100 */
[----:B------:R-:W-:-:S07]  /*1af40*/  FFMA R38, R3, R0, R3 ;  /* 0x0000000003267223 */ /* 0x000fce0000000003 */
.L_x_543:
[----:B------:R-:W-:Y:S05]  /*1af50*/  BSYNC B1 ;  /* 0x0000000000017941 */ /* 0x000fea0003800000 */
.L_x_541:
        /* <DEDUP_REMOVED lines=10> */
.L_x_545:
[----:B------:R-:W1:Y:S02]  /*1b000*/  MUFU.RCP R0, R41 ;  /* 0x0000002900007308 */ /* 0x000e640000001000 */
[----:B-1----:R-:W-:-:S04]  /*1b010*/  FFMA R2, R41, R0, -1 ;  /* 0xbf80000029027423 */ /* 0x002fc80000000000 */
[----:B------:R-:W-:-:S04]  /*1b020*/  FADD.FTZ R39, -R2, -RZ ;  /* 0x800000ff02277221 */ /* 0x000fc80000010100 */
[----:B------:R-:W-:-:S07]  /*1b030*/  FFMA R39, R0, R39, R0 ;  /* 0x0000002700277223 */ /* 0x000fce0000000000 */
.L_x_546:
[----:B------:R-:W-:Y:S05]  /*1b040*/  BSYNC B1 ;  /* 0x0000000000017941 */ /* 0x000fea0003800000 */
.L_x_544:
        /* <DEDUP_REMOVED lines=10> */
.L_x_548:
[----:B------:R-:W1:Y:S02]  /*1b0f0*/  MUFU.RCP R3, R42 ;  /* 0x0000002a00037308 */ /* 0x000e640000001000 */
[----:B-1----:R-:W-:-:S04]  /*1b100*/  FFMA R0, R42, R3, -1 ;  /* 0xbf8000002a007423 */ /* 0x002fc80000000003 */
[----:B------:R-:W-:-:S04]  /*1b110*/  FADD.FTZ R0, -R0, -RZ ;  /* 0x800000ff00007221 */ /* 0x000fc80000010100 */
[----:B------:R-:W-:-:S07]  /*1b120*/  FFMA R40, R3, R0, R3 ;  /* 0x0000000003287223 */ /* 0x000fce0000000003 */
.L_x_549:
[----:B------:R-:W-:Y:S05]  /*1b130*/  BSYNC B1 ;  /* 0x0000000000017941 */ /* 0x000fea0003800000 */
.L_x_547:
        /* <DEDUP_REMOVED lines=10> */
.L_x_551:
[----:B------:R-:W1:Y:S02]  /*1b1e0*/  MUFU.RCP R0, R43 ;  /* 0x0000002b00007308 */ /* 0x000e640000001000 */
[----:B-1----:R-:W-:-:S04]  /*1b1f0*/  FFMA R2, R43, R0, -1 ;  /* 0xbf8000002b027423 */ /* 0x002fc80000000000 */
[----:B------:R-:W-:-:S04]  /*1b200*/  FADD.FTZ R41, -R2, -RZ ;  /* 0x800000ff02297221 */ /* 0x000fc80000010100 */
[----:B------:R-:W-:-:S07]  /*1b210*/  FFMA R41, R0, R41, R0 ;  /* 0x0000002900297223 */ /* 0x000fce0000000000 */
.L_x_552:
[----:B------:R-:W-:Y:S05]  /*1b220*/  BSYNC B1 ;  /* 0x0000000000017941 */ /* 0x000fea0003800000 */
.L_x_550:
        /* <DEDUP_REMOVED lines=10> */
.L_x_554:
[----:B------:R-:W1:Y:S02]  /*1b2d0*/  MUFU.RCP R3, R44 ;  /* 0x0000002c00037308 */ /* 0x000e640000001000 */
[----:B-1----:R-:W-:-:S04]  /*1b2e0*/  FFMA R0, R44, R3, -1 ;  /* 0xbf8000002c007423 */ /* 0x002fc80000000003 */
[----:B------:R-:W-:-:S04]  /*1b2f0*/  FADD.FTZ R0, -R0, -RZ ;  /* 0x800000ff00007221 */ /* 0x000fc80000010100 */
[----:B------:R-:W-:-:S07]  /*1b300*/  FFMA R42, R3, R0, R3 ;  /* 0x00000000032a7223 */ /* 0x000fce0000000003 */
.L_x_555:
[----:B------:R-:W-:Y:S05]  /*1b310*/  BSYNC B1 ;  /* 0x0000000000017941 */ /* 0x000fea0003800000 */
.L_x_553:
        /* <DEDUP_REMOVED lines=10> */
.L_x_557:
[----:B------:R-:W1:Y:S02]  /*1b3c0*/  MUFU.RCP R0, R45 ;  /* 0x0000002d00007308 */ /* 0x000e640000001000 */
[----:B-1----:R-:W-:-:S04]  /*1b3d0*/  FFMA R2, R45, R0, -1 ;  /* 0xbf8000002d027423 */ /* 0x002fc80000000000 */
[----:B------:R-:W-:-:S04]  /*1b3e0*/  FADD.FTZ R43, -R2, -RZ ;  /* 0x800000ff022b7221 */ /* 0x000fc80000010100 */
[----:B------:R-:W-:-:S07]  /*1b3f0*/  FFMA R43, R0, R43, R0 ;  /* 0x0000002b002b7223 */ /* 0x000fce0000000000 */
.L_x_558:
[----:B------:R-:W-:Y:S05]  /*1b400*/  BSYNC B1 ;  /* 0x0000000000017941 */ /* 0x000fea0003800000 */
.L_x_556:
        /* <DEDUP_REMOVED lines=10> */
.L_x_560:
[----:B------:R-:W1:Y:S02]  /*1b4b0*/  MUFU.RCP R3, R46 ;  /* 0x0000002e00037308 */ /* 0x000e640000001000 */
[----:B-1----:R-:W-:-:S04]  /*1b4c0*/  FFMA R0, R46, R3, -1 ;  /* 0xbf8000002e007423 */ /* 0x002fc80000000003 */
[----:B------:R-:W-:-:S04]  /*1b4d0*/  FADD.FTZ R0, -R0, -RZ ;  /* 0x800000ff00007221 */ /* 0x000fc80000010100 */
[----:B------:R-:W-:-:S07]  /*1b4e0*/  FFMA R44, R3, R0, R3 ;  /* 0x00000000032c7223 */ /* 0x000fce0000000003 */
.L_x_561:
[----:B------:R-:W-:Y:S05]  /*1b4f0*/  BSYNC B1 ;  /* 0x0000000000017941 */ /* 0x000fea0003800000 */
.L_x_559:
        /* <DEDUP_REMOVED lines=10> */
.L_x_563:
[----:B------:R-:W1:Y:S02]  /*1b5a0*/  MUFU.RCP R0, R47 ;  /* 0x0000002f00007308 */ /* 0x000e640000001000 */
[----:B-1----:R-:W-:-:S04]  /*1b5b0*/  FFMA R2, R47, R0, -1 ;  /* 0xbf8000002f027423 */ /* 0x002fc80000000000 */
[----:B------:R-:W-:-:S04]  /*1b5c0*/  FADD.FTZ R45, -R2, -RZ ;  /* 0x800000ff022d7221 */ /* 0x000fc80000010100 */
[----:B------:R-:W-:-:S07]  /*1b5d0*/  FFMA R45, R0, R45, R0 ;  /* 0x0000002d002d7223 */ /* 0x000fce0000000000 */
.L_x_564:
[----:B------:R-:W-:Y:S05]  /*1b5e0*/  BSYNC B1 ;  /* 0x0000000000017941 */ /* 0x000fea0003800000 */
.L_x_562:
        /* <DEDUP_REMOVED lines=10> */
.L_x_566:
[----:B------:R-:W1:Y:S02]  /*1b690*/  MUFU.RCP R3, R48 ;  /* 0x0000003000037308 */ /* 0x000e640000001000 */
[----:B-1----:R-:W-:-:S04]  /*1b6a0*/  FFMA R0, R48, R3, -1 ;  /* 0xbf80000030007423 */ /* 0x002fc80000000003 */
[----:B------:R-:W-:-:S04]  /*1b6b0*/  FADD.FTZ R0, -R0, -RZ ;  /* 0x800000ff00007221 */ /* 0x000fc80000010100 */
[----:B------:R-:W-:-:S07]  /*1b6c0*/  FFMA R46, R3, R0, R3 ;  /* 0x00000000032e7223 */ /* 0x000fce0000000003 */
.L_x_567:
[----:B------:R-:W-:Y:S05]  /*1b6d0*/  BSYNC B1 ;  /* 0x0000000000017941 */ /* 0x000fea0003800000 */
.L_x_565:
        /* <DEDUP_REMOVED lines=10> */
.L_x_569:
[----:B------:R-:W1:Y:S02]  /*1b780*/  MUFU.RCP R0, R49 ;  /* 0x0000003100007308 */ /* 0x000e640000001000 */
[----:B-1----:R-:W-:-:S04]  /*1b790*/  FFMA R2, R49, R0, -1 ;  /* 0xbf80000031027423 */ /* 0x002fc80000000000 */
[----:B------:R-:W-:-:S04]  /*1b7a0*/  FADD.FTZ R47, -R2, -RZ ;  /* 0x800000ff022f7221 */ /* 0x000fc80000010100 */
[----:B------:R-:W-:-:S07]  /*1b7b0*/  FFMA R47, R0, R47, R0 ;  /* 0x0000002f002f7223 */ /* 0x000fce0000000000 */
.L_x_570:
[----:B------:R-:W-:Y:S05]  /*1b7c0*/  BSYNC B1 ;  /* 0x0000000000017941 */ /* 0x000fea0003800000 */
.L_x_568:
        /* <DEDUP_REMOVED lines=10> */
.L_x_572:
[----:B------:R-:W1:Y:S02]  /*1b870*/  MUFU.RCP R3, R50 ;  /* 0x0000003200037308 */ /* 0x000e640000001000 */
[----:B-1----:R-:W-:-:S04]  /*1b880*/  FFMA R0, R50, R3, -1 ;  /* 0xbf80000032007423 */ /* 0x002fc80000000003 */
[----:B------:R-:W-:-:S04]  /*1b890*/  FADD.FTZ R0, -R0, -RZ ;  /* 0x800000ff00007221 */ /* 0x000fc80000010100 */
[----:B------:R-:W-:-:S07]  /*1b8a0*/  FFMA R48, R3, R0, R3 ;  /* 0x0000000003307223 */ /* 0x000fce0000000003 */
.L_x_573:
[----:B------:R-:W-:Y:S05]  /*1b8b0*/  BSYNC B1 ;  /* 0x0000000000017941 */ /* 0x000fea0003800000 */
.L_x_571:
        /* <DEDUP_REMOVED lines=9> */
.L_x_575:
[----:B------:R-:W1:Y:S02]  /*1b950*/  MUFU.RCP R0, R51 ;  /* 0x0000003300007308 */ /* 0x000e640000001000 */
[----:B-1----:R-:W-:-:S04]  /*1b960*/  FFMA R2, R51, R0, -1 ;  /* 0xbf80000033027423 */ /* 0x002fc80000000000 */
[----:B------:R-:W-:-:S04]  /*1b970*/  FADD.FTZ R3, -R2, -RZ ;  /* 0x800000ff02037221 */ /* 0x000fc80000010100 */
[----:B------:R-:W-:-:S07]  /*1b980*/  FFMA R0, R0, R3, R0 ;  /* 0x0000000300007223 */ /* 0x000fce0000000000 */
.L_x_576:
[----:B------:R-:W-:Y:S05]  /*1b990*/  BSYNC B1 ;  /* 0x0000000000017941 */ /* 0x000fea0003800000 */
.L_x_574:
        /* <DEDUP_REMOVED lines=45> */
.L_x_578:
[----:B------:R-:W-:Y:S05]  /*1bc70*/  BSYNC B0 ;  /* 0x0000000000007941 */ /* 0x000fea0003800000 */
.L_x_577:
[----:B------:R-:W-:Y:S06]  /*1bc80*/  BAR.SYNC.DEFER_BLOCKING 0x1, 0x100 ;  /* 0x0044000000007b1d */ /* 0x000fec0000010000 */
[----:B------:R-:W-:Y:S04]  /*1bc90*/  BSSY B0, `(.L_x_579) ;  /* 0x000000a000007945 */ /* 0x000fe80003800000 */
[----:B------:R-:W-:Y:S05]  /*1bca0*/  @P0 BRA `(.L_x_580) ;  /* 0x0000000000200947 */ /* 0x000fea0003800000 */
[----:B------:R-:W-:-:S06]  /*1bcb0*/  UISETP.NE.AND UP0, UPT, UR43, 0x3, UPT ;  /* 0x000000032b00788c */ /* 0x000fcc000bf05270 */
[----:B------:R-:W-:-:S13]  /*1bcc0*/  PLOP3.LUT P2, PT, PT, PT, UP0, 0x80, 0x0 ;  /* 0x000000000000781c */ /* 0x000fda0003f4f008 */
[----:B------:R-:W-:Y:S05]  /*1bcd0*/  @!P2 BRA `(.L_x_581) ;  /* 0x000000000004a947 */ /* 0x000fea0003800000 */
[----:B------:R-:W-:Y:S01]  /*1bce0*/  BPT.TRAP 0x1 ;  /* 0x000000040000795c */ /* 0x000fe20000300000 */
.L_x_581:
[----:B------:R-:W-:-:S04]  /*1bcf0*/  ULEA UR4, UR8, UR46, 0x3 ;  /* 0x0000002e08047291 */ /* 0x000fc8000f8e183f */
[----:B------:R-:W-:-:S04]  /*1bd00*/  UIADD3 UR4, UR4, 0x50, URZ ;  /* 0x0000005004047890 */ /* 0x000fc8000fffe03f */
[----:B------:R-:W-:-:S09]  /*1bd10*/  UPRMT UR4, UR47, 0x654, UR4 ;  /* 0x000006542f047896 */ /* 0x000fd20008000004 */
[----:B------:R-:W-:Y:S03]  /*1bd20*/  SYNCS.ARRIVE.TRANS64.RED.A1T0 RZ, [UR4], RZ ;  /* 0x000000ffffff79a7 */ /* 0x000fe60008100404 */
.L_x_580:
[----:B------:R-:W-:Y:S05]  /*1bd30*/  BSYNC B0 ;  /* 0x0000000000007941 */ /* 0x000fea0003800000 */
.L_x_579:
        /* <DEDUP_REMOVED lines=9> */
.L_x_584:
        /* <DEDUP_REMOVED lines=8> */
.L_x_1150:
[----:B------:R-:W-:Y:S05]  /*1be50*/  BSYNC B1 ;  /* 0x0000000000017941 */ /* 0x000fea0003800000 */
.L_x_585:
        /* <DEDUP_REMOVED lines=8> */
[----:B------:R-:W-:-:S02]  /*1bee0*/  LOP3.LUT R11, R14, 0xffff0000, RZ, 0xc0, !PT ;  /* 0xffff00000e0b7812 */ /* 0x000fc400078ec0ff */
[----:B------:R-:W-:Y:S01]  /*1bef0*/  SHF.L.U32 R19, R15, 0x10, RZ ;  /* 0x000000100f137819 */ /* 0x000fe200000006ff */
        /* <DEDUP_REMOVED lines=28> */
.L_x_587:
[----:B------:R-:W-:Y:S02]  /*1c0c0*/  LOP3.LUT R9, R9, R24, RZ, 0x3c, !PT ;  /* 0x0000001809097212 */ /* 0x000fe400078e3cff */
[----:B------:R-:W-:-:S07]  /*1c0d0*/  SEL R4, R2, RZ, P3 ;  /* 0x000000ff02047207 */ /* 0x000fce0001800000 */
.L_x_583:
[----:B------:R-:W-:Y:S05]  /*1c0e0*/  BSYNC B0 ;  /* 0x0000000000007941 */ /* 0x000fea0003800000 */
.L_x_582:
[----:B-1----:R-:W-:Y:S01]  /*1c0f0*/  MOV R3, 0x3bbb989d ;  /* 0x3bbb989d00037802 */ /* 0x002fe20000000f00 */
[C---:B------:R-:W-:Y:S01]  /*1c100*/  FFMA R89, R17.reuse, R89, R153 ;  /* 0x0000005911597223 */ /* 0x040fe20000000099 */
[C---:B------:R-:W-:Y:S01]  /*1c110*/  FFMA R88, R17.reuse, R88, R154 ;  /* 0x0000005811587223 */ /* 0x040fe2000000009a */
[----:B------:R-:W-:Y:S02]  /*1c120*/  IMAD.MOV.U32 R0, RZ, RZ, 0x437c0000 ;  /* 0x437c0000ff007424 */ /* 0x000fe400078e00ff */
[----:B------:R-:W-:Y:S01]  /*1c130*/  FFMA R90, R17, R90, R23 ;  /* 0x0000005a115a7223 */ /* 0x000fe20000000017 */
[-C--:B------:R-:W-:Y:S01]  /*1c140*/  FFMA.SAT R25, -R89, R3.reuse, 0.5 ;  /* 0x3f00000059197423 */ /* 0x080fe20000002103 */
[----:B------:R-:W-:Y:S01]  /*1c150*/  FFMA.SAT R13, -R88, R3, 0.5 ;  /* 0x3f000000580d7423 */ /* 0x000fe20000002103 */
[C---:B------:R-:W-:Y:S01]  /*1c160*/  FFMA R91, R17.reuse, R91, R152 ;  /* 0x0000005b115b7223 */ /* 0x040fe20000000098 */
[----:B------:R-:W-:Y:S01]  /*1c170*/  FFMA R92, R17, R92, R21 ;  /* 0x0000005c115c7223 */ /* 0x000fe20000000015 */
[-C--:B------:R-:W-:Y:S01]  /*1c180*/  FFMA.RM R2, R25, R0.reuse, 12582913 ;  /* 0x4b40000119027423 */ /* 0x080fe20000004000 */
[-C--:B------:R-:W-:Y:S01]  /*1c190*/  FFMA.RM R13, R13, R0.reuse, 12582913 ;  /* 0x4b4000010d0d7423 */ /* 0x080fe20000004000 */
[-C--:B------:R-:W-:Y:S01]  /*1c1a0*/  FFMA.SAT R25, -R90, R3.reuse, 0.5 ;  /* 0x3f0000005a197423 */ /* 0x080fe20000002103 */
[----:B------:R-:W-:Y:S01]  /*1c1b0*/  FFMA.SAT R27, -R91, R3, 0.5 ;  /* 0x3f0000005b1b7423 */ /* 0x000fe20000002103 */
[----:B------:R-:W-:Y:S01]  /*1c1c0*/  FADD R24, R2, -12583039 ;  /* 0xcb40007f02187421 */ /* 0x000fe20000000000 */
[----:B------:R-:W-:Y:S01]  /*1c1d0*/  FADD R15, R13, -12583039 ;  /* 0xcb40007f0d0f7421 */ /* 0x000fe20000000000 */
[----:B------:R-:W-:Y:S01]  /*1c1e0*/  FFMA.RM R14, R25, R0, 12582913 ;  /* 0x4b400001190e7423 */ /* 0x000fe20000004000 */
[----:B------:R-:W-:Y:S01]  /*1c1f0*/  FFMA R93, R17, R93, R22 ;  /* 0x0000005d115d7223 */ /* 0x000fe20000000016 */
[----:B------:R-:W-:Y:S01]  /*1c200*/  FFMA R24, -R89, 1.4426950216293334961, -R24 ;  /* 0x3fb8aa3b59187823 */ /* 0x000fe20000000918 */
[----:B------:R-:W-:Y:S01]  /*1c210*/  FFMA R15, -R88, 1.4426950216293334961, -R15 ;  /* 0x3fb8aa3b580f7823 */ /* 0x000fe2000000090f */
[----:B------:R-:W-:Y:S01]  /*1c220*/  FADD R25, R14, -12583039 ;  /* 0xcb40007f0e197421 */ /* 0x000fe20000000000 */
[----:B------:R-:W-:Y:S01]  /*1c230*/  FFMA R100, R17, R100, R7 ;  /* 0x0000006411647223 */ /* 0x000fe20000000007 */
[----:B------:R-:W-:Y:S01]  /*1c240*/  FFMA R26, -R89, 1.925963033500011079e-08, R24 ;  /* 0x32a57060591a7823 */ /* 0x000fe20000000118 */
[----:B------:R-:W-:Y:S01]  /*1c250*/  FFMA R15, -R88, 1.925963033500011079e-08, R15 ;  /* 0x32a57060580f7823 */ /* 0x000fe2000000010f */
[----:B------:R-:W-:Y:S01]  /*1c260*/  FFMA.RM R24, R27, R0, 12582913 ;  /* 0x4b4000011b187423 */ /* 0x000fe20000004000 */
[-C--:B------:R-:W-:Y:S01]  /*1c270*/  FFMA.SAT R27, -R92, R3.reuse, 0.5 ;  /* 0x3f0000005c1b7423 */ /* 0x080fe20000002103 */
[----:B------:R-:W-:Y:S01]  /*1c280*/  FFMA R25, -R90, 1.4426950216293334961, -R25 ;  /* 0x3fb8aa3b5a197823 */ /* 0x000fe20000000919 */
[----:B------:R1:W2:Y:S01]  /*1c290*/  MUFU.EX2 R30, R15 ;  /* 0x0000000f001e7308 */ /* 0x0002a20000000800 */
[-C--:B------:R-:W-:Y:S01]  /*1c2a0*/  FFMA.SAT R47, -R100, R3.reuse, 0.5 ;  /* 0x3f000000642f7423 */ /* 0x080fe20000002103 */
[----:B------:R-:W-:Y:S01]  /*1c2b0*/  FADD R32, R24, -12583039 ;  /* 0xcb40007f18207421 */ /* 0x000fe20000000000 */
[----:B------:R-:W-:Y:S01]  /*1c2c0*/  FFMA R28, -R90, 1.925963033500011079e-08, R25 ;  /* 0x32a570605a1c7823 */ /* 0x000fe20000000119 */
[----:B------:R-:W-:Y:S01]  /*1c2d0*/  FFMA.SAT R25, -R93, R3, 0.5 ;  /* 0x3f0000005d197423 */ /* 0x000fe20000002103 */
[C---:B------:R-:W-:Y:S01]  /*1c2e0*/  FFMA R94, R17.reuse, R94, R19 ;  /* 0x0000005e115e7223 */ /* 0x040fe20000000013 */
[C---:B------:R-:W-:Y:S01]  /*1c2f0*/  FFMA R95, R17.reuse, R95, R20 ;  /* 0x0000005f115f7223 */ /* 0x040fe20000000014 */
[C---:B------:R-:W-:Y:S01]  /*1c300*/  FFMA R96, R17.reuse, R96, R18 ;  /* 0x0000006011607223 */ /* 0x040fe20000000012 */
[----:B------:R-:W-:Y:S01]  /*1c310*/  FFMA R97, R17, R97, R12 ;  /* 0x0000006111617223 */ /* 0x000fe2000000000c */
[----:B-1----:R-:W-:Y:S01]  /*1c320*/  FFMA.RM R15, R27, R0, 12582913 ;  /* 0x4b4000011b0f7423 */ /* 0x002fe20000004000 */
[C---:B------:R-:W-:Y:S01]  /*1c330*/  FFMA R98, R17.reuse, R98, R11 ;  /* 0x0000006211627223 */ /* 0x040fe2000000000b */
[C---:B------:R-:W-:Y:S01]  /*1c340*/  FFMA R99, R17.reuse, R99, R10 ;  /* 0x0000006311637223 */ /* 0x040fe2000000000a */
[----:B------:R-:W-:Y:S01]  /*1c350*/  FFMA R101, R17, R101, R8 ;  /* 0x0000006511657223 */ /* 0x000fe20000000008 */
[----:B------:R-:W-:Y:S01]  /*1c360*/  FADD R27, R15, -12583039 ;  /* 0xcb40007f0f1b7421 */ /* 0x000fe20000000000 */
[C---:B------:R-:W-:Y:S01]  /*1c370*/  FFMA R102, R17.reuse, R102, R5 ;  /* 0x0000006611667223 */ /* 0x040fe20000000005 */
[----:B------:R-:W-:Y:S01]  /*1c380*/  FFMA R103, R17, R103, R6 ;  /* 0x0000006711677223 */ /* 0x000fe20000000006 */
[-C--:B------:R-:W-:Y:S01]  /*1c390*/  FFMA.RM R25, R25, R0.reuse, 12582913 ;  /* 0x4b40000119197423 */ /* 0x080fe20000004000 */
[----:B------:R-:W-:Y:S01]  /*1c3a0*/  FFMA R27, -R92, 1.4426950216293334961, -R27 ;  /* 0x3fb8aa3b5c1b7823 */ /* 0x000fe2000000091b */
[-C--:B------:R-:W-:Y:S01]  /*1c3b0*/  FFMA.RM R47, R47, R0.reuse, 12582913 ;  /* 0x4b4000012f2f7423 */ /* 0x080fe20000004000 */
[----:B------:R-:W-:Y:S01]  /*1c3c0*/  FFMA R32, -R91, 1.4426950216293334961, -R32 ;  /* 0x3fb8aa3b5b207823 */ /* 0x000fe20000000920 */
[-C--:B------:R-:W-:Y:S01]  /*1c3d0*/  FFMA.SAT R29, -R94, R3.reuse, 0.5 ;  /* 0x3f0000005e1d7423 */ /* 0x080fe20000002103 */
[----:B------:R-:W-:Y:S01]  /*1c3e0*/  FFMA R33, -R92, 1.925963033500011079e-08, R27 ;  /* 0x32a570605c217823 */ /* 0x000fe2000000011b */
[-C--:B------:R-:W-:Y:S01]  /*1c3f0*/  FFMA.SAT R27, -R95, R3.reuse, 0.5 ;  /* 0x3f0000005f1b7423 */ /* 0x080fe20000002103 */
[-C--:B------:R-:W-:Y:S01]  /*1c400*/  FFMA.SAT R37, -R96, R3.reuse, 0.5 ;  /* 0x3f00000060257423 */ /* 0x080fe20000002103 */
[-C--:B------:R-:W-:Y:S01]  /*1c410*/  FFMA.SAT R39, -R97, R3.reuse, 0.5 ;  /* 0x3f00000061277423 */ /* 0x080fe20000002103 */
[-C--:B------:R-:W-:Y:S01]  /*1c420*/  FFMA.SAT R41, -R98, R3.reuse, 0.5 ;  /* 0x3f00000062297423 */ /* 0x080fe20000002103 */
[-C--:B------:R-:W-:Y:S01]  /*1c430*/  FFMA.SAT R45, -R99, R3.reuse, 0.5 ;  /* 0x3f000000632d7423 */ /* 0x080fe20000002103 */
[-C--:B------:R-:W-:Y:S01]  /*1c440*/  FFMA.SAT R49, -R101, R3.reuse, 0.5 ;  /* 0x3f00000065317423 */ /* 0x080fe20000002103 */
[-C--:B------:R-:W-:Y:S01]  /*1c450*/  FFMA.SAT R51, -R102, R3.reuse, 0.5 ;  /* 0x3f00000066337423 */ /* 0x080fe20000002103 */
[----:B------:R-:W-:Y:S01]  /*1c460*/  FFMA.SAT R53, -R103, R3, 0.5 ;  /* 0x3f00000067357423 */ /* 0x000fe20000002103 */
[----:B------:R-:W-:Y:S01]  /*1c470*/  FADD R34, R25, -12583039 ;  /* 0xcb40007f19227421 */ /* 0x000fe20000000000 */
[----:B------:R-:W-:Y:S01]  /*1c480*/  FADD R3, R47, -12583039 ;  /* 0xcb40007f2f037421 */ /* 0x000fe20000000000 */
[----:B------:R-:W-:Y:S01]  /*1c490*/  FFMA R32, -R91, 1.925963033500011079e-08, R32 ;  /* 0x32a570605b207823 */ /* 0x000fe20000000120 */
[----:B------:R-:W1:Y:S01]  /*1c4a0*/  MUFU.EX2 R28, R28 ;  /* 0x0000001c001c7308 */ /* 0x000e620000000800 */
[-C--:B------:R-:W-:Y:S01]  /*1c4b0*/  FFMA.RM R29, R29, R0.reuse, 12582913 ;  /* 0x4b4000011d1d7423 */ /* 0x080fe20000004000 */
[-C--:B------:R-:W-:Y:S01]  /*1c4c0*/  FFMA.RM R27, R27, R0.reuse, 12582913 ;  /* 0x4b4000011b1b7423 */ /* 0x080fe20000004000 */
[-C--:B------:R-:W-:Y:S01]  /*1c4d0*/  FFMA.RM R37, R37, R0.reuse, 12582913 ;  /* 0x4b40000125257423 */ /* 0x080fe20000004000 */
[C---:B------:R-:W-:Y:S01]  /*1c4e0*/  FFMA R3, -R100.reuse, 1.4426950216293334961, -R3 ;  /* 0x3fb8aa3b64037823 */ /* 0x040fe20000000903 */
[----:B------:R-:W-:Y:S01]  /*1c4f0*/  FFMA R36, -R93, 1.4426950216293334961, -R34 ;  /* 0x3fb8aa3b5d247823 */ /* 0x000fe20000000922 */
[----:B------:R-:W-:Y:S01]  /*1c500*/  FADD R35, R29, -12583039 ;  /* 0xcb40007f1d237421 */ /* 0x000fe20000000000 */
[-C--:B------:R-:W-:Y:S01]  /*1c510*/  FFMA.RM R39, R39, R0.reuse, 12582913 ;  /* 0x4b40000127277423 */ /* 0x080fe20000004000 */
[----:B------:R3:W-:Y:S01]  /*1c520*/  MUFU.EX2 R31, R32 ;  /* 0x00000020001f7308 */ /* 0x0007e20000000800 */
[-C--:B------:R-:W-:Y:S01]  /*1c530*/  FFMA.RM R41, R41, R0.reuse, 12582913 ;  /* 0x4b40000129297423 */ /* 0x080fe20000004000 */
[-C--:B------:R-:W-:Y:S01]  /*1c540*/  FFMA.RM R45, R45, R0.reuse, 12582913 ;  /* 0x4b4000012d2d7423 */ /* 0x080fe20000004000 */
[-C--:B------:R-:W-:Y:S01]  /*1c550*/  FFMA.RM R42, R49, R0.reuse, 12582913 ;  /* 0x4b400001312a7423 */ /* 0x080fe20000004000 */
[-C--:B------:R-:W-:Y:S01]  /*1c560*/  FFMA.RM R51, R51, R0.reuse, 12582913 ;  /* 0x4b40000133337423 */ /* 0x080fe20000004000 */
[----:B------:R-:W-:Y:S01]  /*1c570*/  FFMA.RM R44, R53, R0, 12582913 ;  /* 0x4b400001352c7423 */ /* 0x000fe20000004000 */
[----:B------:R-:W-:Y:S01]  /*1c580*/  FFMA R0, -R100, 1.925963033500011079e-08, R3 ;  /* 0x32a5706064007823 */ /* 0x000fe20000000103 */
[----:B------:R-:W-:Y:S01]  /*1c590*/  SHF.L.U32 R13, R13, 0x17, RZ ;  /* 0x000000170d0d7819 */ /* 0x000fe200000006ff */
[----:B------:R4:W-:Y:S01]  /*1c5a0*/  MUFU.EX2 R34, R33 ;  /* 0x0000002100227308 */ /* 0x0009e20000000800 */
[----:B---3--:R-:W-:Y:S01]  /*1c5b0*/  FADD R32, R27, -12583039 ;  /* 0xcb40007f1b207421 */ /* 0x008fe20000000000 */
[C---:B------:R-:W-:Y:S01]  /*1c5c0*/  FFMA R35, -R94.reuse, 1.4426950216293334961, -R35 ;  /* 0x3fb8aa3b5e237823 */ /* 0x040fe20000000923 */
[----:B------:R-:W-:Y:S01]  /*1c5d0*/  FADD R38, R39, -12583039 ;  /* 0xcb40007f27267421 */ /* 0x000fe20000000000 */
[----:B------:R-:W-:Y:S01]  /*1c5e0*/  FADD R43, R41, -12583039 ;  /* 0xcb40007f292b7421 */ /* 0x000fe20000000000 */
[----:B------:R-:W-:Y:S01]  /*1c5f0*/  FFMA R32, -R95, 1.4426950216293334961, -R32 ;  /* 0x3fb8aa3b5f207823 */ /* 0x000fe20000000920 */
[----:B------:R-:W-:Y:S01]  /*1c600*/  FADD R40, R45, -12583039 ;  /* 0xcb40007f2d287421 */ /* 0x000fe20000000000 */
[----:B------:R-:W-:Y:S01]  /*1c610*/  FADD R53, R51, -12583039 ;  /* 0xcb40007f33357421 */ /* 0x000fe20000000000 */
[----:B------:R3:W-:Y:S01]  /*1c620*/  MUFU.EX2 R49, R0 ;  /* 0x0000000000317308 */ /* 0x0007e20000000800 */
[----:B----4-:R-:W-:Y:S01]  /*1c630*/  FADD R33, R37, -12583039 ;  /* 0xcb40007f25217421 */ /* 0x010fe20000000000 */
[----:B--2---:R-:W-:Y:S01]  /*1c640*/  FFMA R46, R13, R30, 1 ;  /* 0x3f8000000d2e7423 */ /* 0x004fe2000000001e */
[----:B------:R-:W-:Y:S01]  /*1c650*/  FFMA R35, -R94, 1.925963033500011079e-08, R35 ;  /* 0x32a570605e237823 */ /* 0x000fe20000000123 */
[----:B------:R-:W-:Y:S01]  /*1c660*/  FFMA R32, -R95, 1.925963033500011079e-08, R32 ;  /* 0x32a570605f207823 */ /* 0x000fe20000000120 */
[----:B------:R-:W-:Y:S01]  /*1c670*/  FFMA R33, -R96, 1.4426950216293334961, -R33 ;  /* 0x3fb8aa3b60217823 */ /* 0x000fe20000000921 */
[----:B------:R-:W-:Y:S01]  /*1c680*/  FADD R30, R42, -12583039 ;  /* 0xcb40007f2a1e7421 */ /* 0x000fe20000000000 */
[----:B------:R-:W-:Y:S01]  /*1c690*/  SHF.L.U32 R3, R14, 0x17, RZ ;  /* 0x000000170e037819 */ /* 0x000fe200000006ff */
[----:B------:R-:W2:Y:S01]  /*1c6a0*/  MUFU.EX2 R26, R26 ;  /* 0x0000001a001a7308 */ /* 0x000ea20000000800 */
[----:B---3--:R-:W-:Y:S01]  /*1c6b0*/  FADD R0, R44, -12583039 ;  /* 0xcb40007f2c007421 */ /* 0x008fe20000000000 */
[----:B------:R-:W-:Y:S01]  /*1c6c0*/  FFMA R33, -R96, 1.925963033500011079e-08, R33 ;  /* 0x32a5706060217823 */ /* 0x000fe20000000121 */
[----:B------:R-:W-:Y:S01]  /*1c6d0*/  FFMA R38, -R97, 1.4426950216293334961, -R38 ;  /* 0x3fb8aa3b61267823 */ /* 0x000fe20000000926 */
[----:B------:R-:W-:Y:S01]  /*1c6e0*/  FFMA R43, -R98, 1.4426950216293334961, -R43 ;  /* 0x3fb8aa3b622b7823 */ /* 0x000fe2000000092b */
[----:B------:R-:W-:Y:S01]  /*1c6f0*/  FFMA R40, -R99, 1.4426950216293334961, -R40 ;  /* 0x3fb8aa3b63287823 */ /* 0x000fe20000000928 */
[----:B------:R-:W-:Y:S01]  /*1c700*/  FFMA R53, -R102, 1.4426950216293334961, -R53 ;  /* 0x3fb8aa3b66357823 */ /* 0x000fe20000000935 */
[----:B------:R-:W-:Y:S01]  /*1c710*/  FFMA R0, -R103, 1.4426950216293334961, -R0 ;  /* 0x3fb8aa3b67007823 */ /* 0x000fe20000000900 */
[----:B------:R-:W-:Y:S01]  /*1c720*/  FFMA R30, -R101, 1.4426950216293334961, -R30 ;  /* 0x3fb8aa3b651e7823 */ /* 0x000fe2000000091e */
[----:B-1----:R-:W-:Y:S01]  /*1c730*/  FFMA R14, R3, R28, 1 ;  /* 0x3f800000030e7423 */ /* 0x002fe2000000001c */
[----:B------:R-:W-:Y:S01]  /*1c740*/  FFMA R36, -R93, 1.925963033500011079e-08, R36 ;  /* 0x32a570605d247823 */ /* 0x000fe20000000124 */
[----:B------:R-:W1:Y:S01]  /*1c750*/  MUFU.EX2 R35, R35 ;  /* 0x0000002300237308 */ /* 0x000e620000000800 */
[----:B------:R-:W-:Y:S01]  /*1c760*/  FFMA R38, -R97, 1.925963033500011079e-08, R38 ;  /* 0x32a5706061267823 */ /* 0x000fe20000000126 */
[----:B------:R-:W-:Y:S01]  /*1c770*/  FFMA R43, -R98, 1.925963033500011079e-08, R43 ;  /* 0x32a57060622b7823 */ /* 0x000fe2000000012b */
[----:B------:R-:W-:Y:S01]  /*1c780*/  FFMA R40, -R99, 1.925963033500011079e-08, R40 ;  /* 0x32a5706063287823 */ /* 0x000fe20000000128 */
[----:B------:R-:W-:Y:S01]  /*1c790*/  FFMA R53, -R102, 1.925963033500011079e-08, R53 ;  /* 0x32a5706066357823 */ /* 0x000fe20000000135 */
[----:B------:R-:W-:Y:S01]  /*1c7a0*/  FFMA R0, -R103, 1.925963033500011079e-08, R0 ;  /* 0x32a5706067007823 */ /* 0x000fe20000000100 */
[----:B------:R-:W-:Y:S01]  /*1c7b0*/  IADD3 R3, R46, 0x1800000, RZ ;  /* 0x018000002e037810 */ /* 0x000fe20007ffe0ff */
[----:B------:R-:W-:Y:S01]  /*1c7c0*/  FFMA R30, -R101, 1.925963033500011079e-08, R30 ;  /* 0x32a57060651e7823 */ /* 0x000fe2000000011e */
[----:B------:R-:W3:Y:S01]  /*1c7d0*/  MUFU.EX2 R32, R32 ;  /* 0x0000002000207308 */ /* 0x000ee20000000800 */
[----:B------:R-:W-:Y:S01]  /*1c7e0*/  SHF.L.U32 R13, R2, 0x17, RZ ;  /* 0x00000017020d7819 */ /* 0x000fe200000006ff */
[----:B------:R-:W-:Y:S01]  /*1c7f0*/  IMAD.SHL.U32 R28, R37, 0x800000, RZ ;  /* 0x00800000251c7824 */ /* 0x000fe200078e00ff */
[----:B------:R-:W-:Y:S01]  /*1c800*/  LOP3.LUT R3, R3, 0x7f800000, RZ, 0xc0, !PT ;  /* 0x7f80000003037812 */ /* 0x000fe200078ec0ff */
[----:B------:R-:W-:Y:S01]  /*1c810*/  BSSY B1, `(.L_x_588) ;  /* 0x000002e000017945 */ /* 0x000fe20003800000 */
[----:B------:R-:W-:Y:S01]  /*1c820*/  SHF.L.U32 R24, R24, 0x17, RZ ;  /* 0x0000001718187819 */ /* 0x000fe200000006ff */
[----:B--2---:R-:W-:Y:S01]  /*1c830*/  FFMA R13, R13, R26, 1 ;  /* 0x3f8000000d0d7423 */ /* 0x004fe2000000001a */
[----:B------:R-:W-:Y:S01]  /*1c840*/  ISETP.GT.U32.AND P2, PT, R3, 0x1ffffff, PT ;  /* 0x01ffffff0300780c */ /* 0x000fe20003f44070 */
[----:B------:R-:W2:Y:S01]  /*1c850*/  MUFU.EX2 R33, R33 ;  /* 0x0000002100217308 */ /* 0x000ea20000000800 */
[----:B------:R-:W-:Y:S01]  /*1c860*/  SHF.L.U32 R15, R15, 0x17, RZ ;  /* 0x000000170f0f7819 */ /* 0x000fe200000006ff */
[----:B------:R-:W-:Y:S01]  /*1c870*/  FFMA R24, R24, R31, 1 ;  /* 0x3f80000018187423 */ /* 0x000fe2000000001f */
[----:B------:R-:W-:-:S02]  /*1c880*/  SHF.L.U32 R26, R29, 0x17, RZ ;  /* 0x000000171d1a7819 */ /* 0x000fc400000006ff */
[----:B------:R-:W-:Y:S01]  /*1c890*/  SHF.L.U32 R27, R27, 0x17, RZ ;  /* 0x000000171b1b7819 */ /* 0x000fe200000006ff */
[----:B------:R-:W-:Y:S01]  /*1c8a0*/  FFMA R15, R15, R34, 1 ;  /* 0x3f8000000f0f7423 */ /* 0x000fe20000000022 */
[----:B------:R-:W-:Y:S01]  /*1c8b0*/  SHF.L.U32 R25, R25, 0x17, RZ ;  /* 0x0000001719197819 */ /* 0x000fe200000006ff */
[----:B------:R-:W4:Y:S01]  /*1c8c0*/  MUFU.EX2 R36, R36 ;  /* 0x0000002400247308 */ /* 0x000f220000000800 */
[----:B-1----:R-:W-:Y:S01]  /*1c8d0*/  FFMA R26, R26, R35, 1 ;  /* 0x3f8000001a1a7423 */ /* 0x002fe20000000023 */
[----:B---3--:R-:W-:Y:S01]  /*1c8e0*/  FFMA R27, R27, R32, 1 ;  /* 0x3f8000001b1b7423 */ /* 0x008fe20000000020 */
[----:B------:R-:W-:Y:S02]  /*1c8f0*/  SHF.L.U32 R29, R39, 0x17, RZ ;  /* 0x00000017271d7819 */ /* 0x000fe400000006ff */
[----:B------:R-:W-:Y:S02]  /*1c900*/  SHF.L.U32 R31, R45, 0x17, RZ ;  /* 0x000000172d1f7819 */ /* 0x000fe400000006ff */
[----:B------:R-:W-:Y:S01]  /*1c910*/  SHF.L.U32 R32, R47, 0x17, RZ ;  /* 0x000000172f207819 */ /* 0x000fe200000006ff */
[----:B------:R-:W1:Y:S01]  /*1c920*/  MUFU.EX2 R38, R38 ;  /* 0x0000002600267308 */ /* 0x000e620000000800 */
[----:B--2---:R-:W-:Y:S01]  /*1c930*/  FFMA R28, R28, R33, 1 ;  /* 0x3f8000001c1c7423 */ /* 0x004fe20000000021 */
[----:B------:R-:W-:-:S02]  /*1c940*/  SHF.L.U32 R33, R42, 0x17, RZ ;  /* 0x000000172a217819 */ /* 0x000fc400000006ff */
[----:B------:R-:W-:Y:S01]  /*1c950*/  SHF.L.U32 R34, R51, 0x17, RZ ;  /* 0x0000001733227819 */ /* 0x000fe200000006ff */
[----:B------:R-:W-:Y:S01]  /*1c960*/  FFMA R32, R32, R49, 1 ;  /* 0x3f80000020207423 */ /* 0x000fe20000000031 */
[----:B------:R-:W-:Y:S02]  /*1c970*/  SHF.L.U32 R35, R44, 0x17, RZ ;  /* 0x000000172c237819 */ /* 0x000fe400000006ff */
[----:B------:R-:W-:Y:S01]  /*1c980*/  MUFU.EX2 R43, R43 ;  /* 0x0000002b002b7308 */ /* 0x000fe20000000800 */
[----:B----4-:R-:W-:-:S07]  /*1c990*/  FFMA R25, R25, R36, 1 ;  /* 0x3f80000019197423 */ /* 0x010fce0000000024 */
[----:B------:R-:W2:Y:S01]  /*1c9a0*/  MUFU.EX2 R40, R40 ;  /* 0x0000002800287308 */ /* 0x000ea20000000800 */
[----:B-1----:R-:W-:-:S07]  /*1c9b0*/  FFMA R29, R29, R38, 1 ;  /* 0x3f8000001d1d7423 */ /* 0x002fce0000000026 */
[----:B------:R1:W3:Y:S08]  /*1c9c0*/  MUFU.EX2 R2, R30 ;  /* 0x0000001e00027308 */ /* 0x0002f00000000800 */
[----:B------:R-:W4:Y:S01]  /*1c9d0*/  MUFU.EX2 R53, R53 ;  /* 0x0000003500357308 */ /* 0x000f220000000800 */
[----:B-1----:R-:W-:Y:S01]  /*1c9e0*/  SHF.L.U32 R30, R41, 0x17, RZ ;  /* 0x00000017291e7819 */ /* 0x002fe200000006ff */
[----:B--2---:R-:W-:-:S04]  /*1c9f0*/  FFMA R31, R31, R40, 1 ;  /* 0x3f8000001f1f7423 */ /* 0x004fc80000000028 */
[----:B------:R-:W-:Y:S02]  /*1ca00*/  FFMA R30, R30, R43, 1 ;  /* 0x3f8000001e1e7423 */ /* 0x000fe4000000002b */
[----:B------:R-:W1:Y:S01]  /*1ca10*/  MUFU.EX2 R0, R0 ;  /* 0x0000000000007308 */ /* 0x000e620000000800 */
[----:B---3--:R-:W-:Y:S01]  /*1ca20*/  FFMA R33, R33, R2, 1 ;  /* 0x3f80000021217423 */ /* 0x008fe20000000002 */
[----:B----4-:R-:W-:Y:S01]  /*1ca30*/  FFMA R34, R34, R53, 1 ;  /* 0x3f80000022227423 */ /* 0x010fe20000000035 */
[----:B-1----:R-:W-:Y:S01]  /*1ca40*/  FFMA R35, R35, R0, 1 ;  /* 0x3f80000023237423 */ /* 0x002fe20000000000 */
[----:B------:R-:W-:Y:S06]  /*1ca50*/  @P2 BRA `(.L_x_589) ;  /* 0x0000000000142947 */ /* 0x000fec0003800000 */
[----:B------:R-:W-:Y:S01]  /*1ca60*/  IMAD.MOV.U32 R0, RZ, RZ, R46 ;  /* 0x000000ffff007224 */ /* 0x000fe200078e002e */
[----:B------:R-:W-:-:S07]  /*1ca70*/  MOV R2, 0x1ca90 ;  /* 0x0001ca9000027802 */ /* 0x000fce0000000f00 */
[----:B------:R-:W-:Y:S05]  /*1ca80*/  CALL.REL.NOINC `($__internal_0_$__cuda_sm20_rcp_rn_f32_slowpath) ;  /* 0x00000124001c7944 */ /* 0x000fea0003c00000 */
[----:B------:R-:W-:Y:S01]  /*1ca90*/  MOV R37, R0 ;  /* 0x0000000000257202 */ /* 0x000fe20000000f00 */
[----:B------:R-:W-:Y:S06]  /*1caa0*/  BRA `(.L_x_590) ;  /* 0x0000000000107947 */ /* 0x000fec0003800000 */
.L_x_589:
[----:B------:R-:W1:Y:S02]  /*1cab0*/  MUFU.RCP R37, R46 ;  /* 0x0000002e00257308 */ /* 0x000e640000001000 */
[----:B-1----:R-:W-:-:S04]  /*1cac0*/  FFMA R0, R46, R37, -1 ;  /* 0xbf8000002e007423 */ /* 0x002fc80000000025 */
[----:B------:R-:W-:-:S04]  /*1cad0*/  FADD.FTZ R0, -R0, -RZ ;  /* 0x800000ff00007221 */ /* 0x000fc80000010100 */
[----:B------:R-:W-:-:S07]  /*1cae0*/  FFMA R37, R37, R0, R37 ;  /* 0x0000000025257223 */ /* 0x000fce0000000025 */
.L_x_590:
[----:B------:R-:W-:Y:S05]  /*1caf0*/  BSYNC B1 ;  /* 0x0000000000017941 */ /* 0x000fea0003800000 */
.L_x_588:
        /* <DEDUP_REMOVED lines=10> */
.L_x_592:
[----:B------:R-:W1:Y:S02]  /*1cba0*/  MUFU.RCP R36, R13 ;  /* 0x0000000d00247308 */ /* 0x000e640000001000 */
[----:B-1----:R-:W-:-:S04]  /*1cbb0*/  FFMA R0, R13, R36, -1 ;  /* 0xbf8000000d007423 */ /* 0x002fc80000000024 */
[----:B------:R-:W-:-:S04]  /*1cbc0*/  FADD.FTZ R3, -R0, -RZ ;  /* 0x800000ff00037221 */ /* 0x000fc80000010100 */
[----:B------:R-:W-:-:S07]  /*1cbd0*/  FFMA R36, R36, R3, R36 ;  /* 0x0000000324247223 */ /* 0x000fce0000000024 */
.L_x_593:
[----:B------:R-:W-:Y:S05]  /*1cbe0*/  BSYNC B1 ;  /* 0x0000000000017941 */ /* 0x000fea0003800000 */
.L_x_591:
        /* <DEDUP_REMOVED lines=10> */
.L_x_595:
[----:B------:R-:W1:Y:S02]  /*1cc90*/  MUFU.RCP R13, R14 ;  /* 0x0000000e000d7308 */ /* 0x000e640000001000 */
[----:B-1----:R-:W-:-:S04]  /*1cca0*/  FFMA R0, R14, R13, -1 ;  /* 0xbf8000000e007423 */ /* 0x002fc8000000000d */
[----:B------:R-:W-:-:S04]  /*1ccb0*/  FADD.FTZ R0, -R0, -RZ ;  /* 0x800000ff00007221 */ /* 0x000fc80000010100 */
[----:B------:R-:W-:-:S07]  /*1ccc0*/  FFMA R13, R13, R0, R13 ;  /* 0x000000000d0d7223 */ /* 0x000fce000000000d */
.L_x_596:
[----:B------:R-:W-:Y:S05]  /*1ccd0*/  BSYNC B1 ;  /* 0x0000000000017941 */ /* 0x000fea0003800000 */
.L_x_594:
[----:B------:R-:W-:Y:S01]  /*1cce0*/  IADD3 R0, R24, 0x1800000, RZ ;  /* 0x0180000018007810 */ /* 0x000fe20007ffe0ff */
[----:B------:R-:W-:Y:S03]  /*1ccf0*/  BSSY B1, `(.L_x_597) ;  /* 0x000000d000017945 */ /* 0x000fe60003800000 */
[----:B------:R-:W-:-:S04]  /*1cd00*/  LOP3.LUT R0, R0, 0x7f800000, RZ, 0xc0, !PT ;  /* 0x7f80000000007812 */ /* 0x000fc800078ec0ff */
[----:B------:R-:W-:-:S13]  /*1cd10*/  ISETP.GT.U32.AND P2, PT, R0, 0x1ffffff, PT ;  /* 0x01ffffff0000780c */ /* 0x000fda0003f44070 */
[----:B------:R-:W-:Y:S05]  /*1cd20*/  @P2 BRA `(.L_x_598) ;  /* 0x0000000000142947 */ /* 0x000fea0003800000 */
[----:B------:R-:W-:Y:S01]  /*1cd30*/  IMAD.MOV.U32 R0, RZ, RZ, R24 ;  /* 0x000000ffff007224 */ /* 0x000fe200078e0018 */
[----:B------:R-:W-:-:S07]  /*1cd40*/  MOV R2, 0x1cd60 ;  /* 0x0001cd6000027802 */ /* 0x000fce0000000f00 */
[----:B------:R-:W-:Y:S05]  /*1cd50*/  CALL.REL.NOINC `($__internal_0_$__cuda_sm20_rcp_rn_f32_slowpath) ;  /* 0x0000012000687944 */ /* 0x000fea0003c00000 */
[----:B------:R-:W-:Y:S01]  /*1cd60*/  MOV R14, R0 ;  /* 0x00000000000e7202 */ /* 0x000fe20000000f00 */
[----:B------:R-:W-:Y:S06]  /*1cd70*/  BRA `(.L_x_599) ;  /* 0x0000000000107947 */ /* 0x000fec0003800000 */
.L_x_598:
[----:B------:R-:W1:Y:S02]  /*1cd80*/  MUFU.RCP R3, R24 ;  /* 0x0000001800037308 */ /* 0x000e640000001000 */
[----:B-1----:R-:W-:-:S04]  /*1cd90*/  FFMA R0, R24, R3, -1 ;  /* 0xbf80000018007423 */ /* 0x002fc80000000003 */
[----:B------:R-:W-:-:S04]  /*1cda0*/  FADD.FTZ R0, -R0, -RZ ;  /* 0x800000ff00007221 */ /* 0x000fc80000010100 */
[----:B------:R-:W-:-:S07]  /*1cdb0*/  FFMA R14, R3, R0, R3 ;  /* 0x00000000030e7223 */ /* 0x000fce0000000003 */
.L_x_599:
[----:B------:R-:W-:Y:S05]  /*1cdc0*/  BSYNC B1 ;  /* 0x0000000000017941 */ /* 0x000fea0003800000 */
.L_x_597:
        /* <DEDUP_REMOVED lines=10> */
.L_x_601:
[----:B------:R-:W1:Y:S02]  /*1ce70*/  MUFU.RCP R0, R15 ;  /* 0x0000000f00007308 */ /* 0x000e640000001000 */
[----:B-1----:R-:W-:-:S04]  /*1ce80*/  FFMA R2, R15, R0, -1 ;  /* 0xbf8000000f027423 */ /* 0x002fc80000000000 */
[----:B------:R-:W-:-:S04]  /*1ce90*/  FADD.FTZ R39, -R2, -RZ ;  /* 0x800000ff02277221 */ /* 0x000fc80000010100 */
[----:B------:R-:W-:-:S07]  /*1cea0*/  FFMA R39, R0, R39, R0 ;  /* 0x0000002700277223 */ /* 0x000fce0000000000 */
.L_x_602:
[----:B------:R-:W-:Y:S05]  /*1ceb0*/  BSYNC B1 ;  /* 0x0000000000017941 */ /* 0x000fea0003800000 */
.L_x_600:
        /* <DEDUP_REMOVED lines=10> */
.L_x_604:
[----:B------:R-:W1:Y:S02]  /*1cf60*/  MUFU.RCP R24, R25 ;  /* 0x0000001900187308 */ /* 0x000e640000001000 */
[----:B-1----:R-:W-:-:S04]  /*1cf70*/  FFMA R0, R25, R24, -1 ;  /* 0xbf80000019007423 */ /* 0x002fc80000000018 */
[----:B------:R-:W-:-:S04]  /*1cf80*/  FADD.FTZ R3, -R0, -RZ ;  /* 0x800000ff00037221 */ /* 0x000fc80000010100 */
[----:B------:R-:W-:-:S07]  /*1cf90*/  FFMA R24, R24, R3, R24 ;  /* 0x0000000318187223 */ /* 0x000fce0000000018 */
.L_x_605:
[----:B------:R-:W-:Y:S05]  /*1cfa0*/  BSYNC B1 ;  /* 0x0000000000017941 */ /* 0x000fea0003800000 */
.L_x_603:
        /* <DEDUP_REMOVED lines=10> */
.L_x_607:
[----:B------:R-:W1:Y:S02]  /*1d050*/  MUFU.RCP R15, R26 ;  /* 0x0000001a000f7308 */ /* 0x000e640000001000 */
[----:B-1----:R-:W-:-:S04]  /*1d060*/  FFMA R0, R26, R15, -1 ;  /* 0xbf8000001a007423 */ /* 0x002fc8000000000f */
[----:B------:R-:W-:-:S04]  /*1d070*/  FADD.FTZ R0, -R0, -RZ ;  /* 0x800000ff00007221 */ /* 0x000fc80000010100 */
[----:B------:R-:W-:-:S07]  /*1d080*/  FFMA R15, R15, R0, R15 ;  /* 0x000000000f0f7223 */ /* 0x000fce000000000f */
.L_x_608:
[----:B------:R-:W-:Y:S05]  /*1d090*/  BSYNC B1 ;  /* 0x0000000000017941 */ /* 0x000fea0003800000 */
.L_x_606:
        /* <DEDUP_REMOVED lines=10> */
.L_x_610:
[----:B------:R-:W1:Y:S02]  /*1d140*/  MUFU.RCP R26, R27 ;  /* 0x0000001b001a7308 */ /* 0x000e640000001000 */
[----:B-1----:R-:W-:-:S04]  /*1d150*/  FFMA R0, R27, R26, -1 ;  /* 0xbf8000001b007423 */ /* 0x002fc8000000001a */
[----:B------:R-:W-:-:S04]  /*1d160*/  FADD.FTZ R3, -R0, -RZ ;  /* 0x800000ff00037221 */ /* 0x000fc80000010100 */
[----:B------:R-:W-:-:S07]  /*1d170*/  FFMA R26, R26, R3, R26 ;  /* 0x000000031a1a7223 */ /* 0x000fce000000001a */
.L_x_611:
[----:B------:R-:W-:Y:S05]  /*1d180*/  BSYNC B1 ;  /* 0x0000000000017941 */ /* 0x000fea0003800000 */
.L_x_609:
        /* <DEDUP_REMOVED lines=10> */
.L_x_613:
[----:B------:R-:W1:Y:S02]  /*1d230*/  MUFU.RCP R25, R28 ;  /* 0x0000001c00197308 */ /* 0x000e640000001000 */
[----:B-1----:R-:W-:-:S04]  /*1d240*/  FFMA R0, R28, R25, -1 ;  /* 0xbf8000001c007423 */ /* 0x002fc80000000019 */
[----:B------:R-:W-:-:S04]  /*1d250*/  FADD.FTZ R0, -R0, -RZ ;  /* 0x800000ff00007221 */ /* 0x000fc80000010100 */
[----:B------:R-:W-:-:S07]  /*1d260*/  FFMA R25, R25, R0, R25 ;  /* 0x0000000019197223 */ /* 0x000fce0000000019 */
.L_x_614:
[----:B------:R-:W-:Y:S05]  /*1d270*/  BSYNC B1 ;  /* 0x0000000000017941 */ /* 0x000fea0003800000 */
.L_x_612:
        /* <DEDUP_REMOVED lines=10> */
.L_x_616:
[----:B------:R-:W1:Y:S02]  /*1d320*/  MUFU.RCP R28, R29 ;  /* 0x0000001d001c7308 */ /* 0x000e640000001000 */
[----:B-1----:R-:W-:-:S04]  /*1d330*/  FFMA R0, R29, R28, -1 ;  /* 0xbf8000001d007423 */ /* 0x002fc8000000001c */
[----:B------:R-:W-:-:S04]  /*1d340*/  FADD.FTZ R3, -R0, -RZ ;  /* 0x800000ff00037221 */ /* 0x000fc80000010100 */
[----:B------:R-:W-:-:S07]  /*1d350*/  FFMA R28, R28, R3, R28 ;  /* 0x000000031c1c7223 */ /* 0x000fce000000001c */
.L_x_617:
[----:B------:R-:W-:Y:S05]  /*1d360*/  BSYNC B1 ;  /* 0x0000000000017941 */ /* 0x000fea0003800000 */
.L_x_615:
        /* <DEDUP_REMOVED lines=10> */
.L_x_619:
[----:B------:R-:W1:Y:S02]  /*1d410*/  MUFU.RCP R27, R30 ;  /* 0x0000001e001b7308 */ /* 0x000e640000001000 */
[----:B-1----:R-:W-:-:S04]  /*1d420*/  FFMA R0, R30, R27, -1 ;  /* 0xbf8000001e007423 */ /* 0x002fc8000000001b */
[----:B------:R-:W-:-:S04]  /*1d430*/  FADD.FTZ R0, -R0, -RZ ;  /* 0x800000ff00007221 */ /* 0x000fc80000010100 */
[----:B------:R-:W-:-:S07]  /*1d440*/  FFMA R27, R27, R0, R27 ;  /* 0x000000001b1b7223 */ /* 0x000fce000000001b */
.L_x_620:
[----:B------:R-:W-:Y:S05]  /*1d450*/  BSYNC B1 ;  /* 0x0000000000017941 */ /* 0x000fea0003800000 */
.L_x_618:
        /* <DEDUP_REMOVED lines=10> */
.L_x_622:
[----:B------:R-:W1:Y:S02]  /*1d500*/  MUFU.RCP R30, R31 ;  /* 0x0000001f001e7308 */ /* 0x000e640000001000 */
[----:B-1----:R-:W-:-:S04]  /*1d510*/  FFMA R0, R31, R30, -1 ;  /* 0xbf8000001f007423 */ /* 0x002fc8000000001e */
[----:B------:R-:W-:-:S04]  /*1d520*/  FADD.FTZ R3, -R0, -RZ ;  /* 0x800000ff00037221 */ /* 0x000fc80000010100 */
[----:B------:R-:W-:-:S07]  /*1d530*/  FFMA R30, R30, R3, R30 ;  /* 0x000000031e1e7223 */ /* 0x000fce000000001e */
.L_x_623:
[----:B------:R-:W-:Y:S05]  /*1d540*/  BSYNC B1 ;  /* 0x0000000000017941 */ /* 0x000fea0003800000 */
.L_x_621:
        /* <DEDUP_REMOVED lines=10> */
.L_x_625:
[----:B------:R-:W1:Y:S02]  /*1d5f0*/  MUFU.RCP R29, R32 ;  /* 0x00000020001d7308 */ /* 0x000e640000001000 */
[----:B-1----:R-:W-:-:S04]  /*1d600*/  FFMA R0, R32, R29, -1 ;  /* 0xbf80000020007423 */ /* 0x002fc8000000001d */
[----:B------:R-:W-:-:S04]  /*1d610*/  FADD.FTZ R0, -R0, -RZ ;  /* 0x800000ff00007221 */ /* 0x000fc80000010100 */
[----:B------:R-:W-:-:S07]  /*1d620*/  FFMA R29, R29, R0, R29 ;  /* 0x000000001d1d7223 */ /* 0x000fce000000001d */
.L_x_626:
[----:B------:R-:W-:Y:S05]  /*1d630*/  BSYNC B1 ;  /* 0x0000000000017941 */ /* 0x000fea0003800000 */
.L_x_624:
        /* <DEDUP_REMOVED lines=10> */
.L_x_628:
[----:B------:R-:W1:Y:S02]  /*1d6e0*/  MUFU.RCP R32, R33 ;  /* 0x0000002100207308 */ /* 0x000e640000001000 */
[----:B-1----:R-:W-:-:S04]  /*1d6f0*/  FFMA R0, R33, R32, -1 ;  /* 0xbf80000021007423 */ /* 0x002fc80000000020 */
[----:B------:R-:W-:-:S04]  /*1d700*/  FADD.FTZ R3, -R0, -RZ ;  /* 0x800000ff00037221 */ /* 0x000fc80000010100 */
[----:B------:R-:W-:-:S07]  /*1d710*/  FFMA R32, R32, R3, R32 ;  /* 0x0000000320207223 */ /* 0x000fce0000000020 */
.L_x_629:
[----:B------:R-:W-:Y:S05]  /*1d720*/  BSYNC B1 ;  /* 0x0000000000017941 */ /* 0x000fea0003800000 */
.L_x_627:
        /* <DEDUP_REMOVED lines=10> */
.L_x_631:
[----:B------:R-:W1:Y:S02]  /*1d7d0*/  MUFU.RCP R31, R34 ;  /* 0x00000022001f7308 */ /* 0x000e640000001000 */
[----:B-1----:R-:W-:-:S04]  /*1d7e0*/  FFMA R0, R34, R31, -1 ;  /* 0xbf80000022007423 */ /* 0x002fc8000000001f */
[----:B------:R-:W-:-:S04]  /*1d7f0*/  FADD.FTZ R0, -R0, -RZ ;  /* 0x800000ff00007221 */ /* 0x000fc80000010100 */
[----:B------:R-:W-:-:S07]  /*1d800*/  FFMA R31, R31, R0, R31 ;  /* 0x000000001f1f7223 */ /* 0x000fce000000001f */
.L_x_632:
[----:B------:R-:W-:Y:S05]  /*1d810*/  BSYNC B1 ;  /* 0x0000000000017941 */ /* 0x000fea0003800000 */
.L_x_630:
        /* <DEDUP_REMOVED lines=8> */
[----:B------:R-:W-:Y:S05]  /*1d8a0*/  BRA `(.L_x_635) ;  /* 0x0000000000107947 */ /* 0x000fea0003800000 */
.L_x_634:
[----:B------:R-:W1:Y:S02]  /*1d8b0*/  MUFU.RCP R0, R35 ;  /* 0x0000002300007308 */ /* 0x000e640000001000 */
[----:B-1----:R-:W-:-:S04]  /*1d8c0*/  FFMA R2, R35, R0, -1 ;  /* 0xbf80000023027423 */ /* 0x002fc80000000000 */
[----:B------:R-:W-:-:S04]  /*1d8d0*/  FADD.FTZ R3, -R2, -RZ ;  /* 0x800000ff02037221 */ /* 0x000fc80000010100 */
[----:B------:R-:W-:-:S07]  /*1d8e0*/  FFMA R0, R0, R3, R0 ;  /* 0x0000000300007223 */ /* 0x000fce0000000000 */
.L_x_635:
[----:B------:R-:W-:Y:S05]  /*1d8f0*/  BSYNC B1 ;  /* 0x0000000000017941 */ /* 0x000fea0003800000 */
.L_x_633:
        /* <DEDUP_REMOVED lines=45> */
.L_x_637:
[----:B------:R-:W-:Y:S05]  /*1dbd0*/  BSYNC B0 ;  /* 0x0000000000007941 */ /* 0x000fea0003800000 */
.L_x_636:
[----:B------:R-:W-:Y:S06]  /*1dbe0*/  BAR.SYNC.DEFER_BLOCKING 0x1, 0x100 ;  /* 0x0044000000007b1d */ /* 0x000fec0000010000 */
[----:B------:R-:W-:Y:S04]  /*1dbf0*/  BSSY B0, `(.L_x_638) ;  /* 0x000000a000007945 */ /* 0x000fe80003800000 */
[----:B------:R-:W-:Y:S05]  /*1dc00*/  @P0 BRA `(.L_x_639) ;  /* 0x0000000000200947 */ /* 0x000fea0003800000 */
[----:B------:R-:W-:-:S06]  /*1dc10*/  UISETP.NE.AND UP0, UPT, UR43, 0x3, UPT ;  /* 0x000000032b00788c */ /* 0x000fcc000bf05270 */
[----:B------:R-:W-:-:S13]  /*1dc20*/  PLOP3.LUT P2, PT, PT, PT, UP0, 0x80, 0x0 ;  /* 0x000000000000781c */ /* 0x000fda0003f4f008 */
[----:B------:R-:W-:Y:S05]  /*1dc30*/  @!P2 BRA `(.L_x_640) ;  /* 0x000000000004a947 */ /* 0x000fea0003800000 */
[----:B------:R-:W-:Y:S01]  /*1dc40*/  BPT.TRAP 0x1 ;  /* 0x000000040000795c */ /* 0x000fe20000300000 */
.L_x_640:
[----:B------:R-:W-:-:S04]  /*1dc50*/  ULEA UR4, UR8, UR46, 0x3 ;  /* 0x0000002e08047291 */ /* 0x000fc8000f8e183f */
[----:B------:R-:W-:-:S04]  /*1dc60*/  UIADD3 UR4, UR4, 0x50, URZ ;  /* 0x0000005004047890 */ /* 0x000fc8000fffe03f */
[----:B------:R-:W-:-:S09]  /*1dc70*/  UPRMT UR4, UR47, 0x654, UR4 ;  /* 0x000006542f047896 */ /* 0x000fd20008000004 */
[----:B------:R-:W-:Y:S03]  /*1dc80*/  SYNCS.ARRIVE.TRANS64.RED.A1T0 RZ, [UR4], RZ ;  /* 0x000000ffffff79a7 */ /* 0x000fe60008100404 */
.L_x_639:
[----:B------:R-:W-:Y:S05]  /*1dc90*/  BSYNC B0 ;  /* 0x0000000000007941 */ /* 0x000fea0003800000 */
.L_x_638:
        /* <DEDUP_REMOVED lines=9> */
.L_x_643:
        /* <DEDUP_REMOVED lines=8> */
.L_x_1151:
[----:B------:R-:W-:Y:S05]  /*1ddb0*/  BSYNC B1 ;  /* 0x0000000000017941 */ /* 0x000fea0003800000 */
.L_x_644:
        /* <DEDUP_REMOVED lines=9> */
[C---:B---3--:R-:W-:Y:S01]  /*1de50*/  IMAD.U32 R29, R5.reuse, 0x10000, RZ ;  /* 0x00010000051d7824 */ /* 0x048fe200078e00ff */
        /* <DEDUP_REMOVED lines=28> */
.L_x_646:
[----:B------:R-:W-:Y:S02]  /*1e020*/  LOP3.LUT R9, R9, R24, RZ, 0x3c, !PT ;  /* 0x0000001809097212 */ /* 0x000fe400078e3cff */
[----:B------:R-:W-:-:S07]  /*1e030*/  SEL R4, R2, RZ, P3 ;  /* 0x000000ff02047207 */ /* 0x000fce0001800000 */
.L_x_642:
[----:B------:R-:W-:Y:S05]  /*1e040*/  BSYNC B0 ;  /* 0x0000000000007941 */ /* 0x000fea0003800000 */
.L_x_641:
        /* <DEDUP_REMOVED lines=22> */
[----:B----4-:R-:W-:Y:S01]  /*1e1b0*/  FFMA R15, R17, R15, R23 ;  /* 0x0000000f110f7223 */ /* 0x010fe20000000017 */
[----:B------:R-:W-:Y:S02]  /*1e1c0*/  FFMA.SAT R3, -R14, R66, 0.5 ;  /* 0x3f0000000e037423 */ /* 0x000fe40000002142 */
[----:B------:R-:W-:Y:S01]  /*1e1d0*/  FFMA.RM R0, R0, R68, 12582913 ;  /* 0x4b40000100007423 */ /* 0x000fe20000004044 */
[----:B------:R-:W-:Y:S01]  /*1e1e0*/  FFMA.SAT R25, -R15, R66, 0.5 ;  /* 0x3f0000000f197423 */ /* 0x000fe20000002142 */
[----:B------:R-:W-:Y:S01]  /*1e1f0*/  FFMA.RM R37, R3, R68, 12582913 ;  /* 0x4b40000103257423 */ /* 0x000fe20000004044 */
[----:B-----5:R-:W-:Y:S01]  /*1e200*/  FFMA R24, R17, R24, R152 ;  /* 0x0000001811187223 */ /* 0x020fe20000000098 */
[----:B------:R-:W-:Y:S01]  /*1e210*/  FADD R2, R0, -12583039 ;  /* 0xcb40007f00027421 */ /* 0x000fe20000000000 */
[----:B------:R-:W-:Y:S01]  /*1e220*/  FFMA.RM R39, R25, R68, 12582913 ;  /* 0x4b40000119277423 */ /* 0x000fe20000004044 */
[----:B------:R-:W-:Y:S01]  /*1e230*/  FADD R3, R37, -12583039 ;  /* 0xcb40007f25037421 */ /* 0x000fe20000000000 */
[----:B------:R-:W-:Y:S01]  /*1e240*/  FFMA.SAT R28, -R24, R66, 0.5 ;  /* 0x3f000000181c7423 */ /* 0x000fe20000002142 */
[----:B------:R-:W-:Y:S01]  /*1e250*/  FFMA R2, -R13, 1.4426950216293334961, -R2 ;  /* 0x3fb8aa3b0d027823 */ /* 0x000fe20000000902 */
[----:B------:R-:W-:Y:S01]  /*1e260*/  FADD R26, R39, -12583039 ;  /* 0xcb40007f271a7421 */ /* 0x000fe20000000000 */
[----:B------:R-:W-:Y:S01]  /*1e270*/  FFMA R25, -R14, 1.4426950216293334961, -R3 ;  /* 0x3fb8aa3b0e197823 */ /* 0x000fe20000000903 */
[----:B------:R-:W-:Y:S01]  /*1e280*/  FFMA.RM R40, R28, R68, 12582913 ;  /* 0x4b4000011c287423 */ /* 0x000fe20000004044 */
[----:B------:R-:W-:Y:S01]  /*1e290*/  FFMA R2, -R13, 1.925963033500011079e-08, R2 ;  /* 0x32a570600d027823 */ /* 0x000fe20000000102 */
[----:B------:R-:W-:Y:S01]  /*1e2a0*/  FFMA R26, -R15, 1.4426950216293334961, -R26 ;  /* 0x3fb8aa3b0f1a7823 */ /* 0x000fe2000000091a */
[----:B------:R-:W-:Y:S01]  /*1e2b0*/  FFMA R27, -R14, 1.925963033500011079e-08, R25 ;  /* 0x32a570600e1b7823 */ /* 0x000fe20000000119 */
[----:B------:R-:W-:Y:S01]  /*1e2c0*/  FFMA R25, R17, R29, R21 ;  /* 0x0000001d11197223 */ /* 0x000fe20000000015 */
[----:B------:R-:W-:Y:S01]  /*1e2d0*/  FADD R29, R40, -12583039 ;  /* 0xcb40007f281d7421 */ /* 0x000fe20000000000 */
[----:B------:R-:W-:Y:S01]  /*1e2e0*/  FFMA R28, -R15, 1.925963033500011079e-08, R26 ;  /* 0x32a570600f1c7823 */ /* 0x000fe2000000011a */
[----:B------:R-:W-:Y:S01]  /*1e2f0*/  FFMA R26, R17, R31, R22 ;  /* 0x0000001f111a7223 */ /* 0x000fe20000000016 */
[-C--:B------:R-:W-:Y:S01]  /*1e300*/  FFMA.SAT R30, -R25, R66.reuse, 0.5 ;  /* 0x3f000000191e7423 */ /* 0x080fe20000002142 */
[----:B------:R-:W1:Y:S01]  /*1e310*/  MUFU.EX2 R3, R2 ;  /* 0x0000000200037308 */ /* 0x000e620000000800 */
[----:B------:R-:W-:Y:S01]  /*1e320*/  FFMA R29, -R24, 1.4426950216293334961, -R29 ;  /* 0x3fb8aa3b181d7823 */ /* 0x000fe2000000091d */
[----:B------:R-:W-:Y:S01]  /*1e330*/  FFMA.SAT R31, -R26, R66, 0.5 ;  /* 0x3f0000001a1f7423 */ /* 0x000fe20000002142 */
[-C--:B------:R-:W-:Y:S01]  /*1e340*/  FFMA.RM R42, R30, R68.reuse, 12582913 ;  /* 0x4b4000011e2a7423 */ /* 0x080fe20000004044 */
[----:B------:R-:W-:Y:S01]  /*1e350*/  SHF.L.U32 R0, R0, 0x17, RZ ;  /* 0x0000001700007819 */ /* 0x000fe200000006ff */
[----:B------:R-:W-:Y:S01]  /*1e360*/  FFMA R29, -R24, 1.925963033500011079e-08, R29 ;  /* 0x32a57060181d7823 */ /* 0x000fe2000000011d */
[----:B------:R-:W-:Y:S01]  /*1e370*/  FFMA.RM R44, R31, R68, 12582913 ;  /* 0x4b4000011f2c7423 */ /* 0x000fe20000004044 */
[----:B------:R-:W-:Y:S01]  /*1e380*/  FADD R30, R42, -12583039 ;  /* 0xcb40007f2a1e7421 */ /* 0x000fe20000000000 */
[----:B------:R2:W-:Y:S01]  /*1e390*/  MUFU.EX2 R2, R28 ;  /* 0x0000001c00027308 */ /* 0x0005e20000000800 */
[----:B------:R-:W-:Y:S01]  /*1e3a0*/  SHF.L.U32 R37, R37, 0x17, RZ ;  /* 0x0000001725257819 */ /* 0x000fe200000006ff */
[----:B------:R-:W-:Y:S01]  /*1e3b0*/  FADD R31, R44, -12583039 ;  /* 0xcb40007f2c1f7421 */ /* 0x000fe20000000000 */
[----:B------:R-:W-:Y:S01]  /*1e3c0*/  FFMA R30, -R25, 1.4426950216293334961, -R30 ;  /* 0x3fb8aa3b191e7823 */ /* 0x000fe2000000091e */
[----:B------:R-:W-:-:S02]  /*1e3d0*/  SHF.L.U32 R39, R39, 0x17, RZ ;  /* 0x0000001727277819 */ /* 0x000fc400000006ff */
[----:B------:R-:W-:Y:S01]  /*1e3e0*/  FFMA R31, -R26, 1.4426950216293334961, -R31 ;  /* 0x3fb8aa3b1a1f7823 */ /* 0x000fe2000000091f */
[----:B------:R-:W-:Y:S01]  /*1e3f0*/  FFMA R30, -R25, 1.925963033500011079e-08, R30 ;  /* 0x32a57060191e7823 */ /* 0x000fe2000000011e */
[----:B------:R3:W4:Y:S01]  /*1e400*/  MUFU.EX2 R38, R27 ;  /* 0x0000001b00267308 */ /* 0x0007220000000800 */
[----:B--2---:R-:W-:Y:S01]  /*1e410*/  FFMA R28, R17, R33, R20 ;  /* 0x00000021111c7223 */ /* 0x004fe20000000014 */
[----:B------:R-:W-:Y:S01]  /*1e420*/  SHF.L.U32 R40, R40, 0x17, RZ ;  /* 0x0000001728287819 */ /* 0x000fe200000006ff */
[----:B-1----:R-:W-:Y:S02]  /*1e430*/  FFMA R67, R0, R3, 1 ;  /* 0x3f80000000437423 */ /* 0x002fe40000000003 */
[----:B------:R-:W-:-:S03]  /*1e440*/  FFMA.SAT R33, -R28, R66, 0.5 ;  /* 0x3f0000001c217423 */ /* 0x000fc60000002142 */
[----:B------:R1:W2:Y:S01]  /*1e450*/  MUFU.EX2 R41, R29 ;  /* 0x0000001d00297308 */ /* 0x0002a20000000800 */
[----:B---3--:R-:W-:Y:S01]  /*1e460*/  FFMA R27, R17, R32, R19 ;  /* 0x00000020111b7223 */ /* 0x008fe20000000013 */
[----:B------:R-:W-:-:S03]  /*1e470*/  FFMA.RM R48, R33, R68, 12582913 ;  /* 0x4b40000121307423 */ /* 0x000fc60000004044 */
[----:B------:R-:W-:-:S03]  /*1e480*/  FFMA.SAT R32, -R27, R66, 0.5 ;  /* 0x3f0000001b207423 */ /* 0x000fc60000002142 */
[----:B------:R3:W-:Y:S01]  /*1e490*/  MUFU.EX2 R43, R30 ;  /* 0x0000001e002b7308 */ /* 0x0007e20000000800 */
[----:B-1----:R-:W-:Y:S01]  /*1e4a0*/  FFMA R29, R17, R46, R18 ;  /* 0x0000002e111d7223 */ /* 0x002fe20000000012 */
[----:B------:R-:W-:Y:S01]  /*1e4b0*/  FFMA.RM R45, R32, R68, 12582913 ;  /* 0x4b400001202d7423 */ /* 0x000fe20000004044 */
[----:B------:R-:W-:Y:S01]  /*1e4c0*/  FFMA R32, -R26, 1.925963033500011079e-08, R31 ;  /* 0x32a570601a207823 */ /* 0x000fe2000000011f */
[----:B------:R-:W-:Y:S01]  /*1e4d0*/  FADD R31, R48, -12583039 ;  /* 0xcb40007f301f7421 */ /* 0x000fe20000000000 */
[----:B------:R-:W-:Y:S01]  /*1e4e0*/  FFMA.SAT R33, -R29, R66, 0.5 ;  /* 0x3f0000001d217423 */ /* 0x000fe20000002142 */
[----:B------:R-:W-:Y:S01]  /*1e4f0*/  FADD R34, R45, -12583039 ;  /* 0xcb40007f2d227421 */ /* 0x000fe20000000000 */
[----:B----4-:R-:W-:Y:S01]  /*1e500*/  FFMA R37, R37, R38, 1 ;  /* 0x3f80000025257423 */ /* 0x010fe20000000026 */
[----:B------:R1:W-:Y:S01]  /*1e510*/  MUFU.EX2 R46, R32 ;  /* 0x00000020002e7308 */ /* 0x0003e20000000800 */
[----:B---3--:R-:W-:Y:S01]  /*1e520*/  FFMA R30, R17, R36, R12 ;  /* 0x00000024111e7223 */ /* 0x008fe2000000000c */
[----:B------:R-:W-:Y:S01]  /*1e530*/  FFMA.RM R49, R33, R68, 12582913 ;  /* 0x4b40000121317423 */ /* 0x000fe20000004044 */
[----:B------:R-:W-:Y:S01]  /*1e540*/  FFMA R33, -R28, 1.4426950216293334961, -R31 ;  /* 0x3fb8aa3b1c217823 */ /* 0x000fe2000000091f */
[----:B------:R-:W-:Y:S01]  /*1e550*/  FFMA R31, R17, R35, R11 ;  /* 0x00000023111f7223 */ /* 0x000fe2000000000b */
[----:B------:R-:W-:Y:S01]  /*1e560*/  FFMA R34, -R27, 1.4426950216293334961, -R34 ;  /* 0x3fb8aa3b1b227823 */ /* 0x000fe20000000922 */
[----:B------:R-:W-:Y:S01]  /*1e570*/  FFMA.SAT R35, -R30, R66, 0.5 ;  /* 0x3f0000001e237423 */ /* 0x000fe20000002142 */
[----:B------:R-:W-:Y:S01]  /*1e580*/  FADD R50, R49, -12583039 ;  /* 0xcb40007f31327421 */ /* 0x000fe20000000000 */
[----:B------:R-:W-:Y:S01]  /*1e590*/  FFMA R36, -R28, 1.925963033500011079e-08, R33 ;  /* 0x32a570601c247823 */ /* 0x000fe20000000121 */
[----:B-1----:R-:W-:Y:S01]  /*1e5a0*/  FFMA R32, R17, R53, R10 ;  /* 0x0000003511207223 */ /* 0x002fe2000000000a */
[----:B------:R-:W-:Y:S01]  /*1e5b0*/  FFMA R34, -R27, 1.925963033500011079e-08, R34 ;  /* 0x32a570601b227823 */ /* 0x000fe20000000122 */
[----:B------:R-:W-:Y:S01]  /*1e5c0*/  FFMA.RM R53, R35, R68, 12582913 ;  /* 0x4b40000123357423 */ /* 0x000fe20000004044 */
[----:B------:R-:W-:Y:S01]  /*1e5d0*/  FFMA R33, R17, R51, R7 ;  /* 0x0000003311217223 */ /* 0x000fe20000000007 */
[----:B------:R-:W-:Y:S01]  /*1e5e0*/  FFMA.SAT R58, -R32, R66, 0.5 ;  /* 0x3f000000203a7423 */ /* 0x000fe20000002142 */
[----:B------:R1:W3:Y:S01]  /*1e5f0*/  MUFU.EX2 R47, R34 ;  /* 0x00000022002f7308 */ /* 0x0002e20000000800 */
[----:B------:R-:W-:Y:S01]  /*1e600*/  FADD R35, R53, -12583039 ;  /* 0xcb40007f35237421 */ /* 0x000fe20000000000 */
[----:B------:R-:W-:Y:S01]  /*1e610*/  FFMA R54, -R29, 1.4426950216293334961, -R50 ;  /* 0x3fb8aa3b1d367823 */ /* 0x000fe20000000932 */
[----:B------:R-:W-:Y:S01]  /*1e620*/  FFMA.RM R60, R58, R68, 12582913 ;  /* 0x4b4000013a3c7423 */ /* 0x000fe20000004044 */
[-C--:B------:R-:W-:Y:S01]  /*1e630*/  FFMA.SAT R51, -R31, R66.reuse, 0.5 ;  /* 0x3f0000001f337423 */ /* 0x080fe20000002142 */
[----:B------:R-:W-:Y:S01]  /*1e640*/  FFMA.SAT R61, -R33, R66, 0.5 ;  /* 0x3f000000213d7423 */ /* 0x000fe20000002142 */
[----:B------:R-:W-:Y:S01]  /*1e650*/  FFMA R54, -R29, 1.925963033500011079e-08, R54 ;  /* 0x32a570601d367823 */ /* 0x000fe20000000136 */
[----:B------:R-:W-:Y:S01]  /*1e660*/  FFMA R38, R39, R2, 1 ;  /* 0x3f80000027267423 */ /* 0x000fe20000000002 */
[----:B------:R4:W5:Y:S01]  /*1e670*/  MUFU.EX2 R50, R36 ;  /* 0x0000002400327308 */ /* 0x0009620000000800 */
[C---:B-1----:R-:W-:Y:S01]  /*1e680*/  FFMA R34, R17.reuse, R55, R8 ;  /* 0x0000003711227223 */ /* 0x042fe20000000008 */
[----:B------:R-:W-:Y:S01]  /*1e690*/  FFMA R55, -R30, 1.4426950216293334961, -R35 ;  /* 0x3fb8aa3b1e377823 */ /* 0x000fe20000000923 */
[----:B------:R-:W-:Y:S01]  /*1e6a0*/  FFMA R35, R17, R56, R5 ;  /* 0x0000003811237223 */ /* 0x000fe20000000005 */
[----:B------:R-:W-:Y:S01]  /*1e6b0*/  FFMA.RM R57, R51, R68, 12582913 ;  /* 0x4b40000133397423 */ /* 0x000fe20000004044 */
[----:B------:R-:W-:Y:S01]  /*1e6c0*/  FFMA.SAT R63, -R34, R66, 0.5 ;  /* 0x3f000000223f7423 */ /* 0x000fe20000002142 */
[----:B------:R-:W-:Y:S01]  /*1e6d0*/  FFMA.RM R62, R61, R68, 12582913 ;  /* 0x4b4000013d3e7423 */ /* 0x000fe20000004044 */
[----:B------:R-:W-:Y:S01]  /*1e6e0*/  FFMA.SAT R64, -R35, R66, 0.5 ;  /* 0x3f00000023407423 */ /* 0x000fe20000002142 */
[----:B------:R1:W5:Y:S01]  /*1e6f0*/  MUFU.EX2 R51, R54 ;  /* 0x0000003600337308 */ /* 0x0003620000000800 */
[----:B----4-:R-:W-:Y:S01]  /*1e700*/  FFMA R36, R17, R59, R6 ;  /* 0x0000003b11247223 */ /* 0x010fe20000000006 */
[----:B------:R-:W-:Y:S01]  /*1e710*/  FADD R59, R60, -12583039 ;  /* 0xcb40007f3c3b7421 */ /* 0x000fe20000000000 */
[----:B------:R-:W-:Y:S01]  /*1e720*/  FFMA.RM R63, R63, R68, 12582913 ;  /* 0x4b4000013f3f7423 */ /* 0x000fe20000004044 */
[----:B------:R-:W-:Y:S01]  /*1e730*/  FADD R56, R57, -12583039 ;  /* 0xcb40007f39387421 */ /* 0x000fe20000000000 */
[----:B------:R-:W-:Y:S01]  /*1e740*/  FFMA.SAT R66, -R36, R66, 0.5 ;  /* 0x3f00000024427423 */ /* 0x000fe20000002142 */
[----:B------:R-:W-:Y:S01]  /*1e750*/  FFMA R61, -R32, 1.4426950216293334961, -R59 ;  /* 0x3fb8aa3b203d7823 */ /* 0x000fe2000000093b */
[----:B------:R-:W-:Y:S01]  /*1e760*/  FFMA R55, -R30, 1.925963033500011079e-08, R55 ;  /* 0x32a570601e377823 */ /* 0x000fe20000000137 */
[----:B------:R-:W-:Y:S01]  /*1e770*/  FADD R3, R63, -12583039 ;  /* 0xcb40007f3f037421 */ /* 0x000fe20000000000 */
[----:B-1----:R-:W-:Y:S01]  /*1e780*/  FADD R54, R62, -12583039 ;  /* 0xcb40007f3e367421 */ /* 0x002fe20000000000 */
[----:B------:R-:W-:Y:S01]  /*1e790*/  FFMA R61, -R32, 1.925963033500011079e-08, R61 ;  /* 0x32a57060203d7823 */ /* 0x000fe2000000013d */
[-C--:B------:R-:W-:Y:S01]  /*1e7a0*/  FFMA.RM R65, R64, R68.reuse, 12582913 ;  /* 0x4b40000140417423 */ /* 0x080fe20000004044 */
[----:B------:R-:W-:Y:S01]  /*1e7b0*/  FFMA.RM R66, R66, R68, 12582913 ;  /* 0x4b40000142427423 */ /* 0x000fe20000004044 */
[----:B------:R-:W-:Y:S01]  /*1e7c0*/  FFMA R58, -R31, 1.4426950216293334961, -R56 ;  /* 0x3fb8aa3b1f3a7823 */ /* 0x000fe20000000938 */
[----:B------:R-:W-:Y:S01]  /*1e7d0*/  FFMA R64, -R33, 1.4426950216293334961, -R54 ;  /* 0x3fb8aa3b21407823 */ /* 0x000fe20000000936 */
[----:B------:R1:W4:Y:S01]  /*1e7e0*/  MUFU.EX2 R56, R55 ;  /* 0x0000003700387308 */ /* 0x0003220000000800 */
[----:B--2---:R-:W-:Y:S01]  /*1e7f0*/  FFMA R39, R40, R41, 1 ;  /* 0x3f80000028277423 */ /* 0x004fe20000000029 */
[----:B------:R-:W-:-:S02]  /*1e800*/  IMAD.SHL.U32 R40, R42, 0x800000, RZ ;  /* 0x008000002a287824 */ /* 0x000fc400078e00ff */
[----:B------:R-:W-:Y:S01]  /*1e810*/  FADD R0, R65, -12583039 ;  /* 0xcb40007f41007421 */ /* 0x000fe20000000000 */
[----:B------:R-:W-:Y:S01]  /*1e820*/  SHF.L.U32 R42, R45, 0x17, RZ ;  /* 0x000000172d2a7819 */ /* 0x000fe200000006ff */
[----:B------:R-:W-:Y:S01]  /*1e830*/  FFMA R58, -R31, 1.925963033500011079e-08, R58 ;  /* 0x32a570601f3a7823 */ /* 0x000fe2000000013a */
[----:B------:R-:W-:Y:S01]  /*1e840*/  FFMA R64, -R33, 1.925963033500011079e-08, R64 ;  /* 0x32a5706021407823 */ /* 0x000fe20000000140 */
[----:B------:R-:W-:Y:S01]  /*1e850*/  FFMA R2, -R35, 1.4426950216293334961, -R0 ;  /* 0x3fb8aa3b23027823 */ /* 0x000fe20000000900 */
[----:B------:R2:W4:Y:S01]  /*1e860*/  MUFU.EX2 R54, R61 ;  /* 0x0000003d00367308 */ /* 0x0005220000000800 */
[----:B-1----:R-:W-:Y:S01]  /*1e870*/  FFMA R55, -R34, 1.4426950216293334961, -R3 ;  /* 0x3fb8aa3b22377823 */ /* 0x002fe20000000903 */
[----:B---3--:R-:W-:Y:S01]  /*1e880*/  FFMA R42, R42, R47, 1 ;  /* 0x3f8000002a2a7423 */ /* 0x008fe2000000002f */
[----:B------:R-:W-:Y:S01]  /*1e890*/  IADD3 R47, R67, 0x1800000, RZ ;  /* 0x01800000432f7810 */ /* 0x000fe20007ffe0ff */
[----:B------:R-:W-:Y:S01]  /*1e8a0*/  FFMA R2, -R35, 1.925963033500011079e-08, R2 ;  /* 0x32a5706023027823 */ /* 0x000fe20000000102 */
[----:B------:R-:W-:Y:S01]  /*1e8b0*/  FFMA R55, -R34, 1.925963033500011079e-08, R55 ;  /* 0x32a5706022377823 */ /* 0x000fe20000000137 */
[----:B------:R-:W-:Y:S01]  /*1e8c0*/  SHF.L.U32 R41, R44, 0x17, RZ ;  /* 0x000000172c297819 */ /* 0x000fe200000006ff */
[----:B------:R-:W-:Y:S01]  /*1e8d0*/  FFMA R40, R40, R43, 1 ;  /* 0x3f80000028287423 */ /* 0x000fe2000000002b */
[----:B------:R-:W-:Y:S01]  /*1e8e0*/  LOP3.LUT R47, R47, 0x7f800000, RZ, 0xc0, !PT ;  /* 0x7f8000002f2f7812 */ /* 0x000fe200078ec0ff */
[----:B--2---:R-:W-:Y:S01]  /*1e8f0*/  FADD R61, R66, -12583039 ;  /* 0xcb40007f423d7421 */ /* 0x004fe20000000000 */
[----:B------:R1:W2:Y:S01]  /*1e900*/  MUFU.EX2 R0, R55 ;  /* 0x0000003700007308 */ /* 0x0002a20000000800 */
[----:B------:R-:W-:Y:S01]  /*1e910*/  SHF.L.U32 R43, R48, 0x17, RZ ;  /* 0x00000017302b7819 */ /* 0x000fe200000006ff */
[----:B------:R-:W-:Y:S01]  /*1e920*/  FFMA R41, R41, R46, 1 ;  /* 0x3f80000029297423 */ /* 0x000fe2000000002e */
[----:B------:R-:W-:Y:S01]  /*1e930*/  FFMA R45, -R36, 1.4426950216293334961, -R61 ;  /* 0x3fb8aa3b242d7823 */ /* 0x000fe2000000093d */
[----:B------:R-:W-:Y:S01]  /*1e940*/  ISETP.GT.U32.AND P2, PT, R47, 0x1ffffff, PT ;  /* 0x01ffffff2f00780c */ /* 0x000fe20003f44070 */
[----:B------:R-:W-:Y:S01]  /*1e950*/  IMAD.SHL.U32 R48, R62, 0x800000, RZ ;  /* 0x008000003e307824 */ /* 0x000fe200078e00ff */
[----:B------:R-:W-:Y:S01]  /*1e960*/  SHF.L.U32 R44, R49, 0x17, RZ ;  /* 0x00000017312c7819 */ /* 0x000fe200000006ff */
[----:B-----5:R-:W-:Y:S01]  /*1e970*/  FFMA R43, R43, R50, 1 ;  /* 0x3f8000002b2b7423 */ /* 0x020fe20000000032 */
[----:B------:R-:W3:Y:S01]  /*1e980*/  MUFU.EX2 R59, R58 ;  /* 0x0000003a003b7308 */ /* 0x000ee20000000800 */
[----:B-1----:R-:W-:Y:S01]  /*1e990*/  FFMA R55, -R36, 1.925963033500011079e-08, R45 ;  /* 0x32a5706024377823 */ /* 0x002fe2000000012d */
[----:B------:R-:W-:Y:S01]  /*1e9a0*/  SHF.L.U32 R45, R53, 0x17, RZ ;  /* 0x00000017352d7819 */ /* 0x000fe200000006ff */
[----:B------:R-:W-:Y:S01]  /*1e9b0*/  FFMA R44, R44, R51, 1 ;  /* 0x3f8000002c2c7423 */ /* 0x000fe20000000033 */
[----:B------:R-:W-:-:S02]  /*1e9c0*/  SHF.L.U32 R46, R57, 0x17, RZ ;  /* 0x00000017392e7819 */ /* 0x000fc400000006ff */
[----:B------:R-:W-:Y:S01]  /*1e9d0*/  SHF.L.U32 R47, R60, 0x17, RZ ;  /* 0x000000173c2f7819 */ /* 0x000fe200000006ff */
[----:B----4-:R-:W-:Y:S01]  /*1e9e0*/  FFMA R45, R45, R56, 1 ;  /* 0x3f8000002d2d7423 */ /* 0x010fe20000000038 */
[----:B------:R-:W1:Y:S01]  /*1e9f0*/  MUFU.EX2 R3, R64 ;  /* 0x0000004000037308 */ /* 0x000e620000000800 */
[----:B------:R-:W-:Y:S02]  /*1ea00*/  SHF.L.U32 R49, R63, 0x17, RZ ;  /* 0x000000173f317819 */ /* 0x000fe400000006ff */
[----:B------:R-:W-:Y:S01]  /*1ea10*/  SHF.L.U32 R50, R65, 0x17, RZ ;  /* 0x0000001741327819 */ /* 0x000fe200000006ff */
[----:B------:R-:W-:Y:S01]  /*1ea20*/  FFMA R47, R47, R54, 1 ;  /* 0x3f8000002f2f7423 */ /* 0x000fe20000000036 */
[----:B------:R-:W-:Y:S01]  /*1ea30*/  SHF.L.U32 R51, R66, 0x17, RZ ;  /* 0x0000001742337819 */ /* 0x000fe200000006ff */
[----:B--2---:R-:W-:Y:S02]  /*1ea40*/  FFMA R49, R49, R0, 1 ;  /* 0x3f80000031317423 */ /* 0x004fe40000000000 */
[----:B------:R-:W2:Y:S01]  /*1ea50*/  MUFU.EX2 R61, R2 ;  /* 0x00000002003d7308 */ /* 0x000ea20000000800 */
[----:B---3--:R-:W-:-:S07]  /*1ea60*/  FFMA R46, R46, R59, 1 ;  /* 0x3f8000002e2e7423 */ /* 0x008fce000000003b */
[----:B------:R-:W3:Y:S01]  /*1ea70*/  MUFU.EX2 R58, R55 ;  /* 0x00000037003a7308 */ /* 0x000ee20000000800 */
[----:B-1----:R-:W-:Y:S01]  /*1ea80*/  FFMA R48, R48, R3, 1 ;  /* 0x3f80000030307423 */ /* 0x002fe20000000003 */
[----:B--2---:R-:W-:Y:S01]  /*1ea90*/  FFMA R50, R50, R61, 1 ;  /* 0x3f80000032327423 */ /* 0x004fe2000000003d */
[----:B---3--:R-:W-:Y:S01]  /*1eaa0*/  FFMA R51, R51, R58, 1 ;  /* 0x3f80000033337423 */ /* 0x008fe2000000003a */
[----:B------:R-:W-:Y:S06]  /*1eab0*/  @P2 BRA `(.L_x_648) ;  /* 0x0000000000142947 */ /* 0x000fec0003800000 */
[----:B------:R-:W-:Y:S02]  /*1eac0*/  MOV R0, R67 ;  /* 0x0000004300007202 */ /* 0x000fe40000000f00 */
[----:B------:R-:W-:-:S07]  /*1ead0*/  MOV R2, 0x1eaf0 ;  /* 0x0001eaf000027802 */ /* 0x000fce0000000f00 */
[----:B------:R-:W-:Y:S05]  /*1eae0*/  CALL.REL.NOINC `($__internal_0_$__cuda_sm20_rcp_rn_f32_slowpath) ;  /* 0x0000010400047944 */ /* 0x000fea0003c00000 */
[----:B------:R-:W-:Y:S01]  /*1eaf0*/  MOV R54, R0 ;  /* 0x0000000000367202 */ /* 0x000fe20000000f00 */
[----:B------:R-:W-:Y:S06]  /*1eb00*/  BRA `(.L_x_649) ;  /* 0x0000000000107947 */ /* 0x000fec0003800000 */
.L_x_648:
[----:B------:R-:W1:Y:S02]  /*1eb10*/  MUFU.RCP R54, R67 ;  /* 0x0000004300367308 */ /* 0x000e640000001000 */
[----:B-1----:R-:W-:-:S04]  /*1eb20*/  FFMA R0, R67, R54, -1 ;  /* 0xbf80000043007423 */ /* 0x002fc80000000036 */
[----:B------:R-:W-:-:S04]  /*1eb30*/  FADD.FTZ R3, -R0, -RZ ;  /* 0x800000ff00037221 */ /* 0x000fc80000010100 */
[----:B------:R-:W-:-:S07]  /*1eb40*/  FFMA R54, R54, R3, R54 ;  /* 0x0000000336367223 */ /* 0x000fce0000000036 */
.L_x_649:
[----:B------:R-:W-:Y:S05]  /*1eb50*/  BSYNC B1 ;  /* 0x0000000000017941 */ /* 0x000fea0003800000 */
.L_x_647:
        /* <DEDUP_REMOVED lines=10> */
.L_x_651:
[----:B------:R-:W1:Y:S02]  /*1ec00*/  MUFU.RCP R0, R37 ;  /* 0x0000002500007308 */ /* 0x000e640000001000 */
[----:B-1----:R-:W-:-:S04]  /*1ec10*/  FFMA R2, R37, R0, -1 ;  /* 0xbf80000025027423 */ /* 0x002fc80000000000 */
[----:B------:R-:W-:-:S04]  /*1ec20*/  FADD.FTZ R53, -R2, -RZ ;  /* 0x800000ff02357221 */ /* 0x000fc80000010100 */
[----:B------:R-:W-:-:S07]  /*1ec30*/  FFMA R53, R0, R53, R0 ;  /* 0x0000003500357223 */ /* 0x000fce0000000000 */
.L_x_652:
[----:B------:R-:W-:Y:S05]  /*1ec40*/  BSYNC B1 ;  /* 0x0000000000017941 */ /* 0x000fea0003800000 */
.L_x_650:
        /* <DEDUP_REMOVED lines=10> */
.L_x_654:
[----:B------:R-:W1:Y:S02]  /*1ecf0*/  MUFU.RCP R3, R38 ;  /* 0x0000002600037308 */ /* 0x000e640000001000 */
[----:B-1----:R-:W-:-:S04]  /*1ed00*/  FFMA R0, R38, R3, -1 ;  /* 0xbf80000026007423 */ /* 0x002fc80000000003 */
[----:B------:R-:W-:-:S04]  /*1ed10*/  FADD.FTZ R0, -R0, -RZ ;  /* 0x800000ff00007221 */ /* 0x000fc80000010100 */
[----:B------:R-:W-:-:S07]  /*1ed20*/  FFMA R56, R3, R0, R3 ;  /* 0x0000000003387223 */ /* 0x000fce0000000003 */
.L_x_655:
[----:B------:R-:W-:Y:S05]  /*1ed30*/  BSYNC B1 ;  /* 0x0000000000017941 */ /* 0x000fea0003800000 */
.L_x_653:
        /* <DEDUP_REMOVED lines=10> */
.L_x_657:
[----:B------:R-:W1:Y:S02]  /*1ede0*/  MUFU.RCP R0, R39 ;  /* 0x0000002700007308 */ /* 0x000e640000001000 */
[----:B-1----:R-:W-:-:S04]  /*1edf0*/  FFMA R2, R39, R0, -1 ;  /* 0xbf80000027027423 */ /* 0x002fc80000000000 */
[----:B------:R-:W-:-:S04]  /*1ee00*/  FADD.FTZ R37, -R2, -RZ ;  /* 0x800000ff02257221 */ /* 0x000fc80000010100 */
[----:B------:R-:W-:-:S07]  /*1ee10*/  FFMA R37, R0, R37, R0 ;  /* 0x0000002500257223 */ /* 0x000fce0000000000 */
.L_x_658:
[----:B------:R-:W-:Y:S05]  /*1ee20*/  BSYNC B1 ;  /* 0x0000000000017941 */ /* 0x000fea0003800000 */
.L_x_656:
        /* <DEDUP_REMOVED lines=10> */
.L_x_660:
[----:B------:R-:W1:Y:S02]  /*1eed0*/  MUFU.RCP R3, R40 ;  /* 0x0000002800037308 */ /* 0x000e640000001000 */
[----:B-1----:R-:W-:-:S04]  /*1eee0*/  FFMA R0, R40, R3, -1 ;  /* 0xbf80000028007423 */ /* 0x002fc80000000003 */
[----:B------:R-:W-:-:S04]  /*1eef0*/  FADD.FTZ R0, -R0, -RZ ;  /* 0x800000ff00007221 */ /* 0x000fc80000010100 */
[----:B------:R-:W-:-:S07]  /*1ef00*/  FFMA R38, R3, R0, R3 ;  /* 0x0000000003267223 */ /* 0x000fce0000000003 */
.L_x_661:
[----:B------:R-:W-:Y:S05]  /*1ef10*/  BSYNC B1 ;  /* 0x0000000000017941 */ /* 0x000fea0003800000 */
.L_x_659:
        /* <DEDUP_REMOVED lines=10> */
.L_x_663:
[----:B------:R-:W1:Y:S02]  /*1efc0*/  MUFU.RCP R0, R41 ;  /* 0x0000002900007308 */ /* 0x000e640000001000 */
[----:B-1----:R-:W-:-:S04]  /*1efd0*/  FFMA R2, R41, R0, -1 ;  /* 0xbf80000029027423 */ /* 0x002fc80000000000 */
[----:B------:R-:W-:-:S04]  /*1efe0*/  FADD.FTZ R39, -R2, -RZ ;  /* 0x800000ff02277221 */ /* 0x000fc80000010100 */
[----:B------:R-:W-:-:S07]  /*1eff0*/  FFMA R39, R0, R39, R0 ;  /* 0x0000002700277223 */ /* 0x000fce0000000000 */
.L_x_664:
[----:B------:R-:W-:Y:S05]  /*1f000*/  BSYNC B1 ;  /* 0x0000000000017941 */ /* 0x000fea0003800000 */
.L_x_662:
        /* <DEDUP_REMOVED lines=10> */
.L_x_666:
[----:B------:R-:W1:Y:S02]  /*1f0b0*/  MUFU.RCP R3, R42 ;  /* 0x0000002a00037308 */ /* 0x000e640000001000 */
[----:B-1----:R-:W-:-:S04]  /*1f0c0*/  FFMA R0, R42, R3, -1 ;  /* 0xbf8000002a007423 */ /* 0x002fc80000000003 */
[----:B------:R-:W-:-:S04]  /*1f0d0*/  FADD.FTZ R0, -R0, -RZ ;  /* 0x800000ff00007221 */ /* 0x000fc80000010100 */
[----:B------:R-:W-:-:S07]  /*1f0e0*/  FFMA R40, R3, R0, R3 ;  /* 0x0000000003287223 */ /* 0x000fce0000000003 */
.L_x_667:
[----:B------:R-:W-:Y:S05]  /*1f0f0*/  BSYNC B1 ;  /* 0x0000000000017941 */ /* 0x000fea0003800000 */
.L_x_665:
        /* <DEDUP_REMOVED lines=10> */
.L_x_669:
[----:B------:R-:W1:Y:S02]  /*1f1a0*/  MUFU.RCP R0, R43 ;  /* 0x0000002b00007308 */ /* 0x000e640000001000 */
[----:B-1----:R-:W-:-:S04]  /*1f1b0*/  FFMA R2, R43, R0, -1 ;  /* 0xbf8000002b027423 */ /* 0x002fc80000000000 */
[----:B------:R-:W-:-:S04]  /*1f1c0*/  FADD.FTZ R41, -R2, -RZ ;  /* 0x800000ff02297221 */ /* 0x000fc80000010100 */
[----:B------:R-:W-:-:S07]  /*1f1d0*/  FFMA R41, R0, R41, R0 ;  /* 0x0000002900297223 */ /* 0x000fce0000000000 */
.L_x_670:
[----:B------:R-:W-:Y:S05]  /*1f1e0*/  BSYNC B1 ;  /* 0x0000000000017941 */ /* 0x000fea0003800000 */
.L_x_668:
        /* <DEDUP_REMOVED lines=10> */
.L_x_672:
[----:B------:R-:W1:Y:S02]  /*1f290*/  MUFU.RCP R3, R44 ;  /* 0x0000002c00037308 */ /* 0x000e640000001000 */
[----:B-1----:R-:W-:-:S04]  /*1f2a0*/  FFMA R0, R44, R3, -1 ;  /* 0xbf8000002c007423 */ /* 0x002fc80000000003 */
[----:B------:R-:W-:-:S04]  /*1f2b0*/  FADD.FTZ R0, -R0, -RZ ;  /* 0x800000ff00007221 */ /* 0x000fc80000010100 */
[----:B------:R-:W-:-:S07]  /*1f2c0*/  FFMA R42, R3, R0, R3 ;  /* 0x00000000032a7223 */ /* 0x000fce0000000003 */
.L_x_673:
[----:B------:R-:W-:Y:S05]  /*1f2d0*/  BSYNC B1 ;  /* 0x0000000000017941 */ /* 0x000fea0003800000 */
.L_x_671:
        /* <DEDUP_REMOVED lines=10> */
.L_x_675:
[----:B------:R-:W1:Y:S02]  /*1f380*/  MUFU.RCP R0, R45 ;  /* 0x0000002d00007308 */ /* 0x000e640000001000 */
[----:B-1----:R-:W-:-:S04]  /*1f390*/  FFMA R2, R45, R0, -1 ;  /* 0xbf8000002d027423 */ /* 0x002fc80000000000 */
[----:B------:R-:W-:-:S04]  /*1f3a0*/  FADD.FTZ R43, -R2, -RZ ;  /* 0x800000ff022b7221 */ /* 0x000fc80000010100 */
[----:B------:R-:W-:-:S07]  /*1f3b0*/  FFMA R43, R0, R43, R0 ;  /* 0x0000002b002b7223 */ /* 0x000fce0000000000 */
.L_x_676:
[----:B------:R-:W-:Y:S05]  /*1f3c0*/  BSYNC B1 ;  /* 0x0000000000017941 */ /* 0x000fea0003800000 */
.L_x_674:
        /* <DEDUP_REMOVED lines=10> */
.L_x_678:
[----:B------:R-:W1:Y:S02]  /*1f470*/  MUFU.RCP R3, R46 ;  /* 0x0000002e00037308 */ /* 0x000e640000001000 */
[----:B-1----:R-:W-:-:S04]  /*1f480*/  FFMA R0, R46, R3, -1 ;  /* 0xbf8000002e007423 */ /* 0x002fc80000000003 */
[----:B------:R-:W-:-:S04]  /*1f490*/  FADD.FTZ R0, -R0, -RZ ;  /* 0x800000ff00007221 */ /* 0x000fc80000010100 */
[----:B------:R-:W-:-:S07]  /*1f4a0*/  FFMA R44, R3, R0, R3 ;  /* 0x00000000032c7223 */ /* 0x000fce0000000003 */
.L_x_679:
[----:B------:R-:W-:Y:S05]  /*1f4b0*/  BSYNC B1 ;  /* 0x0000000000017941 */ /* 0x000fea0003800000 */
.L_x_677:
        /* <DEDUP_REMOVED lines=10> */
.L_x_681:
[----:B------:R-:W1:Y:S02]  /*1f560*/  MUFU.RCP R0, R47 ;  /* 0x0000002f00007308 */ /* 0x000e640000001000 */
[----:B-1----:R-:W-:-:S04]  /*1f570*/  FFMA R2, R47, R0, -1 ;  /* 0xbf8000002f027423 */ /* 0x002fc80000000000 */
[----:B------:R-:W-:-:S04]  /*1f580*/  FADD.FTZ R45, -R2, -RZ ;  /* 0x800000ff022d7221 */ /* 0x000fc80000010100 */
[----:B------:R-:W-:-:S07]  /*1f590*/  FFMA R45, R0, R45, R0 ;  /* 0x0000002d002d7223 */ /* 0x000fce0000000000 */
.L_x_682:
[----:B------:R-:W-:Y:S05]  /*1f5a0*/  BSYNC B1 ;  /* 0x0000000000017941 */ /* 0x000fea0003800000 */
.L_x_680:
        /* <DEDUP_REMOVED lines=10> */
.L_x_684:
[----:B------:R-:W1:Y:S02]  /*1f650*/  MUFU.RCP R3, R48 ;  /* 0x0000003000037308 */ /* 0x000e640000001000 */
[----:B-1----:R-:W-:-:S04]  /*1f660*/  FFMA R0, R48, R3, -1 ;  /* 0xbf80000030007423 */ /* 0x002fc80000000003 */
[----:B------:R-:W-:-:S04]  /*1f670*/  FADD.FTZ R0, -R0, -RZ ;  /* 0x800000ff00007221 */ /* 0x000fc80000010100 */
[----:B------:R-:W-:-:S07]  /*1f680*/  FFMA R46, R3, R0, R3 ;  /* 0x00000000032e7223 */ /* 0x000fce0000000003 */
.L_x_685:
[----:B------:R-:W-:Y:S05]  /*1f690*/  BSYNC B1 ;  /* 0x0000000000017941 */ /* 0x000fea0003800000 */
.L_x_683:
        /* <DEDUP_REMOVED lines=10> */
.L_x_687:
[----:B------:R-:W1:Y:S02]  /*1f740*/  MUFU.RCP R0, R49 ;  /* 0x0000003100007308 */ /* 0x000e640000001000 */
[----:B-1----:R-:W-:-:S04]  /*1f750*/  FFMA R2, R49, R0, -1 ;  /* 0xbf80000031027423 */ /* 0x002fc80000000000 */
[----:B------:R-:W-:-:S04]  /*1f760*/  FADD.FTZ R47, -R2, -RZ ;  /* 0x800000ff022f7221 */ /* 0x000fc80000010100 */
[----:B------:R-:W-:-:S07]  /*1f770*/  FFMA R47, R0, R47, R0 ;  /* 0x0000002f002f7223 */ /* 0x000fce0000000000 */
.L_x_688:
[----:B------:R-:W-:Y:S05]  /*1f780*/  BSYNC B1 ;  /* 0x0000000000017941 */ /* 0x000fea0003800000 */
.L_x_686:
        /* <DEDUP_REMOVED lines=10> */
.L_x_690:
[----:B------:R-:W1:Y:S02]  /*1f830*/  MUFU.RCP R3, R50 ;  /* 0x0000003200037308 */ /* 0x000e640000001000 */
[----:B-1----:R-:W-:-:S04]  /*1f840*/  FFMA R0, R50, R3, -1 ;  /* 0xbf80000032007423 */ /* 0x002fc80000000003 */
[----:B------:R-:W-:-:S04]  /*1f850*/  FADD.FTZ R0, -R0, -RZ ;  /* 0x800000ff00007221 */ /* 0x000fc80000010100 */
[----:B------:R-:W-:-:S07]  /*1f860*/  FFMA R48, R3, R0, R3 ;  /* 0x0000000003307223 */ /* 0x000fce0000000003 */
.L_x_691:
[----:B------:R-:W-:Y:S05]  /*1f870*/  BSYNC B1 ;  /* 0x0000000000017941 */ /* 0x000fea0003800000 */
.L_x_689:
        /* <DEDUP_REMOVED lines=9> */
.L_x_693:
[----:B------:R-:W1:Y:S02]  /*1f910*/  MUFU.RCP R0, R51 ;  /* 0x0000003300007308 */ /* 0x000e640000001000 */
[----:B-1----:R-:W-:-:S04]  /*1f920*/  FFMA R2, R51, R0, -1 ;  /* 0xbf80000033027423 */ /* 0x002fc80000000000 */
[----:B------:R-:W-:-:S04]  /*1f930*/  FADD.FTZ R3, -R2, -RZ ;  /* 0x800000ff02037221 */ /* 0x000fc80000010100 */
[----:B------:R-:W-:-:S07]  /*1f940*/  FFMA R0, R0, R3, R0 ;  /* 0x0000000300007223 */ /* 0x000fce0000000000 */
.L_x_694:
[----:B------:R-:W-:Y:S05]  /*1f950*/  BSYNC B1 ;  /* 0x0000000000017941 */ /* 0x000fea0003800000 */
.L_x_692:
        /* <DEDUP_REMOVED lines=45> */
.L_x_696:
[----:B------:R-:W-:Y:S05]  /*1fc30*/  BSYNC B0 ;  /* 0x0000000000007941 */ /* 0x000fea0003800000 */
.L_x_695:
[----:B------:R-:W-:Y:S06]  /*1fc40*/  BAR.SYNC.DEFER_BLOCKING 0x1, 0x100 ;  /* 0x0044000000007b1d */ /* 0x000fec0000010000 */
[----:B------:R-:W-:Y:S04]  /*1fc50*/  BSSY B0, `(.L_x_697) ;  /* 0x000000a000007945 */ /* 0x000fe80003800000 */
[----:B------:R-:W-:Y:S05]  /*1fc60*/  @P0 BRA `(.L_x_698) ;  /* 0x0000000000200947 */ /* 0x000fea0003800000 */
[----:B------:R-:W-:-:S06]  /*1fc70*/  UISETP.NE.AND UP0, UPT, UR43, 0x3, UPT ;  /* 0x000000032b00788c */ /* 0x000fcc000bf05270 */
[----:B------:R-:W-:-:S13]  /*1fc80*/  PLOP3.LUT P2, PT, PT, PT, UP0, 0x80, 0x0 ;  /* 0x000000000000781c */ /* 0x000fda0003f4f008 */
[----:B------:R-:W-:Y:S05]  /*1fc90*/  @!P2 BRA `(.L_x_699) ;  /* 0x000000000004a947 */ /* 0x000fea0003800000 */
[----:B------:R-:W-:Y:S01]  /*1fca0*/  BPT.TRAP 0x1 ;  /* 0x000000040000795c */ /* 0x000fe20000300000 */
.L_x_699:
[----:B------:R-:W-:-:S04]  /*1fcb0*/  ULEA UR4, UR8, UR46, 0x3 ;  /* 0x0000002e08047291 */ /* 0x000fc8000f8e183f */
[----:B------:R-:W-:-:S04]  /*1fcc0*/  UIADD3 UR4, UR4, 0x50, URZ ;  /* 0x0000005004047890 */ /* 0x000fc8000fffe03f */
[----:B------:R-:W-:-:S09]  /*1fcd0*/  UPRMT UR4, UR47, 0x654, UR4 ;  /* 0x000006542f047896 */ /* 0x000fd20008000004 */
[----:B------:R-:W-:Y:S03]  /*1fce0*/  SYNCS.ARRIVE.TRANS64.RED.A1T0 RZ, [UR4], RZ ;  /* 0x000000ffffff79a7 */ /* 0x000fe60008100404 */
.L_x_698:
[----:B------:R-:W-:Y:S05]  /*1fcf0*/  BSYNC B0 ;  /* 0x0000000000007941 */ /* 0x000fea0003800000 */
.L_x_697:
        /* <DEDUP_REMOVED lines=9> */
.L_x_702:
        /* <DEDUP_REMOVED lines=8> */
.L_x_1152:
[----:B------:R-:W-:Y:S05]  /*1fe10*/  BSYNC B1 ;  /* 0x0000000000017941 */ /* 0x000fea0003800000 */
.L_x_703:
[----:B------:R-:W-:Y:S05]  /*1fe20*/  @P1 BRA `(.L_x_705) ;  /* 0x0000000000941947 */ /* 0x000fea0003800000 */
[----:B------:R-:W-:Y:S01]  /*1fe30*/  LEA R25, R4, R156, 0xd ;  /* 0x0000009c04197211 */ /* 0x000fe200078e68ff */
[----:B------:R-:W-:Y:S05]  /*1fe40*/  WARPSYNC.ALL ;  /* 0x0000000000007948 */ /* 0x000fea0003800000 */
[----:B------:R-:W-:Y:S01]  /*1fe50*/  LEA R12, R164, R25, 0x1 ;  /* 0x00000019a40c7211 */ /* 0x000fe200078e08ff */
[----:B------:R-:W2:Y:S05]  /*1fe60*/  LDSM.16.M88.4 R4, [R25] ;  /* 0x000000001904783b */ /* 0x000eaa0000000200 */
[----:B------:R-:W3:Y:S01]  /*1fe70*/  LDSM.16.M88.4 R12, [R12] ;  /* 0x000000000c0c783b */ /* 0x000ee20000000200 */
[----:B--2---:R-:W-:Y:S01]  /*1fe80*/  IMAD.U32 R23, R5, 0x10000, RZ ;  /* 0x0001000005177824 */ /* 0x004fe200078e00ff */
        /* <DEDUP_REMOVED lines=11> */
[----:B-1----:R-:W-:Y:S01]  /*1ff40*/  SHF.L.U32 R3, R4, 0x10, RZ ;  /* 0x0000001004037819 */ /* 0x002fe200000006ff */
        /* <DEDUP_REMOVED lines=16> */
[----:B------:R-:W-:-:S02]  /*20050*/  FMUL R7, R16, R31 ;  /* 0x0000001f10077220 */ /* 0x000fc40000400000 */
[C---:B------:R-:W-:Y:S02]  /*20060*/  FMUL R8, R16.reuse, R33 ;  /* 0x0000002110087220 */ /* 0x040fe40000400000 */
[----:B------:R-:W-:-:S07]  /*20070*/  FMUL R6, R16, R15 ;  /* 0x0000000f10067220 */ /* 0x000fce0000400000 */
.L_x_705:
[----:B------:R-:W-:Y:S02]  /*20080*/  LOP3.LUT R9, R9, R24, RZ, 0x3c, !PT ;  /* 0x0000001809097212 */ /* 0x000fe400078e3cff */
[----:B------:R-:W-:-:S07]  /*20090*/  SEL R4, R2, RZ, P3 ;  /* 0x000000ff02047207 */ /* 0x000fce0001800000 */
.L_x_701:
[----:B------:R-:W-:Y:S05]  /*200a0*/  BSYNC B0 ;  /* 0x0000000000007941 */ /* 0x000fea0003800000 */
.L_x_700:
[----:B------:R-:W-:Y:S01]  /*200b0*/  MOV R47, 0x3bbb989d ;  /* 0x3bbb989d002f7802 */ /* 0x000fe20000000f00 */
[C---:B------:R-:W-:Y:S01]  /*200c0*/  FFMA R105, R17.reuse, R105, R153 ;  /* 0x0000006911697223 */ /* 0x040fe20000000099 */
[----:B------:R-:W-:Y:S01]  /*200d0*/  MOV R49, 0x437c0000 ;  /* 0x437c000000317802 */ /* 0x000fe20000000f00 */
[C---:B------:R-:W-:Y:S01]  /*200e0*/  FFMA R106, R17.reuse, R106, R23 ;  /* 0x0000006a116a7223 */ /* 0x040fe20000000017 */
[----:B------:R-:W-:Y:S01]  /*200f0*/  FFMA R104, R17, R104, R154 ;  /* 0x0000006811687223 */ /* 0x000fe2000000009a */
[----:B------:R-:W-:Y:S01]  /*20100*/  FFMA.SAT R2, -R105, R47, 0.5 ;  /* 0x3f00000069027423 */ /* 0x000fe2000000212f */
[C---:B------:R-:W-:Y:S01]  /*20110*/  FFMA R107, R17.reuse, R107, R152 ;  /* 0x0000006b116b7223 */ /* 0x040fe20000000098 */
[-C--:B------:R-:W-:Y:S01]  /*20120*/  FFMA.SAT R13, -R106, R47.reuse, 0.5 ;  /* 0x3f0000006a0d7423 */ /* 0x080fe2000000212f */
[----:B-1----:R-:W-:Y:S01]  /*20130*/  FFMA.SAT R0, -R104, R47, 0.5 ;  /* 0x3f00000068007423 */ /* 0x002fe2000000212f */
[----:B------:R-:W-:Y:S01]  /*20140*/  FFMA.RM R2, R2, R49, 12582913 ;  /* 0x4b40000102027423 */ /* 0x000fe20000004031 */
[----:B------:R-:W-:Y:S01]  /*20150*/  FFMA R109, R17, R109, R22 ;  /* 0x0000006d116d7223 */ /* 0x000fe20000000016 */
[-C--:B------:R-:W-:Y:S01]  /*20160*/  FFMA.RM R15, R13, R49.reuse, 12582913 ;  /* 0x4b4000010d0f7423 */ /* 0x080fe20000004031 */
[----:B------:R-:W-:Y:S01]  /*20170*/  FFMA R108, R17, R108, R21 ;  /* 0x0000006c116c7223 */ /* 0x000fe20000000015 */
[----:B------:R-:W-:Y:S01]  /*20180*/  FADD R14, R2, -12583039 ;  /* 0xcb40007f020e7421 */ /* 0x000fe20000000000 */
[----:B------:R-:W-:Y:S01]  /*20190*/  FFMA.RM R0, R0, R49, 12582913 ;  /* 0x4b40000100007423 */ /* 0x000fe20000004031 */
[-C--:B------:R-:W-:Y:S01]  /*201a0*/  FFMA.SAT R24, -R107, R47.reuse, 0.5 ;  /* 0x3f0000006b187423 */ /* 0x080fe2000000212f */
[-C--:B------:R-:W-:Y:S01]  /*201b0*/  FFMA.SAT R30, -R109, R47.reuse, 0.5 ;  /* 0x3f0000006d1e7423 */ /* 0x080fe2000000212f */
[----:B------:R-:W-:Y:S01]  /*201c0*/  FFMA R14, -R105, 1.4426950216293334961, -R14 ;  /* 0x3fb8aa3b690e7823 */ /* 0x000fe2000000090e */
[----:B------:R-:W-:Y:S01]  /*201d0*/  FADD R13, R15, -12583039 ;  /* 0xcb40007f0f0d7421 */ /* 0x000fe20000000000 */
[----:B------:R-:W-:Y:S01]  /*201e0*/  FFMA.SAT R27, -R108, R47, 0.5 ;  /* 0x3f0000006c1b7423 */ /* 0x000fe2000000212f */
[----:B------:R-:W-:Y:S01]  /*201f0*/  FFMA R110, R17, R110, R19 ;  /* 0x0000006e116e7223 */ /* 0x000fe20000000013 */
[----:B------:R-:W-:Y:S01]  /*20200*/  FADD R3, R0, -12583039 ;  /* 0xcb40007f00037421 */ /* 0x000fe20000000000 */
[----:B------:R-:W-:Y:S01]  /*20210*/  FFMA R14, -R105, 1.925963033500011079e-08, R14 ;  /* 0x32a57060690e7823 */ /* 0x000fe2000000010e */
[-C--:B------:R-:W-:Y:S01]  /*20220*/  FFMA.RM R26, R24, R49.reuse, 12582913 ;  /* 0x4b400001181a7423 */ /* 0x080fe20000004031 */
[-C--:B------:R-:W-:Y:S01]  /*20230*/  FFMA.RM R30, R30, R49.reuse, 12582913 ;  /* 0x4b4000011e1e7423 */ /* 0x080fe20000004031 */
[----:B------:R-:W-:Y:S01]  /*20240*/  FFMA R25, -R106, 1.4426950216293334961, -R13 ;  /* 0x3fb8aa3b6a197823 */ /* 0x000fe2000000090d */
[----:B------:R-:W-:Y:S01]  /*20250*/  FFMA.RM R29, R27, R49, 12582913 ;  /* 0x4b4000011b1d7423 */ /* 0x000fe20000004031 */
[----:B------:R-:W-:Y:S01]  /*20260*/  FFMA.SAT R32, -R110, R47, 0.5 ;  /* 0x3f0000006e207423 */ /* 0x000fe2000000212f */
[----:B------:R-:W-:Y:S01]  /*20270*/  FFMA R3, -R104, 1.4426950216293334961, -R3 ;  /* 0x3fb8aa3b68037823 */ /* 0x000fe20000000903 */
[----:B------:R1:W2:Y:S01]  /*20280*/  MUFU.EX2 R13, R14 ;  /* 0x0000000e000d7308 */ /* 0x0002a20000000800 */
[----:B------:R-:W-:Y:S01]  /*20290*/  FADD R24, R26, -12583039 ;  /* 0xcb40007f1a187421 */ /* 0x000fe20000000000 */
[----:B------:R-:W-:Y:S01]  /*202a0*/  FFMA R111, R17, R111, R20 ;  /* 0x0000006f116f7223 */ /* 0x000fe20000000014 */
[----:B------:R-:W-:Y:S01]  /*202b0*/  FFMA R25, -R106, 1.925963033500011079e-08, R25 ;  /* 0x32a570606a197823 */ /* 0x000fe20000000119 */
[----:B------:R-:W-:Y:S01]  /*202c0*/  FADD R27, R29, -12583039 ;  /* 0xcb40007f1d1b7421 */ /* 0x000fe20000000000 */
[C---:B------:R-:W-:Y:S01]  /*202d0*/  FFMA R113, R17.reuse, R113, R12 ;  /* 0x0000007111717223 */ /* 0x040fe2000000000c */
[----:B------:R-:W-:Y:S01]  /*202e0*/  FFMA.RM R33, R32, R49, 12582913 ;  /* 0x4b40000120217423 */ /* 0x000fe20000004031 */
[----:B------:R-:W-:Y:S01]  /*202f0*/  FFMA R112, R17, R112, R18 ;  /* 0x0000007011707223 */ /* 0x000fe20000000012 */
[----:B------:R-:W-:Y:S01]  /*20300*/  FFMA R3, -R104, 1.925963033500011079e-08, R3 ;  /* 0x32a5706068037823 */ /* 0x000fe20000000103 */
[----:B-1----:R-:W-:Y:S01]  /*20310*/  FADD R14, R30, -12583039 ;  /* 0xcb40007f1e0e7421 */ /* 0x002fe20000000000 */
[----:B------:R-:W-:Y:S01]  /*20320*/  FFMA R28, -R107, 1.4426950216293334961, -R24 ;  /* 0x3fb8aa3b6b1c7823 */ /* 0x000fe20000000918 */
[-C--:B------:R-:W-:Y:S01]  /*20330*/  FFMA.SAT R34, -R111, R47.reuse, 0.5 ;  /* 0x3f0000006f227423 */ /* 0x080fe2000000212f */
[----:B------:R1:W3:Y:S01]  /*20340*/  MUFU.EX2 R24, R25 ;  /* 0x0000001900187308 */ /* 0x0002e20000000800 */
[----:B------:R-:W-:Y:S01]  /*20350*/  FFMA R32, -R109, 1.4426950216293334961, -R14 ;  /* 0x3fb8aa3b6d207823 */ /* 0x000fe2000000090e */
[----:B------:R-:W-:Y:S01]  /*20360*/  FFMA R31, -R108, 1.4426950216293334961, -R27 ;  /* 0x3fb8aa3b6c1f7823 */ /* 0x000fe2000000091b */
[-C--:B------:R-:W-:Y:S01]  /*20370*/  FFMA.SAT R38, -R113, R47.reuse, 0.5 ;  /* 0x3f00000071267423 */ /* 0x080fe2000000212f */
[----:B------:R-:W-:Y:S01]  /*20380*/  FFMA.SAT R36, -R112, R47, 0.5 ;  /* 0x3f00000070247423 */ /* 0x000fe2000000212f */
[----:B------:R-:W-:Y:S01]  /*20390*/  FFMA R28, -R107, 1.925963033500011079e-08, R28 ;  /* 0x32a570606b1c7823 */ /* 0x000fe2000000011c */
[----:B------:R-:W-:Y:S01]  /*203a0*/  FFMA R114, R17, R114, R11 ;  /* 0x0000007211727223 */ /* 0x000fe2000000000b */
[----:B------:R-:W-:Y:S01]  /*203b0*/  FFMA R32, -R109, 1.925963033500011079e-08, R32 ;  /* 0x32a570606d207823 */ /* 0x000fe20000000120 */
[-C--:B------:R-:W-:Y:S01]  /*203c0*/  FFMA.RM R34, R34, R49.reuse, 12582913 ;  /* 0x4b40000122227423 */ /* 0x080fe20000004031 */
[----:B-1----:R-:W-:Y:S01]  /*203d0*/  FADD R25, R33, -12583039 ;  /* 0xcb40007f21197421 */ /* 0x002fe20000000000 */
[----:B------:R-:W-:Y:S01]  /*203e0*/  MUFU.EX2 R3, R3 ;  /* 0x0000000300037308 */ /* 0x000fe20000000800 */
[----:B------:R-:W-:Y:S01]  /*203f0*/  FFMA R31, -R108, 1.925963033500011079e-08, R31 ;  /* 0x32a570606c1f7823 */ /* 0x000fe2000000011f */
[-C--:B------:R-:W-:Y:S01]  /*20400*/  FFMA.RM R38, R38, R49.reuse, 12582913 ;  /* 0x4b40000126267423 */ /* 0x080fe20000004031 */
[----:B------:R-:W-:Y:S01]  /*20410*/  FFMA R35, -R110, 1.4426950216293334961, -R25 ;  /* 0x3fb8aa3b6e237823 */ /* 0x000fe20000000919 */
[----:B------:R-:W-:Y:S01]  /*20420*/  FFMA.RM R37, R36, R49, 12582913 ;  /* 0x4b40000124257423 */ /* 0x000fe20000004031 */
[----:B------:R-:W-:Y:S01]  /*20430*/  FFMA.SAT R40, -R114, R47, 0.5 ;  /* 0x3f00000072287423 */ /* 0x000fe2000000212f */
[C---:B------:R-:W-:Y:S01]  /*20440*/  FFMA R115, R17.reuse, R115, R10 ;  /* 0x0000007311737223 */ /* 0x040fe2000000000a */
[----:B------:R-:W-:Y:S01]  /*20450*/  FFMA R35, -R110, 1.925963033500011079e-08, R35 ;  /* 0x32a570606e237823 */ /* 0x000fe20000000123 */
[----:B------:R1:W4:Y:S01]  /*20460*/  MUFU.EX2 R27, R28 ;  /* 0x0000001c001b7308 */ /* 0x0003220000000800 */
[C---:B------:R-:W-:Y:S01]  /*20470*/  FFMA R116, R17.reuse, R116, R7 ;  /* 0x0000007411747223 */ /* 0x040fe20000000007 */
[C---:B------:R-:W-:Y:S01]  /*20480*/  FFMA R117, R17.reuse, R117, R8 ;  /* 0x0000007511757223 */ /* 0x040fe20000000008 */
[C---:B------:R-:W-:Y:S01]  /*20490*/  FFMA R118, R17.reuse, R118, R5 ;  /* 0x0000007611767223 */ /* 0x040fe20000000005 */
[----:B------:R-:W-:Y:S01]  /*204a0*/  FFMA.RM R41, R40, R49, 12582913 ;  /* 0x4b40000128297423 */ /* 0x000fe20000004031 */
[----:B------:R-:W-:Y:S01]  /*204b0*/  FFMA R119, R17, R119, R6 ;  /* 0x0000007711777223 */ /* 0x000fe20000000006 */
[-C--:B------:R-:W-:Y:S01]  /*204c0*/  FFMA.SAT R42, -R115, R47.reuse, 0.5 ;  /* 0x3f000000732a7423 */ /* 0x080fe2000000212f */
[-C--:B------:R-:W-:Y:S01]  /*204d0*/  FFMA.SAT R44, -R116, R47.reuse, 0.5 ;  /* 0x3f000000742c7423 */ /* 0x080fe2000000212f */
[----:B------:R5:W-:Y:S01]  /*204e0*/  MUFU.EX2 R25, R32 ;  /* 0x0000002000197308 */ /* 0x000be20000000800 */
[----:B-1----:R-:W-:Y:S01]  /*204f0*/  FADD R28, R34, -12583039 ;  /* 0xcb40007f221c7421 */ /* 0x002fe20000000000 */
[-C--:B------:R-:W-:Y:S01]  /*20500*/  FFMA.SAT R45, -R117, R47.reuse, 0.5 ;  /* 0x3f000000752d7423 */ /* 0x080fe2000000212f */
[-C--:B------:R-:W-:Y:S01]  /*20510*/  FFMA.SAT R46, -R118, R47.reuse, 0.5 ;  /* 0x3f000000762e7423 */ /* 0x080fe2000000212f */
[----:B------:R-:W-:Y:S01]  /*20520*/  FFMA.SAT R47, -R119, R47, 0.5 ;  /* 0x3f000000772f7423 */ /* 0x000fe2000000212f */
[C---:B------:R-:W-:Y:S01]  /*20530*/  FFMA R36, -R111.reuse, 1.4426950216293334961, -R28 ;  /* 0x3fb8aa3b6f247823 */ /* 0x040fe2000000091c */
[----:B------:R-:W-:Y:S01]  /*20540*/  SHF.L.U32 R2, R2, 0x17, RZ ;  /* 0x0000001702027819 */ /* 0x000fe200000006ff */
[----:B------:R-:W-:Y:S01]  /*20550*/  IMAD.SHL.U32 R0, R0, 0x800000, RZ ;  /* 0x0080000000007824 */ /* 0x000fe200078e00ff */
[----:B------:R1:W4:Y:S01]  /*20560*/  MUFU.EX2 R14, R31 ;  /* 0x0000001f000e7308 */ /* 0x0003220000000800 */
[----:B-----5:R-:W-:Y:S01]  /*20570*/  FADD R32, R38, -12583039 ;  /* 0xcb40007f26207421 */ /* 0x020fe20000000000 */
[----:B------:R-:W-:Y:S01]  /*20580*/  FFMA R36, -R111, 1.925963033500011079e-08, R36 ;  /* 0x32a570606f247823 */ /* 0x000fe20000000124 */
[-C--:B------:R-:W-:Y:S01]  /*20590*/  FFMA.RM R42, R42, R49.reuse, 12582913 ;  /* 0x4b4000012a2a7423 */ /* 0x080fe20000004031 */
[-C--:B------:R-:W-:Y:S01]  /*205a0*/  FFMA.RM R44, R44, R49.reuse, 12582913 ;  /* 0x4b4000012c2c7423 */ /* 0x080fe20000004031 */
[----:B------:R-:W-:Y:S01]  /*205b0*/  FFMA R40, -R113, 1.4426950216293334961, -R32 ;  /* 0x3fb8aa3b71287823 */ /* 0x000fe20000000920 */
[-C--:B------:R-:W-:Y:S01]  /*205c0*/  FFMA.RM R45, R45, R49.reuse, 12582913 ;  /* 0x4b4000012d2d7423 */ /* 0x080fe20000004031 */
[-C--:B------:R-:W-:Y:S01]  /*205d0*/  FFMA.RM R46, R46, R49.reuse, 12582913 ;  /* 0x4b4000012e2e7423 */ /* 0x080fe20000004031 */
[----:B------:R5:W4:Y:S01]  /*205e0*/  MUFU.EX2 R28, R35 ;  /* 0x00000023001c7308 */ /* 0x000b220000000800 */
[----:B-1----:R-:W-:Y:S01]  /*205f0*/  FADD R31, R37, -12583039 ;  /* 0xcb40007f251f7421 */ /* 0x002fe20000000000 */
[----:B------:R-:W-:Y:S01]  /*20600*/  FFMA R40, -R113, 1.925963033500011079e-08, R40 ;  /* 0x32a5706071287823 */ /* 0x000fe20000000128 */
[----:B------:R-:W-:Y:S01]  /*20610*/  FFMA.RM R47, R47, R49, 12582913 ;  /* 0x4b4000012f2f7423 */ /* 0x000fe20000004031 */
[----:B--2---:R-:W-:Y:S01]  /*20620*/  FFMA R49, R2, R13, 1 ;  /* 0x3f80000002317423 */ /* 0x004fe2000000000d */
[C---:B------:R-:W-:Y:S01]  /*20630*/  FFMA R39, -R112.reuse, 1.4426950216293334961, -R31 ;  /* 0x3fb8aa3b70277823 */ /* 0x040fe2000000091f */
[----:B------:R-:W-:Y:S01]  /*20640*/  SHF.L.U32 R15, R15, 0x17, RZ ;  /* 0x000000170f0f7819 */ /* 0x000fe200000006ff */
[----:B------:R-:W-:Y:S01]  /*20650*/  FADD R2, R47, -12583039 ;  /* 0xcb40007f2f027421 */ /* 0x000fe20000000000 */
[----:B------:R1:W2:Y:S01]  /*20660*/  MUFU.EX2 R31, R36 ;  /* 0x00000024001f7308 */ /* 0x0002a20000000800 */
[----:B-----5:R-:W-:Y:S01]  /*20670*/  FADD R35, R41, -12583039 ;  /* 0xcb40007f29237421 */ /* 0x020fe20000000000 */
[----:B------:R-:W-:Y:S01]  /*20680*/  FFMA R39, -R112, 1.925963033500011079e-08, R39 ;  /* 0x32a5706070277823 */ /* 0x000fe20000000127 */
[----:B------:R-:W-:Y:S01]  /*20690*/  FFMA R2, -R119, 1.4426950216293334961, -R2 ;  /* 0x3fb8aa3b77027823 */ /* 0x000fe20000000902 */
[----:B------:R-:W-:Y:S01]  /*206a0*/  SHF.L.U32 R26, R26, 0x17, RZ ;  /* 0x000000171a1a7819 */ /* 0x000fe200000006ff */
[----:B------:R-:W-:Y:S01]  /*206b0*/  FFMA R43, -R114, 1.4426950216293334961, -R35 ;  /* 0x3fb8aa3b722b7823 */ /* 0x000fe20000000923 */
[----:B------:R-:W-:Y:S01]  /*206c0*/  SHF.L.U32 R29, R29, 0x17, RZ ;  /* 0x000000171d1d7819 */ /* 0x000fe200000006ff */
[----:B------:R-:W-:Y:S01]  /*206d0*/  FFMA R2, -R119, 1.925963033500011079e-08, R2 ;  /* 0x32a5706077027823 */ /* 0x000fe20000000102 */
[----:B------:R5:W-:Y:S01]  /*206e0*/  MUFU.EX2 R35, R40 ;  /* 0x0000002800237308 */ /* 0x000be20000000800 */
[----:B-1----:R-:W-:Y:S01]  /*206f0*/  FADD R36, R42, -12583039 ;  /* 0xcb40007f2a247421 */ /* 0x002fe20000000000 */
[----:B------:R-:W-:Y:S01]  /*20700*/  FFMA R43, -R114, 1.925963033500011079e-08, R43 ;  /* 0x32a57060722b7823 */ /* 0x000fe2000000012b */
[----:B------:R-:W-:Y:S01]  /*20710*/  SHF.L.U32 R33, R33, 0x17, RZ ;  /* 0x0000001721217819 */ /* 0x000fe200000006ff */
[----:B---3--:R-:W-:Y:S01]  /*20720*/  FFMA R48, R15, R24, 1 ;  /* 0x3f8000000f307423 */ /* 0x008fe20000000018 */
[----:B------:R-:W-:Y:S01]  /*20730*/  FFMA R36, -R115, 1.4426950216293334961, -R36 ;  /* 0x3fb8aa3b73247823 */ /* 0x000fe20000000924 */
[----:B----4-:R-:W-:Y:S01]  /*20740*/  FFMA R51, R26, R27, 1 ;  /* 0x3f8000001a337423 */ /* 0x010fe2000000001b */
[----:B------:R-:W-:Y:S01]  /*20750*/  FFMA R50, R29, R14, 1 ;  /* 0x3f8000001d327423 */ /* 0x000fe2000000000e */
[----:B------:R1:W3:Y:S01]  /*20760*/  MUFU.EX2 R32, R39 ;  /* 0x0000002700207308 */ /* 0x0002e20000000800 */
[----:B-----5:R-:W-:Y:S01]  /*20770*/  FFMA R40, R0, R3, 1 ;  /* 0x3f80000000287423 */ /* 0x020fe20000000003 */
[----:B------:R-:W-:Y:S01]  /*20780*/  FADD R0, R45, -12583039 ;  /* 0xcb40007f2d007421 */ /* 0x000fe20000000000 */
[----:B------:R-:W-:Y:S01]  /*20790*/  FADD R3, R46, -12583039 ;  /* 0xcb40007f2e037421 */ /* 0x000fe20000000000 */
[----:B------:R-:W-:Y:S01]  /*207a0*/  FFMA R36, -R115, 1.925963033500011079e-08, R36 ;  /* 0x32a5706073247823 */ /* 0x000fe20000000124 */
[----:B------:R-:W-:Y:S01]  /*207b0*/  FFMA R54, R33, R28, 1 ;  /* 0x3f80000021367423 */ /* 0x000fe2000000001c */
[C---:B------:R-:W-:Y:S01]  /*207c0*/  FFMA R0, -R117.reuse, 1.4426950216293334961, -R0 ;  /* 0x3fb8aa3b75007823 */ /* 0x040fe20000000900 */
[----:B------:R-:W-:Y:S01]  /*207d0*/  FFMA R3, -R118, 1.4426950216293334961, -R3 ;  /* 0x3fb8aa3b76037823 */ /* 0x000fe20000000903 */
[----:B------:R-:W-:Y:S01]  /*207e0*/  IADD3 R13, R40, 0x1800000, RZ ;  /* 0x01800000280d7810 */ /* 0x000fe20007ffe0ff */
[----:B-1----:R-:W-:Y:S01]  /*207f0*/  FADD R39, R44, -12583039 ;  /* 0xcb40007f2c277421 */ /* 0x002fe20000000000 */
[----:B------:R-:W-:Y:S01]  /*20800*/  FFMA R0, -R117, 1.925963033500011079e-08, R0 ;  /* 0x32a5706075007823 */ /* 0x000fe20000000100 */
[----:B------:R-:W-:Y:S01]  /*20810*/  FFMA R3, -R118, 1.925963033500011079e-08, R3 ;  /* 0x32a5706076037823 */ /* 0x000fe20000000103 */
[----:B------:R-:W-:Y:S01]  /*20820*/  LOP3.LUT R13, R13, 0x7f800000, RZ, 0xc0, !PT ;  /* 0x7f8000000d0d7812 */ /* 0x000fe200078ec0ff */
[----:B------:R-:W-:Y:S01]  /*20830*/  FFMA R39, -R116, 1.4426950216293334961, -R39 ;  /* 0x3fb8aa3b74277823 */ /* 0x000fe20000000927 */
[----:B------:R-:W1:Y:S01]  /*20840*/  MUFU.EX2 R43, R43 ;  /* 0x0000002b002b7308 */ /* 0x000e620000000800 */
[----:B------:R-:W-:Y:S01]  /*20850*/  SHF.L.U32 R34, R34, 0x17, RZ ;  /* 0x0000001722227819 */ /* 0x000fe200000006ff */
[----:B------:R-:W-:-:S02]  /*20860*/  IMAD.SHL.U32 R38, R38, 0x800000, RZ ;  /* 0x0080000026267824 */ /* 0x000fc400078e00ff */
[----:B------:R-:W-:Y:S01]  /*20870*/  FFMA R39, -R116, 1.925963033500011079e-08, R39 ;  /* 0x32a5706074277823 */ /* 0x000fe20000000127 */
[----:B------:R-:W-:Y:S01]  /*20880*/  ISETP.GT.U32.AND P2, PT, R13, 0x1ffffff, PT ;  /* 0x01ffffff0d00780c */ /* 0x000fe20003f44070 */
[----:B------:R-:W-:Y:S01]  /*20890*/  BSSY B1, `(.L_x_706) ;  /* 0x0000022000017945 */ /* 0x000fe20003800000 */
[----:B------:R-:W-:Y:S01]  /*208a0*/  SHF.L.U32 R30, R30, 0x17, RZ ;  /* 0x000000171e1e7819 */ /* 0x000fe200000006ff */
[----:B------:R-:W4:Y:S01]  /*208b0*/  MUFU.EX2 R36, R36 ;  /* 0x0000002400247308 */ /* 0x000f220000000800 */
[----:B------:R-:W-:Y:S02]  /*208c0*/  SHF.L.U32 R37, R37, 0x17, RZ ;  /* 0x0000001725257819 */ /* 0x000fe400000006ff */
[----:B------:R-:W-:Y:S01]  /*208d0*/  SHF.L.U32 R28, R41, 0x17, RZ ;  /* 0x00000017291c7819 */ /* 0x000fe200000006ff */
[----:B--2---:R-:W-:Y:S01]  /*208e0*/  FFMA R41, R34, R31, 1 ;  /* 0x3f80000022297423 */ /* 0x004fe2000000001f */
[----:B------:R-:W-:Y:S01]  /*208f0*/  SHF.L.U32 R29, R42, 0x17, RZ ;  /* 0x000000172a1d7819 */ /* 0x000fe200000006ff */
[----:B------:R-:W-:Y:S01]  /*20900*/  FFMA R53, R30, R25, 1 ;  /* 0x3f8000001e357423 */ /* 0x000fe20000000019 */
[----:B------:R-:W-:Y:S01]  /*20910*/  SHF.L.U32 R26, R44, 0x17, RZ ;  /* 0x000000172c1a7819 */ /* 0x000fe200000006ff */
[----:B------:R-:W2:Y:S01]  /*20920*/  MUFU.EX2 R39, R39 ;  /* 0x0000002700277308 */ /* 0x000ea20000000800 */
[----:B------:R-:W-:Y:S01]  /*20930*/  SHF.L.U32 R13, R45, 0x17, RZ ;  /* 0x000000172d0d7819 */ /* 0x000fe200000006ff */
[----:B---3--:R-:W-:Y:S01]  /*20940*/  FFMA R56, R37, R32, 1 ;  /* 0x3f80000025387423 */ /* 0x008fe20000000020 */
[----:B------:R-:W-:Y:S01]  /*20950*/  SHF.L.U32 R14, R46, 0x17, RZ ;  /* 0x000000172e0e7819 */ /* 0x000fe200000006ff */
[----:B------:R-:W-:Y:S01]  /*20960*/  FFMA R31, R38, R35, 1 ;  /* 0x3f800000261f7423 */ /* 0x000fe20000000023 */
[----:B------:R-:W-:Y:S01]  /*20970*/  SHF.L.U32 R15, R47, 0x17, RZ ;  /* 0x000000172f0f7819 */ /* 0x000fe200000006ff */
[----:B-1----:R-:W-:-:S02]  /*20980*/  FFMA R28, R28, R43, 1 ;  /* 0x3f8000001c1c7423 */ /* 0x002fc4000000002b */
[----:B------:R-:W1:Y:S01]  /*20990*/  MUFU.EX2 R0, R0 ;  /* 0x0000000000007308 */ /* 0x000e620000000800 */
[----:B----4-:R-:W-:-:S07]  /*209a0*/  FFMA R29, R29, R36, 1 ;  /* 0x3f8000001d1d7423 */ /* 0x010fce0000000024 */
[----:B------:R-:W3:Y:S01]  /*209b0*/  MUFU.EX2 R3, R3 ;  /* 0x0000000300037308 */ /* 0x000ee20000000800 */
[----:B--2---:R-:W-:-:S07]  /*209c0*/  FFMA R26, R26, R39, 1 ;  /* 0x3f8000001a1a7423 */ /* 0x004fce0000000027 */
[----:B------:R-:W2:Y:S01]  /*209d0*/  MUFU.EX2 R2, R2 ;  /* 0x0000000200027308 */ /* 0x000ea20000000800 */
[----:B-1----:R-:W-:Y:S01]  /*209e0*/  FFMA R13, R13, R0, 1 ;  /* 0x3f8000000d0d7423 */ /* 0x002fe20000000000 */
[----:B---3--:R-:W-:Y:S01]  /*209f0*/  FFMA R14, R14, R3, 1 ;  /* 0x3f8000000e0e7423 */ /* 0x008fe20000000003 */
[----:B--2---:R-:W-:Y:S01]  /*20a00*/  FFMA R15, R15, R2, 1 ;  /* 0x3f8000000f0f7423 */ /* 0x004fe20000000002 */
[----:B------:R-:W-:Y:S06]  /*20a10*/  @P2 BRA `(.L_x_707) ;  /* 0x0000000000142947 */ /* 0x000fec0003800000 */
[----:B------:R-:W-:Y:S02]  /*20a20*/  MOV R0, R40 ;  /* 0x0000002800007202 */ /* 0x000fe40000000f00 */
[----:B------:R-:W-:-:S07]  /*20a30*/  MOV R2, 0x20a50 ;  /* 0x00020a5000027802 */ /* 0x000fce0000000f00 */
[----:B------:R-:W-:Y:S05]  /*20a40*/  CALL.REL.NOINC `($__internal_0_$__cuda_sm20_rcp_rn_f32_slowpath) ;  /* 0x000000e4002c7944 */ /* 0x000fea0003c00000 */
[----:B------:R-:W-:Y:S01]  /*20a50*/  IMAD.MOV.U32 R25, RZ, RZ, R0 ;  /* 0x000000ffff197224 */ /* 0x000fe200078e0000 */
[----:B------:R-:W-:Y:S06]  /*20a60*/  BRA `(.L_x_708) ;  /* 0x0000000000107947 */ /* 0x000fec0003800000 */
.L_x_707:
[----:B------:R-:W1:Y:S02]  /*20a70*/  MUFU.RCP R25, R40 ;  /* 0x0000002800197308 */ /* 0x000e640000001000 */
[----:B-1----:R-:W-:-:S04]  /*20a80*/  FFMA R0, R40, R25, -1 ;  /* 0xbf80000028007423 */ /* 0x002fc80000000019 */
[----:B------:R-:W-:-:S04]  /*20a90*/  FADD.FTZ R0, -R0, -RZ ;  /* 0x800000ff00007221 */ /* 0x000fc80000010100 */
[----:B------:R-:W-:-:S07]  /*20aa0*/  FFMA R25, R25, R0, R25 ;  /* 0x0000000019197223 */ /* 0x000fce0000000019 */
.L_x_708:
[----:B------:R-:W-:Y:S05]  /*20ab0*/  BSYNC B1 ;  /* 0x0000000000017941 */ /* 0x000fea0003800000 */
.L_x_706:
        /* <DEDUP_REMOVED lines=10> */
.L_x_710:
[----:B------:R-:W1:Y:S02]  /*20b60*/  MUFU.RCP R24, R49 ;  /* 0x0000003100187308 */ /* 0x000e640000001000 */
[----:B-1----:R-:W-:-:S04]  /*20b70*/  FFMA R0, R49, R24, -1 ;  /* 0xbf80000031007423 */ /* 0x002fc80000000018 */
[----:B------:R-:W-:-:S04]  /*20b80*/  FADD.FTZ R3, -R0, -RZ ;  /* 0x800000ff00037221 */ /* 0x000fc80000010100 */
[----:B------:R-:W-:-:S07]  /*20b90*/  FFMA R24, R24, R3, R24 ;  /* 0x0000000318187223 */ /* 0x000fce0000000018 */
.L_x_711:
[----:B------:R-:W-:Y:S05]  /*20ba0*/  BSYNC B1 ;  /* 0x0000000000017941 */ /* 0x000fea0003800000 */
.L_x_709:
        /* <DEDUP_REMOVED lines=10> */
.L_x_713:
[----:B------:R-:W1:Y:S02]  /*20c50*/  MUFU.RCP R27, R48 ;  /* 0x00000030001b7308 */ /* 0x000e640000001000 */
[----:B-1----:R-:W-:-:S04]  /*20c60*/  FFMA R0, R48, R27, -1 ;  /* 0xbf80000030007423 */ /* 0x002fc8000000001b */
[----:B------:R-:W-:-:S04]  /*20c70*/  FADD.FTZ R0, -R0, -RZ ;  /* 0x800000ff00007221 */ /* 0x000fc80000010100 */
[----:B------:R-:W-:-:S07]  /*20c80*/  FFMA R27, R27, R0, R27 ;  /* 0x000000001b1b7223 */ /* 0x000fce000000001b */
.L_x_714:
[----:B------:R-:W-:Y:S05]  /*20c90*/  BSYNC B1 ;  /* 0x0000000000017941 */ /* 0x000fea0003800000 */
.L_x_712:
        /* <DEDUP_REMOVED lines=10> */
.L_x_716:
[----:B------:R-:W1:Y:S02]  /*20d40*/  MUFU.RCP R30, R51 ;  /* 0x00000033001e7308 */ /* 0x000e640000001000 */
[----:B-1----:R-:W-:-:S04]  /*20d50*/  FFMA R0, R51, R30, -1 ;  /* 0xbf80000033007423 */ /* 0x002fc8000000001e */
[----:B------:R-:W-:-:S04]  /*20d60*/  FADD.FTZ R3, -R0, -RZ ;  /* 0x800000ff00037221 */ /* 0x000fc80000010100 */
[----:B------:R-:W-:-:S07]  /*20d70*/  FFMA R30, R30, R3, R30 ;  /* 0x000000031e1e7223 */ /* 0x000fce000000001e */
.L_x_717:
[----:B------:R-:W-:Y:S05]  /*20d80*/  BSYNC B1 ;  /* 0x0000000000017941 */ /* 0x000fea0003800000 */
.L_x_715:
        /* <DEDUP_REMOVED lines=10> */
.L_x_719:
[----:B------:R-:W1:Y:S02]  /*20e30*/  MUFU.RCP R33, R50 ;  /* 0x0000003200217308 */ /* 0x000e640000001000 */
[----:B-1----:R-:W-:-:S04]  /*20e40*/  FFMA R0, R50, R33, -1 ;  /* 0xbf80000032007423 */ /* 0x002fc80000000021 */
[----:B------:R-:W-:-:S04]  /*20e50*/  FADD.FTZ R0, -R0, -RZ ;  /* 0x800000ff00007221 */ /* 0x000fc80000010100 */
[----:B------:R-:W-:-:S07]  /*20e60*/  FFMA R33, R33, R0, R33 ;  /* 0x0000000021217223 */ /* 0x000fce0000000021 */
.L_x_720:
[----:B------:R-:W-:Y:S05]  /*20e70*/  BSYNC B1 ;  /* 0x0000000000017941 */ /* 0x000fea0003800000 */
.L_x_718:
        /* <DEDUP_REMOVED lines=10> */
.L_x_722:
[----:B------:R-:W1:Y:S02]  /*20f20*/  MUFU.RCP R32, R53 ;  /* 0x0000003500207308 */ /* 0x000e640000001000 */
[----:B-1----:R-:W-:-:S04]  /*20f30*/  FFMA R0, R53, R32, -1 ;  /* 0xbf80000035007423 */ /* 0x002fc80000000020 */
[----:B------:R-:W-:-:S04]  /*20f40*/  FADD.FTZ R3, -R0, -RZ ;  /* 0x800000ff00037221 */ /* 0x000fc80000010100 */
[----:B------:R-:W-:-:S07]  /*20f50*/  FFMA R32, R32, R3, R32 ;  /* 0x0000000320207223 */ /* 0x000fce0000000020 */
.L_x_723:
[----:B------:R-:W-:Y:S05]  /*20f60*/  BSYNC B1 ;  /* 0x0000000000017941 */ /* 0x000fea0003800000 */
.L_x_721:
        /* <DEDUP_REMOVED lines=10> */
.L_x_725:
[----:B------:R-:W1:Y:S02]  /*21010*/  MUFU.RCP R35, R54 ;  /* 0x0000003600237308 */ /* 0x000e640000001000 */
[----:B-1----:R-:W-:-:S04]  /*21020*/  FFMA R0, R54, R35, -1 ;  /* 0xbf80000036007423 */ /* 0x002fc80000000023 */
[----:B------:R-:W-:-:S04]  /*21030*/  FADD.FTZ R0, -R0, -RZ ;  /* 0x800000ff00007221 */ /* 0x000fc80000010100 */
[----:B------:R-:W-:-:S07]  /*21040*/  FFMA R35, R35, R0, R35 ;  /* 0x0000000023237223 */ /* 0x000fce0000000023 */
.L_x_726:
[----:B------:R-:W-:Y:S05]  /*21050*/  BSYNC B1 ;  /* 0x0000000000017941 */ /* 0x000fea0003800000 */
.L_x_724:
        /* <DEDUP_REMOVED lines=10> */
.L_x_728:
[----:B------:R-:W1:Y:S02]  /*21100*/  MUFU.RCP R34, R41 ;  /* 0x0000002900227308 */ /* 0x000e640000001000 */
[----:B-1----:R-:W-:-:S04]  /*21110*/  FFMA R0, R41, R34, -1 ;  /* 0xbf80000029007423 */ /* 0x002fc80000000022 */
[----:B------:R-:W-:-:S04]  /*21120*/  FADD.FTZ R3, -R0, -RZ ;  /* 0x800000ff00037221 */ /* 0x000fc80000010100 */
[----:B------:R-:W-:-:S07]  /*21130*/  FFMA R34, R34, R3, R34 ;  /* 0x0000000322227223 */ /* 0x000fce0000000022 */
.L_x_729:
[----:B------:R-:W-:Y:S05]  /*21140*/  BSYNC B1 ;  /* 0x0000000000017941 */ /* 0x000fea0003800000 */
.L_x_727:
        /* <DEDUP_REMOVED lines=10> */
.L_x_731:
[----:B------:R-:W1:Y:S02]  /*211f0*/  MUFU.RCP R37, R56 ;  /* 0x0000003800257308 */ /* 0x000e640000001000 */
[----:B-1----:R-:W-:-:S04]  /*21200*/  FFMA R0, R56, R37, -1 ;  /* 0xbf80000038007423 */ /* 0x002fc80000000025 */
[----:B------:R-:W-:-:S04]  /*21210*/  FADD.FTZ R0, -R0, -RZ ;  /* 0x800000ff00007221 */ /* 0x000fc80000010100 */
[----:B------:R-:W-:-:S07]  /*21220*/  FFMA R37, R37, R0, R37 ;  /* 0x0000000025257223 */ /* 0x000fce0000000025 */
.L_x_732:
[----:B------:R-:W-:Y:S05]  /*21230*/  BSYNC B1 ;  /* 0x0000000000017941 */ /* 0x000fea0003800000 */
.L_x_730:
        /* <DEDUP_REMOVED lines=10> */
.L_x_734:
[----:B------:R-:W1:Y:S02]  /*212e0*/  MUFU.RCP R36, R31 ;  /* 0x0000001f00247308 */ /* 0x000e640000001000 */
[----:B-1----:R-:W-:-:S04]  /*212f0*/  FFMA R0, R31, R36, -1 ;  /* 0xbf8000001f007423 */ /* 0x002fc80000000024 */
[----:B------:R-:W-:-:S04]  /*21300*/  FADD.FTZ R3, -R0, -RZ ;  /* 0x800000ff00037221 */ /* 0x000fc80000010100 */
[----:B------:R-:W-:-:S07]  /*21310*/  FFMA R36, R36, R3, R36 ;  /* 0x0000000324247223 */ /* 0x000fce0000000024 */
.L_x_735:
[----:B------:R-:W-:Y:S05]  /*21320*/  BSYNC B1 ;  /* 0x0000000000017941 */ /* 0x000fea0003800000 */
.L_x_733:
        /* <DEDUP_REMOVED lines=10> */
.L_x_737:
[----:B------:R-:W1:Y:S02]  /*213d0*/  MUFU.RCP R31, R28 ;  /* 0x0000001c001f7308 */ /* 0x000e640000001000 */
[----:B-1----:R-:W-:-:S04]  /*213e0*/  FFMA R0, R28, R31, -1 ;  /* 0xbf8000001c007423 */ /* 0x002fc8000000001f */
[----:B------:R-:W-:-:S04]  /*213f0*/  FADD.FTZ R0, -R0, -RZ ;  /* 0x800000ff00007221 */ /* 0x000fc80000010100 */
[----:B------:R-:W-:-:S07]  /*21400*/  FFMA R31, R31, R0, R31 ;  /* 0x000000001f1f7223 */ /* 0x000fce000000001f */
.L_x_738:
[----:B------:R-:W-:Y:S05]  /*21410*/  BSYNC B1 ;  /* 0x0000000000017941 */ /* 0x000fea0003800000 */
.L_x_736:
        /* <DEDUP_REMOVED lines=10> */
.L_x_740:
[----:B------:R-:W1:Y:S02]  /*214c0*/  MUFU.RCP R28, R29 ;  /* 0x0000001d001c7308 */ /* 0x000e640000001000 */
[----:B-1----:R-:W-:-:S04]  /*214d0*/  FFMA R0, R29, R28, -1 ;  /* 0xbf8000001d007423 */ /* 0x002fc8000000001c */
[----:B------:R-:W-:-:S04]  /*214e0*/  FADD.FTZ R3, -R0, -RZ ;  /* 0x800000ff00037221 */ /* 0x000fc80000010100 */
[----:B------:R-:W-:-:S07]  /*214f0*/  FFMA R28, R28, R3, R28 ;  /* 0x000000031c1c7223 */ /* 0x000fce000000001c */
.L_x_741:
[----:B------:R-:W-:Y:S05]  /*21500*/  BSYNC B1 ;  /* 0x0000000000017941 */ /* 0x000fea0003800000 */
.L_x_739:
        /* <DEDUP_REMOVED lines=10> */
.L_x_743:
[----:B------:R-:W1:Y:S02]  /*215b0*/  MUFU.RCP R29, R26 ;  /* 0x0000001a001d7308 */ /* 0x000e640000001000 */
[----:B-1----:R-:W-:-:S04]  /*215c0*/  FFMA R0, R26, R29, -1 ;  /* 0xbf8000001a007423 */ /* 0x002fc8000000001d */
[----:B------:R-:W-:-:S04]  /*215d0*/  FADD.FTZ R0, -R0, -RZ ;  /* 0x800000ff00007221 */ /* 0x000fc80000010100 */
[----:B------:R-:W-:-:S07]  /*215e0*/  FFMA R29, R29, R0, R29 ;  /* 0x000000001d1d7223 */ /* 0x000fce000000001d */
.L_x_744:
[----:B------:R-:W-:Y:S05]  /*215f0*/  BSYNC B1 ;  /* 0x0000000000017941 */ /* 0x000fea0003800000 */
.L_x_742:
        /* <DEDUP_REMOVED lines=10> */
.L_x_746:
[----:B------:R-:W1:Y:S02]  /*216a0*/  MUFU.RCP R26, R13 ;  /* 0x0000000d001a7308 */ /* 0x000e640000001000 */
[----:B-1----:R-:W-:-:S04]  /*216b0*/  FFMA R0, R13, R26, -1 ;  /* 0xbf8000000d007423 */ /* 0x002fc8000000001a */
[----:B------:R-:W-:-:S04]  /*216c0*/  FADD.FTZ R3, -R0, -RZ ;  /* 0x800000ff00037221 */ /* 0x000fc80000010100 */
[----:B------:R-:W-:-:S07]  /*216d0*/  FFMA R26, R26, R3, R26 ;  /* 0x000000031a1a7223 */ /* 0x000fce000000001a */
.L_x_747:
[----:B------:R-:W-:Y:S05]  /*216e0*/  BSYNC B1 ;  /* 0x0000000000017941 */ /* 0x000fea0003800000 */
.L_x_745:
        /* <DEDUP_REMOVED lines=10> */
.L_x_749:
[----:B------:R-:W1:Y:S02]  /*21790*/  MUFU.RCP R13, R14 ;  /* 0x0000000e000d7308 */ /* 0x000e640000001000 */
[----:B-1----:R-:W-:-:S04]  /*217a0*/  FFMA R0, R14, R13, -1 ;  /* 0xbf8000000e007423 */ /* 0x002fc8000000000d */
[----:B------:R-:W-:-:S04]  /*217b0*/  FADD.FTZ R0, -R0, -RZ ;  /* 0x800000ff00007221 */ /* 0x000fc80000010100 */
[----:B------:R-:W-:-:S07]  /*217c0*/  FFMA R13, R13, R0, R13 ;  /* 0x000000000d0d7223 */ /* 0x000fce000000000d */
.L_x_750:
[----:B------:R-:W-:Y:S05]  /*217d0*/  BSYNC B1 ;  /* 0x0000000000017941 */ /* 0x000fea0003800000 */
.L_x_748:
        /* <DEDUP_REMOVED lines=9> */
.L_x_752:
[----:B------:R-:W1:Y:S02]  /*21870*/  MUFU.RCP R0, R15 ;  /* 0x0000000f00007308 */ /* 0x000e640000001000 */
[----:B-1----:R-:W-:-:S04]  /*21880*/  FFMA R2, R15, R0, -1 ;  /* 0xbf8000000f027423 */ /* 0x002fc80000000000 */
[----:B------:R-:W-:-:S04]  /*21890*/  FADD.FTZ R3, -R2, -RZ ;  /* 0x800000ff02037221 */ /* 0x000fc80000010100 */
[----:B------:R-:W-:-:S07]  /*218a0*/  FFMA R0, R0, R3, R0 ;  /* 0x0000000300007223 */ /* 0x000fce0000000000 */
.L_x_753:
[----:B------:R-:W-:Y:S05]  /*218b0*/  BSYNC B1 ;  /* 0x0000000000017941 */ /* 0x000fea0003800000 */
.L_x_751:
        /* <DEDUP_REMOVED lines=45> */
.L_x_755:
[----:B------:R-:W-:Y:S05]  /*21b90*/  BSYNC B0 ;  /* 0x0000000000007941 */ /* 0x000fea0003800000 */
.L_x_754:
[----:B------:R-:W-:Y:S06]  /*21ba0*/  BAR.SYNC.DEFER_BLOCKING 0x1, 0x100 ;  /* 0x0044000000007b1d */ /* 0x000fec0000010000 */
[----:B------:R-:W-:Y:S04]  /*21bb0*/  BSSY B0, `(.L_x_756) ;  /* 0x000000a000007945 */ /* 0x000fe80003800000 */
[----:B------:R-:W-:Y:S05]  /*21bc0*/  @P0 BRA `(.L_x_757) ;  /* 0x0000000000200947 */ /* 0x000fea0003800000 */
[----:B------:R-:W-:-:S06]  /*21bd0*/  UISETP.NE.AND UP0, UPT, UR43, 0x3, UPT ;  /* 0x000000032b00788c */ /* 0x000fcc000bf05270 */
[----:B------:R-:W-:-:S13]  /*21be0*/  PLOP3.LUT P2, PT, PT, PT, UP0, 0x80, 0x0 ;  /* 0x000000000000781c */ /* 0x000fda0003f4f008 */
[----:B------:R-:W-:Y:S05]  /*21bf0*/  @!P2 BRA `(.L_x_758) ;  /* 0x000000000004a947 */ /* 0x000fea0003800000 */
[----:B------:R-:W-:Y:S01]  /*21c00*/  BPT.TRAP 0x1 ;  /* 0x000000040000795c */ /* 0x000fe20000300000 */
.L_x_758:
[----:B------:R-:W-:-:S04]  /*21c10*/  ULEA UR4, UR8, UR46, 0x3 ;  /* 0x0000002e08047291 */ /* 0x000fc8000f8e183f */
[----:B------:R-:W-:-:S04]  /*21c20*/  UIADD3 UR4, UR4, 0x50, URZ ;  /* 0x0000005004047890 */ /* 0x000fc8000fffe03f */
[----:B------:R-:W-:-:S09]  /*21c30*/  UPRMT UR4, UR47, 0x654, UR4 ;  /* 0x000006542f047896 */ /* 0x000fd20008000004 */
[----:B------:R-:W-:Y:S03]  /*21c40*/  SYNCS.ARRIVE.TRANS64.RED.A1T0 RZ, [UR4], RZ ;  /* 0x000000ffffff79a7 */ /* 0x000fe60008100404 */
.L_x_757:
[----:B------:R-:W-:Y:S05]  /*21c50*/  BSYNC B0 ;  /* 0x0000000000007941 */ /* 0x000fea0003800000 */
.L_x_756:
        /* <DEDUP_REMOVED lines=9> */
.L_x_761:
        /* <DEDUP_REMOVED lines=8> */
.L_x_1153:
[----:B------:R-:W-:Y:S05]  /*21d70*/  BSYNC B1 ;  /* 0x0000000000017941 */ /* 0x000fea0003800000 */
.L_x_762:
[----:B------:R-:W-:Y:S05]  /*21d80*/  @P1 BRA `(.L_x_764) ;  /* 0x0000000000941947 */ /* 0x000fea0003800000 */
[----:B------:R-:W-:Y:S01]  /*21d90*/  LEA R25, R4, R156, 0xd ;  /* 0x0000009c04197211 */ /* 0x000fe200078e68ff */
[----:B------:R-:W-:Y:S05]  /*21da0*/  WARPSYNC.ALL ;  /* 0x0000000000007948 */ /* 0x000fea0003800000 */
[----:B------:R-:W-:Y:S01]  /*21db0*/  LEA R12, R164, R25, 0x1 ;  /* 0x00000019a40c7211 */ /* 0x000fe200078e08ff */
[----:B------:R-:W2:Y:S05]  /*21dc0*/  LDSM.16.M88.4 R4, [R25] ;  /* 0x000000001904783b */ /* 0x000eaa0000000200 */
[----:B------:R-:W3:Y:S01]  /*21dd0*/  LDSM.16.M88.4 R12, [R12] ;  /* 0x000000000c0c783b */ /* 0x000ee20000000200 */
[----:B--2---:R-:W-:-:S02]  /*21de0*/  SHF.L.U32 R23, R5, 0x10, RZ ;  /* 0x0000001005177819 */ /* 0x004fc400000006ff */
[----:B------:R-:W-:Y:S02]  /*21df0*/  SHF.L.U32 R19, R7, 0x10, RZ ;  /* 0x0000001007137819 */ /* 0x000fe400000006ff */
[----:B------:R-:W-:Y:S01]  /*21e00*/  LOP3.LUT R5, R5, 0xffff0000, RZ, 0xc0, !PT ;  /* 0xffff000005057812 */ /* 0x000fe200078ec0ff */
[----:B---3--:R-:W-:Y:S01]  /*21e10*/  IMAD.U32 R31, R14, 0x10000, RZ ;  /* 0x000100000e1f7824 */ /* 0x008fe200078e00ff */
[----:B------:R-:W-:Y:S01]  /*21e20*/  LOP3.LUT R11, R6, 0xffff0000, RZ, 0xc0, !PT ;  /* 0xffff0000060b7812 */ /* 0x000fe200078ec0ff */
[C---:B------:R-:W-:Y:S01]  /*21e30*/  FMUL R23, R16.reuse, R23 ;  /* 0x0000001710177220 */ /* 0x040fe20000400000 */
[----:B------:R-:W-:Y:S01]  /*21e40*/  LOP3.LUT R7, R7, 0xffff0000, RZ, 0xc0, !PT ;  /* 0xffff000007077812 */ /* 0x000fe200078ec0ff */
[C---:B------:R-:W-:Y:S01]  /*21e50*/  FMUL R152, R16.reuse, R5 ;  /* 0x0000000510987220 */ /* 0x040fe20000400000 */
[----:B------:R-:W-:Y:S01]  /*21e60*/  SHF.L.U32 R29, R13, 0x10, RZ ;  /* 0x000000100d1d7819 */ /* 0x000fe200000006ff */
        /* <DEDUP_REMOVED lines=23> */
.L_x_764:
[----:B------:R-:W-:Y:S02]  /*21fe0*/  LOP3.LUT R9, R9, R24, RZ, 0x3c, !PT ;  /* 0x0000001809097212 */ /* 0x000fe400078e3cff */
[----:B------:R-:W-:-:S07]  /*21ff0*/  SEL R4, R2, RZ, P3 ;  /* 0x000000ff02047207 */ /* 0x000fce0001800000 */
.L_x_760:
[----:B------:R-:W-:Y:S05]  /*22000*/  BSYNC B0 ;  /* 0x0000000000007941 */ /* 0x000fea0003800000 */
.L_x_759:
        /* <DEDUP_REMOVED lines=21> */
[----:B------:R-:W-:Y:S01]  /*22160*/  FFMA.SAT R0, -R13, R65, 0.5 ;  /* 0x3f0000000d007423 */ /* 0x000fe20000002141 */
[----:B----4-:R-:W-:Y:S01]  /*22170*/  FFMA R15, R17, R15, R23 ;  /* 0x0000000f110f7223 */ /* 0x010fe20000000017 */
[-C--:B------:R-:W-:Y:S02]  /*22180*/  FFMA.SAT R3, -R14, R65.reuse, 0.5 ;  /* 0x3f0000000e037423 */ /* 0x080fe40000002141 */
[-C--:B------:R-:W-:Y:S01]  /*22190*/  FFMA.RM R0, R0, R66.reuse, 12582913 ;  /* 0x4b40000100007423 */ /* 0x080fe20000004042 */
[-C--:B------:R-:W-:Y:S01]  /*221a0*/  FFMA.SAT R25, -R15, R65.reuse, 0.5 ;  /* 0x3f0000000f197423 */ /* 0x080fe20000002141 */
[----:B------:R-:W-:Y:S01]  /*221b0*/  FFMA.RM R37, R3, R66, 12582913 ;  /* 0x4b40000103257423 */ /* 0x000fe20000004042 */
[----:B-----5:R-:W-:Y:S01]  /*221c0*/  FFMA R24, R17, R24, R152 ;  /* 0x0000001811187223 */ /* 0x020fe20000000098 */
[----:B------:R-:W-:Y:S01]  /*221d0*/  FADD R2, R0, -12583039 ;  /* 0xcb40007f00027421 */ /* 0x000fe20000000000 */
[-C--:B------:R-:W-:Y:S01]  /*221e0*/  FFMA.RM R39, R25, R66.reuse, 12582913 ;  /* 0x4b40000119277423 */ /* 0x080fe20000004042 */
[----:B------:R-:W-:Y:S01]  /*221f0*/  FADD R3, R37, -12583039 ;  /* 0xcb40007f25037421 */ /* 0x000fe20000000000 */
[----:B------:R-:W-:Y:S01]  /*22200*/  FFMA.SAT R28, -R24, R65, 0.5 ;  /* 0x3f000000181c7423 */ /* 0x000fe20000002141 */
[----:B------:R-:W-:Y:S01]  /*22210*/  FFMA R2, -R13, 1.4426950216293334961, -R2 ;  /* 0x3fb8aa3b0d027823 */ /* 0x000fe20000000902 */
[----:B------:R-:W-:Y:S01]  /*22220*/  FADD R26, R39, -12583039 ;  /* 0xcb40007f271a7421 */ /* 0x000fe20000000000 */
[----:B------:R-:W-:Y:S01]  /*22230*/  FFMA R25, -R14, 1.4426950216293334961, -R3 ;  /* 0x3fb8aa3b0e197823 */ /* 0x000fe20000000903 */
[-C--:B------:R-:W-:Y:S01]  /*22240*/  FFMA.RM R40, R28, R66.reuse, 12582913 ;  /* 0x4b4000011c287423 */ /* 0x080fe20000004042 */
        /* <DEDUP_REMOVED lines=18> */
[C---:B------:R-:W-:Y:S01]  /*22370*/  FADD R31, R44.reuse, -12583039 ;  /* 0xcb40007f2c1f7421 */ /* 0x040fe20000000000 */
[----:B------:R-:W-:Y:S01]  /*22380*/  FFMA R30, -R25, 1.4426950216293334961, -R30 ;  /* 0x3fb8aa3b191e7823 */ /* 0x000fe2000000091e */
[----:B------:R-:W-:Y:S01]  /*22390*/  SHF.L.U32 R39, R39, 0x17, RZ ;  /* 0x0000001727277819 */ /* 0x000fe200000006ff */
[----:B------:R-:W-:-:S02]  /*223a0*/  IMAD.SHL.U32 R44, R44, 0x800000, RZ ;  /* 0x008000002c2c7824 */ /* 0x000fc400078e00ff */
[----:B------:R-:W-:Y:S01]  /*223b0*/  FFMA R31, -R26, 1.4426950216293334961, -R31 ;  /* 0x3fb8aa3b1a1f7823 */ /* 0x000fe2000000091f */
[----:B------:R-:W-:Y:S01]  /*223c0*/  FFMA R30, -R25, 1.925963033500011079e-08, R30 ;  /* 0x32a57060191e7823 */ /* 0x000fe2000000011e */
[----:B------:R3:W4:Y:S01]  /*223d0*/  MUFU.EX2 R38, R27 ;  /* 0x0000001b00267308 */ /* 0x0007220000000800 */
[C---:B--2---:R-:W-:Y:S01]  /*223e0*/  FFMA R28, R17.reuse, R33, R20 ;  /* 0x00000021111c7223 */ /* 0x044fe20000000014 */
[----:B-1----:R-:W-:Y:S01]  /*223f0*/  FFMA R67, R0, R3, 1 ;  /* 0x3f80000000437423 */ /* 0x002fe20000000003 */
[----:B------:R-:W-:Y:S02]  /*22400*/  SHF.L.U32 R40, R40, 0x17, RZ ;  /* 0x0000001728287819 */ /* 0x000fe400000006ff */
[----:B------:R-:W-:Y:S01]  /*22410*/  FFMA.SAT R33, -R28, R65, 0.5 ;  /* 0x3f0000001c217423 */ /* 0x000fe20000002141 */
[----:B------:R-:W-:Y:S02]  /*22420*/  SHF.L.U32 R42, R42, 0x17, RZ ;  /* 0x000000172a2a7819 */ /* 0x000fe400000006ff */
        /* <DEDUP_REMOVED lines=10> */
[C---:B------:R-:W-:Y:S01]  /*224d0*/  FADD R34, R46.reuse, -12583039 ;  /* 0xcb40007f2e227421 */ /* 0x040fe20000000000 */
[----:B------:R-:W-:Y:S01]  /*224e0*/  SHF.L.U32 R46, R46, 0x17, RZ ;  /* 0x000000172e2e7819 */ /* 0x000fe200000006ff */
[----:B------:R1:W-:Y:S01]  /*224f0*/  MUFU.EX2 R45, R32 ;  /* 0x00000020002d7308 */ /* 0x0003e20000000800 */
[----:B---3--:R-:W-:Y:S01]  /*22500*/  FFMA R30, R17, R36, R12 ;  /* 0x00000024111e7223 */ /* 0x008fe2000000000c */
[-C--:B------:R-:W-:Y:S01]  /*22510*/  FFMA.RM R50, R33, R66.reuse, 12582913 ;  /* 0x4b40000121327423 */ /* 0x080fe20000004042 */
[----:B------:R-:W-:Y:S01]  /*22520*/  FFMA R33, -R28, 1.4426950216293334961, -R31 ;  /* 0x3fb8aa3b1c217823 */ /* 0x000fe2000000091f */
[----:B------:R-:W-:Y:S01]  /*22530*/  FFMA R31, R17, R35, R11 ;  /* 0x00000023111f7223 */ /* 0x000fe2000000000b */
[----:B------:R-:W-:Y:S01]  /*22540*/  FFMA.SAT R35, -R30, R65, 0.5 ;  /* 0x3f0000001e237423 */ /* 0x000fe20000002141 */
[----:B------:R-:W-:Y:S01]  /*22550*/  FFMA R34, -R27, 1.4426950216293334961, -R34 ;  /* 0x3fb8aa3b1b227823 */ /* 0x000fe20000000922 */
[----:B------:R-:W-:Y:S01]  /*22560*/  FFMA R36, -R28, 1.925963033500011079e-08, R33 ;  /* 0x32a570601c247823 */ /* 0x000fe20000000121 */
[----:B------:R-:W-:Y:S01]  /*22570*/  FADD R54, R50, -12583039 ;  /* 0xcb40007f32367421 */ /* 0x000fe20000000000 */
[----:B-1----:R-:W-:Y:S01]  /*22580*/  FFMA R32, R17, R49, R10 ;  /* 0x0000003111207223 */ /* 0x002fe2000000000a */
[-C--:B------:R-:W-:Y:S01]  /*22590*/  FFMA.RM R53, R35, R66.reuse, 12582913 ;  /* 0x4b40000123357423 */ /* 0x080fe20000004042 */
[----:B------:R-:W-:Y:S01]  /*225a0*/  FFMA R34, -R27, 1.925963033500011079e-08, R34 ;  /* 0x32a570601b227823 */ /* 0x000fe20000000122 */
[----:B------:R1:W-:Y:S01]  /*225b0*/  MUFU.EX2 R49, R36 ;  /* 0x0000002400317308 */ /* 0x0003e20000000800 */
[----:B------:R-:W-:Y:S01]  /*225c0*/  FFMA.SAT R58, -R32, R65, 0.5 ;  /* 0x3f000000203a7423 */ /* 0x000fe20000002141 */
[----:B------:R-:W-:Y:S01]  /*225d0*/  FADD R35, R53, -12583039 ;  /* 0xcb40007f35237421 */ /* 0x000fe20000000000 */
[----:B------:R-:W-:Y:S01]  /*225e0*/  FFMA R33, R17, R51, R7 ;  /* 0x0000003311217223 */ /* 0x000fe20000000007 */
[----:B------:R-:W-:Y:S01]  /*225f0*/  FFMA R54, -R29, 1.4426950216293334961, -R54 ;  /* 0x3fb8aa3b1d367823 */ /* 0x000fe20000000936 */
[-C--:B------:R-:W-:Y:S01]  /*22600*/  FFMA.SAT R51, -R31, R65.reuse, 0.5 ;  /* 0x3f0000001f337423 */ /* 0x080fe20000002141 */
[----:B------:R-:W-:Y:S01]  /*22610*/  SHF.L.U32 R53, R53, 0x17, RZ ;  /* 0x0000001735357819 */ /* 0x000fe200000006ff */
[----:B------:R-:W-:Y:S01]  /*22620*/  FFMA.SAT R60, -R33, R65, 0.5 ;  /* 0x3f000000213c7423 */ /* 0x000fe20000002141 */
[----:B------:R3:W-:Y:S01]  /*22630*/  MUFU.EX2 R47, R34 ;  /* 0x00000022002f7308 */ /* 0x0007e20000000800 */
[----:B-1----:R-:W-:Y:S01]  /*22640*/  FFMA R36, R17, R59, R6 ;  /* 0x0000003b11247223 */ /* 0x002fe20000000006 */
[-C--:B------:R-:W-:Y:S01]  /*22650*/  FFMA.RM R59, R58, R66.reuse, 12582913 ;  /* 0x4b4000013a3b7423 */ /* 0x080fe20000004042 */
[----:B------:R-:W-:Y:S01]  /*22660*/  FFMA R54, -R29, 1.925963033500011079e-08, R54 ;  /* 0x32a570601d367823 */ /* 0x000fe20000000136 */
[-C--:B------:R-:W-:Y:S01]  /*22670*/  FFMA.RM R60, R60, R66.reuse, 12582913 ;  /* 0x4b4000013c3c7423 */ /* 0x080fe20000004042 */
[----:B------:R-:W-:Y:S01]  /*22680*/  FFMA.RM R57, R51, R66, 12582913 ;  /* 0x4b40000133397423 */ /* 0x000fe20000004042 */
[----:B------:R-:W-:Y:S01]  /*22690*/  FADD R61, R59, -12583039 ;  /* 0xcb40007f3b3d7421 */ /* 0x000fe20000000000 */
[----:B------:R-:W-:Y:S01]  /*226a0*/  SHF.L.U32 R48, R48, 0x17, RZ ;  /* 0x0000001730307819 */ /* 0x000fe200000006ff */
[----:B------:R1:W-:Y:S01]  /*226b0*/  MUFU.EX2 R51, R54 ;  /* 0x0000003600337308 */ /* 0x0003e20000000800 */
[C---:B---3--:R-:W-:Y:S01]  /*226c0*/  FFMA R34, R17.reuse, R55, R8 ;  /* 0x0000003711227223 */ /* 0x048fe20000000008 */
[----:B------:R-:W-:Y:S01]  /*226d0*/  FFMA R55, -R30, 1.4426950216293334961, -R35 ;  /* 0x3fb8aa3b1e377823 */ /* 0x000fe20000000923 */
[----:B------:R-:W-:Y:S01]  /*226e0*/  FFMA R35, R17, R56, R5 ;  /* 0x0000003811237223 */ /* 0x000fe20000000005 */
[----:B------:R-:W-:Y:S01]  /*226f0*/  FFMA R61, -R32, 1.4426950216293334961, -R61 ;  /* 0x3fb8aa3b203d7823 */ /* 0x000fe2000000093d */
[-C--:B------:R-:W-:Y:S01]  /*22700*/  FFMA.SAT R62, -R34, R65.reuse, 0.5 ;  /* 0x3f000000223e7423 */ /* 0x080fe20000002141 */
[----:B------:R-:W-:Y:S01]  /*22710*/  FADD R56, R57, -12583039 ;  /* 0xcb40007f39387421 */ /* 0x000fe20000000000 */
[-C--:B------:R-:W-:Y:S01]  /*22720*/  FFMA.SAT R64, -R35, R65.reuse, 0.5 ;  /* 0x3f00000023407423 */ /* 0x080fe20000002141 */
[----:B------:R-:W-:Y:S01]  /*22730*/  FFMA.SAT R65, -R36, R65, 0.5 ;  /* 0x3f00000024417423 */ /* 0x000fe20000002141 */
[----:B-1----:R-:W-:Y:S01]  /*22740*/  FADD R54, R60, -12583039 ;  /* 0xcb40007f3c367421 */ /* 0x002fe20000000000 */
[-C--:B------:R-:W-:Y:S01]  /*22750*/  FFMA.RM R63, R62, R66.reuse, 12582913 ;  /* 0x4b4000013e3f7423 */ /* 0x080fe20000004042 */
[-C--:B------:R-:W-:Y:S01]  /*22760*/  FFMA.RM R64, R64, R66.reuse, 12582913 ;  /* 0x4b40000140407423 */ /* 0x080fe20000004042 */
[----:B------:R-:W-:Y:S01]  /*22770*/  FFMA R61, -R32, 1.925963033500011079e-08, R61 ;  /* 0x32a57060203d7823 */ /* 0x000fe2000000013d */
[----:B------:R-:W-:Y:S01]  /*22780*/  FFMA.RM R65, R65, R66, 12582913 ;  /* 0x4b40000141417423 */ /* 0x000fe20000004042 */
[----:B------:R-:W-:Y:S01]  /*22790*/  FFMA R55, -R30, 1.925963033500011079e-08, R55 ;  /* 0x32a570601e377823 */ /* 0x000fe20000000137 */
[----:B------:R-:W-:Y:S01]  /*227a0*/  FADD R0, R64, -12583039 ;  /* 0xcb40007f40007421 */ /* 0x000fe20000000000 */
[----:B------:R-:W-:Y:S01]  /*227b0*/  FFMA R62, -R33, 1.4426950216293334961, -R54 ;  /* 0x3fb8aa3b213e7823 */ /* 0x000fe20000000936 */
[----:B----4-:R-:W-:Y:S01]  /*227c0*/  FFMA R66, R37, R38, 1 ;  /* 0x3f80000025427423 */ /* 0x010fe20000000026 */
[----:B------:R1:W-:Y:S01]  /*227d0*/  MUFU.EX2 R54, R61 ;  /* 0x0000003d00367308 */ /* 0x0003e20000000800 */
[----:B------:R-:W-:Y:S01]  /*227e0*/  FADD R3, R63, -12583039 ;  /* 0xcb40007f3f037421 */ /* 0x000fe20000000000 */
[----:B------:R-:W-:Y:S01]  /*227f0*/  FADD R37, R65, -12583039 ;  /* 0xcb40007f41257421 */ /* 0x000fe20000000000 */
[----:B------:R-:W-:Y:S01]  /*22800*/  FFMA R58, -R31, 1.4426950216293334961, -R56 ;  /* 0x3fb8aa3b1f3a7823 */ /* 0x000fe20000000938 */
[----:B------:R-:W-:Y:S01]  /*22810*/  FFMA R62, -R33, 1.925963033500011079e-08, R62 ;  /* 0x32a57060213e7823 */ /* 0x000fe2000000013e */
[----:B------:R-:W-:Y:S01]  /*22820*/  SHF.L.U32 R57, R57, 0x17, RZ ;  /* 0x0000001739397819 */ /* 0x000fe200000006ff */
[C---:B------:R-:W-:Y:S01]  /*22830*/  FFMA R37, -R36.reuse, 1.4426950216293334961, -R37 ;  /* 0x3fb8aa3b24257823 */ /* 0x040fe20000000925 */
[----:B------:R-:W-:Y:S01]  /*22840*/  FFMA R58, -R31, 1.925963033500011079e-08, R58 ;  /* 0x32a570601f3a7823 */ /* 0x000fe2000000013a */
[----:B------:R3:W4:Y:S01]  /*22850*/  MUFU.EX2 R56, R55 ;  /* 0x0000003700387308 */ /* 0x0007220000000800 */
[----:B-1----:R-:W-:Y:S01]  /*22860*/  FFMA R61, R39, R2, 1 ;  /* 0x3f800000273d7423 */ /* 0x002fe20000000002 */
[----:B------:R-:W-:Y:S01]  /*22870*/  FFMA R2, -R35, 1.4426950216293334961, -R0 ;  /* 0x3fb8aa3b23027823 */ /* 0x000fe20000000900 */
[----:B------:R-:W-:Y:S01]  /*22880*/  IADD3 R39, R67, 0x1800000, RZ ;  /* 0x0180000043277810 */ /* 0x000fe20007ffe0ff */
[----:B------:R-:W-:Y:S01]  /*22890*/  FFMA R37, -R36, 1.925963033500011079e-08, R37 ;  /* 0x32a5706024257823 */ /* 0x000fe20000000125 */
[----:B------:R-:W-:Y:S01]  /*228a0*/  SHF.L.U32 R50, R50, 0x17, RZ ;  /* 0x0000001732327819 */ /* 0x000fe200000006ff */
[----:B------:R-:W-:Y:S01]  /*228b0*/  FFMA R2, -R35, 1.925963033500011079e-08, R2 ;  /* 0x32a5706023027823 */ /* 0x000fe20000000102 */
[----:B------:R-:W-:Y:S01]  /*228c0*/  LOP3.LUT R39, R39, 0x7f800000, RZ, 0xc0, !PT ;  /* 0x7f80000027277812 */ /* 0x000fe200078ec0ff */
[----:B------:R-:W1:Y:S01]  /*228d0*/  MUFU.EX2 R58, R58 ;  /* 0x0000003a003a7308 */ /* 0x000e620000000800 */
[C---:B---3--:R-:W-:Y:S01]  /*228e0*/  FFMA R55, -R34.reuse, 1.4426950216293334961, -R3 ;  /* 0x3fb8aa3b22377823 */ /* 0x048fe20000000903 */
[----:B------:R-:W-:Y:S01]  /*228f0*/  SHF.L.U32 R59, R59, 0x17, RZ ;  /* 0x000000173b3b7819 */ /* 0x000fe200000006ff */
[----:B------:R-:W-:Y:S01]  /*22900*/  IMAD.SHL.U32 R63, R63, 0x800000, RZ ;  /* 0x008000003f3f7824 */ /* 0x000fe200078e00ff */
[----:B------:R-:W-:Y:S01]  /*22910*/  ISETP.GT.U32.AND P2, PT, R39, 0x1ffffff, PT ;  /* 0x01ffffff2700780c */ /* 0x000fe20003f44070 */
[----:B------:R-:W-:Y:S01]  /*22920*/  FFMA R55, -R34, 1.925963033500011079e-08, R55 ;  /* 0x32a5706022377823 */ /* 0x000fe20000000137 */
[----:B------:R-:W-:Y:S01]  /*22930*/  SHF.L.U32 R60, R60, 0x17, RZ ;  /* 0x000000173c3c7819 */ /* 0x000fe200000006ff */
[----:B--2---:R-:W-:Y:S01]  /*22940*/  FFMA R68, R40, R41, 1 ;  /* 0x3f80000028447423 */ /* 0x004fe20000000029 */
[----:B------:R-:W2:Y:S01]  /*22950*/  MUFU.EX2 R3, R62 ;  /* 0x0000003e00037308 */ /* 0x000ea20000000800 */
[----:B------:R-:W-:Y:S01]  /*22960*/  SHF.L.U32 R39, R64, 0x17, RZ ;  /* 0x0000001740277819 */ /* 0x000fe200000006ff */
[----:B----4-:R-:W-:Y:S01]  /*22970*/  FFMA R56, R53, R56, 1 ;  /* 0x3f80000035387423 */ /* 0x010fe20000000038 */
[----:B------:R-:W-:Y:S01]  /*22980*/  FFMA R69, R42, R43, 1 ;  /* 0x3f8000002a457423 */ /* 0x000fe2000000002b */
[----:B------:R-:W-:Y:S01]  /*22990*/  FFMA R44, R44, R45, 1 ;  /* 0x3f8000002c2c7423 */ /* 0x000fe2000000002d */
[----:B------:R-:W-:Y:S01]  /*229a0*/  FFMA R47, R46, R47, 1 ;  /* 0x3f8000002e2f7423 */ /* 0x000fe2000000002f */
[----:B------:R-:W-:Y:S01]  /*229b0*/  FFMA R48, R48, R49, 1 ;  /* 0x3f80000030307423 */ /* 0x000fe20000000031 */
[----:B------:R-:W-:Y:S01]  /*229c0*/  FFMA R51, R50, R51, 1 ;  /* 0x3f80000032337423 */ /* 0x000fe20000000033 */
[----:B------:R-:W3:Y:S01]  /*229d0*/  MUFU.EX2 R0, R55 ;  /* 0x0000003700007308 */ /* 0x000ee20000000800 */
[----:B-1----:R-:W-:Y:S01]  /*229e0*/  FFMA R57, R57, R58, 1 ;  /* 0x3f80000039397423 */ /* 0x002fe2000000003a */
[----:B------:R-:W-:-:S06]  /*229f0*/  FFMA R54, R59, R54, 1 ;  /* 0x3f8000003b367423 */ /* 0x000fcc0000000036 */
[----:B------:R-:W1:Y:S01]  /*22a00*/  MUFU.EX2 R2, R2 ;  /* 0x0000000200027308 */ /* 0x000e620000000800 */
[----:B--2---:R-:W-:-:S07]  /*22a10*/  FFMA R53, R60, R3, 1 ;  /* 0x3f8000003c357423 */ /* 0x004fce0000000003 */
[----:B------:R2:W4:Y:S01]  /*22a20*/  MUFU.EX2 R38, R37 ;  /* 0x0000002500267308 */ /* 0x0005220000000800 */
[----:B---3--:R-:W-:Y:S01]  /*22a30*/  FFMA R58, R63, R0, 1 ;  /* 0x3f8000003f3a7423 */ /* 0x008fe20000000000 */
[----:B--2---:R-:W-:Y:S01]  /*22a40*/  SHF.L.U32 R37, R65, 0x17, RZ ;  /* 0x0000001741257819 */ /* 0x004fe200000006ff */
[----:B-1----:R-:W-:-:S04]  /*22a50*/  FFMA R39, R39, R2, 1 ;  /* 0x3f80000027277423 */ /* 0x002fc80000000002 */
[----:B----4-:R-:W-:Y:S01]  /*22a60*/  FFMA R37, R37, R38, 1 ;  /* 0x3f80000025257423 */ /* 0x010fe20000000026 */
[----:B------:R-:W-:Y:S06]  /*22a70*/  @P2 BRA `(.L_x_766) ;  /* 0x0000000000142947 */ /* 0x000fec0003800000 */
[----:B------:R-:W-:Y:S02]  /*22a80*/  MOV R0, R67 ;  /* 0x0000004300007202 */ /* 0x000fe40000000f00 */
[----:B------:R-:W-:-:S07]  /*22a90*/  MOV R2, 0x22ab0 ;  /* 0x00022ab000027802 */ /* 0x000fce0000000f00 */
[----:B------:R-:W-:Y:S05]  /*22aa0*/  CALL.REL.NOINC `($__internal_0_$__cuda_sm20_rcp_rn_f32_slowpath) ;  /* 0x000000c400147944 */ /* 0x000fea0003c00000 */
[----:B------:R-:W-:Y:S01]  /*22ab0*/  MOV R38, R0 ;  /* 0x0000000000267202 */ /* 0x000fe20000000f00 */
[----:B------:R-:W-:Y:S06]  /*22ac0*/  BRA `(.L_x_767) ;  /* 0x0000000000107947 */ /* 0x000fec0003800000 */
.L_x_766:
[----:B------:R-:W1:Y:S02]  /*22ad0*/  MUFU.RCP R38, R67 ;  /* 0x0000004300267308 */ /* 0x000e640000001000 */
[----:B-1----:R-:W-:-:S04]  /*22ae0*/  FFMA R0, R67, R38, -1 ;  /* 0xbf80000043007423 */ /* 0x002fc80000000026 */
[----:B------:R-:W-:-:S04]  /*22af0*/  FADD.FTZ R3, -R0, -RZ ;  /* 0x800000ff00037221 */ /* 0x000fc80000010100 */
[----:B------:R-:W-:-:S07]  /*22b00*/  FFMA R38, R38, R3, R38 ;  /* 0x0000000326267223 */ /* 0x000fce0000000026 */
.L_x_767:
[----:B------:R-:W-:Y:S05]  /*22b10*/  BSYNC B1 ;  /* 0x0000000000017941 */ /* 0x000fea0003800000 */
.L_x_765:
        /* <DEDUP_REMOVED lines=10> */
.L_x_769:
[----:B------:R-:W1:Y:S02]  /*22bc0*/  MUFU.RCP R41, R66 ;  /* 0x0000004200297308 */ /* 0x000e640000001000 */
[----:B-1----:R-:W-:-:S04]  /*22bd0*/  FFMA R0, R66, R41, -1 ;  /* 0xbf80000042007423 */ /* 0x002fc80000000029 */
[----:B------:R-:W-:-:S04]  /*22be0*/  FADD.FTZ R0, -R0, -RZ ;  /* 0x800000ff00007221 */ /* 0x000fc80000010100 */
[----:B------:R-:W-:-:S07]  /*22bf0*/  FFMA R41, R41, R0, R41 ;  /* 0x0000000029297223 */ /* 0x000fce0000000029 */
.L_x_770:
[----:B------:R-:W-:Y:S05]  /*22c00*/  BSYNC B1 ;  /* 0x0000000000017941 */ /* 0x000fea0003800000 */
.L_x_768:
        /* <DEDUP_REMOVED lines=10> */
.L_x_772:
[----:B------:R-:W1:Y:S02]  /*22cb0*/  MUFU.RCP R40, R61 ;  /* 0x0000003d00287308 */ /* 0x000e640000001000 */
[----:B-1----:R-:W-:-:S04]  /*22cc0*/  FFMA R0, R61, R40, -1 ;  /* 0xbf8000003d007423 */ /* 0x002fc80000000028 */
[----:B------:R-:W-:-:S04]  /*22cd0*/  FADD.FTZ R3, -R0, -RZ ;  /* 0x800000ff00037221 */ /* 0x000fc80000010100 */
[----:B------:R-:W-:-:S07]  /*22ce0*/  FFMA R40, R40, R3, R40 ;  /* 0x0000000328287223 */ /* 0x000fce0000000028 */
.L_x_773:
[----:B------:R-:W-:Y:S05]  /*22cf0*/  BSYNC B1 ;  /* 0x0000000000017941 */ /* 0x000fea0003800000 */
.L_x_771:
        /* <DEDUP_REMOVED lines=10> */
.L_x_775:
[----:B------:R-:W1:Y:S02]  /*22da0*/  MUFU.RCP R43, R68 ;  /* 0x00000044002b7308 */ /* 0x000e640000001000 */
[----:B-1----:R-:W-:-:S04]  /*22db0*/  FFMA R0, R68, R43, -1 ;  /* 0xbf80000044007423 */ /* 0x002fc8000000002b */
[----:B------:R-:W-:-:S04]  /*22dc0*/  FADD.FTZ R0, -R0, -RZ ;  /* 0x800000ff00007221 */ /* 0x000fc80000010100 */
[----:B------:R-:W-:-:S07]  /*22dd0*/  FFMA R43, R43, R0, R43 ;  /* 0x000000002b2b7223 */ /* 0x000fce000000002b */
.L_x_776:
[----:B------:R-:W-:Y:S05]  /*22de0*/  BSYNC B1 ;  /* 0x0000000000017941 */ /* 0x000fea0003800000 */
.L_x_774:
        /* <DEDUP_REMOVED lines=10> */
.L_x_778:
[----:B------:R-:W1:Y:S02]  /*22e90*/  MUFU.RCP R42, R69 ;  /* 0x00000045002a7308 */ /* 0x000e640000001000 */
[----:B-1----:R-:W-:-:S04]  /*22ea0*/  FFMA R0, R69, R42, -1 ;  /* 0xbf80000045007423 */ /* 0x002fc8000000002a */
[----:B------:R-:W-:-:S04]  /*22eb0*/  FADD.FTZ R3, -R0, -RZ ;  /* 0x800000ff00037221 */ /* 0x000fc80000010100 */
[----:B------:R-:W-:-:S07]  /*22ec0*/  FFMA R42, R42, R3, R42 ;  /* 0x000000032a2a7223 */ /* 0x000fce000000002a */
.L_x_779:
[----:B------:R-:W-:Y:S05]  /*22ed0*/  BSYNC B1 ;  /* 0x0000000000017941 */ /* 0x000fea0003800000 */
.L_x_777:
        /* <DEDUP_REMOVED lines=10> */
.L_x_781:
[----:B------:R-:W1:Y:S02]  /*22f80*/  MUFU.RCP R45, R44 ;  /* 0x0000002c002d7308 */ /* 0x000e640000001000 */
[----:B-1----:R-:W-:-:S04]  /*22f90*/  FFMA R0, R44, R45, -1 ;  /* 0xbf8000002c007423 */ /* 0x002fc8000000002d */
[----:B------:R-:W-:-:S04]  /*22fa0*/  FADD.FTZ R0, -R0, -RZ ;  /* 0x800000ff00007221 */ /* 0x000fc80000010100 */
[----:B------:R-:W-:-:S07]  /*22fb0*/  FFMA R45, R45, R0, R45 ;  /* 0x000000002d2d7223 */ /* 0x000fce000000002d */
.L_x_782:
[----:B------:R-:W-:Y:S05]  /*22fc0*/  BSYNC B1 ;  /* 0x0000000000017941 */ /* 0x000fea0003800000 */
.L_x_780:
        /* <DEDUP_REMOVED lines=10> */
.L_x_784:
[----:B------:R-:W1:Y:S02]  /*23070*/  MUFU.RCP R44, R47 ;  /* 0x0000002f002c7308 */ /* 0x000e640000001000 */
[----:B-1----:R-:W-:-:S04]  /*23080*/  FFMA R0, R47, R44, -1 ;  /* 0xbf8000002f007423 */ /* 0x002fc8000000002c */
[----:B------:R-:W-:-:S04]  /*23090*/  FADD.FTZ R3, -R0, -RZ ;  /* 0x800000ff00037221 */ /* 0x000fc80000010100 */
[----:B------:R-:W-:-:S07]  /*230a0*/  FFMA R44, R44, R3, R44 ;  /* 0x000000032c2c7223 */ /* 0x000fce000000002c */
.L_x_785:
[----:B------:R-:W-:Y:S05]  /*230b0*/  BSYNC B1 ;  /* 0x0000000000017941 */ /* 0x000fea0003800000 */
.L_x_783:
        /* <DEDUP_REMOVED lines=10> */
.L_x_787:
[----:B------:R-:W1:Y:S02]  /*23160*/  MUFU.RCP R47, R48 ;  /* 0x00000030002f7308 */ /* 0x000e640000001000 */
[----:B-1----:R-:W-:-:S04]  /*23170*/  FFMA R0, R48, R47, -1 ;  /* 0xbf80000030007423 */ /* 0x002fc8000000002f */
[----:B------:R-:W-:-:S04]  /*23180*/  FADD.FTZ R0, -R0, -RZ ;  /* 0x800000ff00007221 */ /* 0x000fc80000010100 */
[----:B------:R-:W-:-:S07]  /*23190*/  FFMA R47, R47, R0, R47 ;  /* 0x000000002f2f7223 */ /* 0x000fce000000002f */
.L_x_788:
[----:B------:R-:W-:Y:S05]  /*231a0*/  BSYNC B1 ;  /* 0x0000000000017941 */ /* 0x000fea0003800000 */
.L_x_786:
        /* <DEDUP_REMOVED lines=10> */
.L_x_790:
[----:B------:R-:W1:Y:S02]  /*23250*/  MUFU.RCP R46, R51 ;  /* 0x00000033002e7308 */ /* 0x000e640000001000 */
[----:B-1----:R-:W-:-:S04]  /*23260*/  FFMA R0, R51, R46, -1 ;  /* 0xbf80000033007423 */ /* 0x002fc8000000002e */
[----:B------:R-:W-:-:S04]  /*23270*/  FADD.FTZ R3, -R0, -RZ ;  /* 0x800000ff00037221 */ /* 0x000fc80000010100 */
[----:B------:R-:W-:-:S07]  /*23280*/  FFMA R46, R46, R3, R46 ;  /* 0x000000032e2e7223 */ /* 0x000fce000000002e */
.L_x_791:
[----:B------:R-:W-:Y:S05]  /*23290*/  BSYNC B1 ;  /* 0x0000000000017941 */ /* 0x000fea0003800000 */
.L_x_789:
        /* <DEDUP_REMOVED lines=10> */
.L_x_793:
[----:B------:R-:W1:Y:S02]  /*23340*/  MUFU.RCP R49, R56 ;  /* 0x0000003800317308 */ /* 0x000e640000001000 */
[----:B-1----:R-:W-:-:S04]  /*23350*/  FFMA R0, R56, R49, -1 ;  /* 0xbf80000038007423 */ /* 0x002fc80000000031 */
[----:B------:R-:W-:-:S04]  /*23360*/  FADD.FTZ R0, -R0, -RZ ;  /* 0x800000ff00007221 */ /* 0x000fc80000010100 */
[----:B------:R-:W-:-:S07]  /*23370*/  FFMA R49, R49, R0, R49 ;  /* 0x0000000031317223 */ /* 0x000fce0000000031 */
.L_x_794:
[----:B------:R-:W-:Y:S05]  /*23380*/  BSYNC B1 ;  /* 0x0000000000017941 */ /* 0x000fea0003800000 */
.L_x_792:
        /* <DEDUP_REMOVED lines=10> */
.L_x_796:
[----:B------:R-:W1:Y:S02]  /*23430*/  MUFU.RCP R48, R57 ;  /* 0x0000003900307308 */ /* 0x000e640000001000 */
[----:B-1----:R-:W-:-:S04]  /*23440*/  FFMA R0, R57, R48, -1 ;  /* 0xbf80000039007423 */ /* 0x002fc80000000030 */
[----:B------:R-:W-:-:S04]  /*23450*/  FADD.FTZ R3, -R0, -RZ ;  /* 0x800000ff00037221 */ /* 0x000fc80000010100 */
[----:B------:R-:W-:-:S07]  /*23460*/  FFMA R48, R48, R3, R48 ;  /* 0x0000000330307223 */ /* 0x000fce0000000030 */
.L_x_797:
[----:B------:R-:W-:Y:S05]  /*23470*/  BSYNC B1 ;  /* 0x0000000000017941 */ /* 0x000fea0003800000 */
.L_x_795:
        /* <DEDUP_REMOVED lines=10> */
.L_x_799:
[----:B------:R-:W1:Y:S02]  /*23520*/  MUFU.RCP R51, R54 ;  /* 0x0000003600337308 */ /* 0x000e640000001000 */
[----:B-1----:R-:W-:-:S04]  /*23530*/  FFMA R0, R54, R51, -1 ;  /* 0xbf80000036007423 */ /* 0x002fc80000000033 */
[----:B------:R-:W-:-:S04]  /*23540*/  FADD.FTZ R0, -R0, -RZ ;  /* 0x800000ff00007221 */ /* 0x000fc80000010100 */
[----:B------:R-:W-:-:S07]  /*23550*/  FFMA R51, R51, R0, R51 ;  /* 0x0000000033337223 */ /* 0x000fce0000000033 */
.L_x_800:
[----:B------:R-:W-:Y:S05]  /*23560*/  BSYNC B1 ;  /* 0x0000000000017941 */ /* 0x000fea0003800000 */
.L_x_798:
        /* <DEDUP_REMOVED lines=10> */
.L_x_802:
[----:B------:R-:W1:Y:S02]  /*23610*/  MUFU.RCP R50, R53 ;  /* 0x0000003500327308 */ /* 0x000e640000001000 */
[----:B-1----:R-:W-:-:S04]  /*23620*/  FFMA R0, R53, R50, -1 ;  /* 0xbf80000035007423 */ /* 0x002fc80000000032 */
[----:B------:R-:W-:-:S04]  /*23630*/  FADD.FTZ R3, -R0, -RZ ;  /* 0x800000ff00037221 */ /* 0x000fc80000010100 */
[----:B------:R-:W-:-:S07]  /*23640*/  FFMA R50, R50, R3, R50 ;  /* 0x0000000332327223 */ /* 0x000fce0000000032 */
.L_x_803:
[----:B------:R-:W-:Y:S05]  /*23650*/  BSYNC B1 ;  /* 0x0000000000017941 */ /* 0x000fea0003800000 */
.L_x_801:
        /* <DEDUP_REMOVED lines=10> */
.L_x_805:
[----:B------:R-:W1:Y:S02]  /*23700*/  MUFU.RCP R53, R58 ;  /* 0x0000003a00357308 */ /* 0x000e640000001000 */
[----:B-1----:R-:W-:-:S04]  /*23710*/  FFMA R0, R58, R53, -1 ;  /* 0xbf8000003a007423 */ /* 0x002fc80000000035 */
[----:B------:R-:W-:-:S04]  /*23720*/  FADD.FTZ R0, -R0, -RZ ;  /* 0x800000ff00007221 */ /* 0x000fc80000010100 */
[----:B------:R-:W-:-:S07]  /*23730*/  FFMA R53, R53, R0, R53 ;  /* 0x0000000035357223 */ /* 0x000fce0000000035 */
.L_x_806:
[----:B------:R-:W-:Y:S05]  /*23740*/  BSYNC B1 ;  /* 0x0000000000017941 */ /* 0x000fea0003800000 */
.L_x_804:
        /* <DEDUP_REMOVED lines=10> */
.L_x_808:
[----:B------:R-:W1:Y:S02]  /*237f0*/  MUFU.RCP R54, R39 ;  /* 0x0000002700367308 */ /* 0x000e640000001000 */
[----:B-1----:R-:W-:-:S04]  /*23800*/  FFMA R0, R39, R54, -1 ;  /* 0xbf80000027007423 */ /* 0x002fc80000000036 */
[----:B------:R-:W-:-:S04]  /*23810*/  FADD.FTZ R3, -R0, -RZ ;  /* 0x800000ff00037221 */ /* 0x000fc80000010100 */
[----:B------:R-:W-:-:S07]  /*23820*/  FFMA R54, R54, R3, R54 ;  /* 0x0000000336367223 */ /* 0x000fce0000000036 */
.L_x_809:
[----:B------:R-:W-:Y:S05]  /*23830*/  BSYNC B1 ;  /* 0x0000000000017941 */ /* 0x000fea0003800000 */
.L_x_807:
        /* <DEDUP_REMOVED lines=9> */
.L_x_811:
[----:B------:R-:W1:Y:S02]  /*238d0*/  MUFU.RCP R0, R37 ;  /* 0x0000002500007308 */ /* 0x000e640000001000 */
[----:B-1----:R-:W-:-:S04]  /*238e0*/  FFMA R2, R37, R0, -1 ;  /* 0xbf80000025027423 */ /* 0x002fc80000000000 */
[----:B------:R-:W-:-:S04]  /*238f0*/  FADD.FTZ R3, -R2, -RZ ;  /* 0x800000ff02037221 */ /* 0x000fc80000010100 */
[----:B------:R-:W-:-:S07]  /*23900*/  FFMA R0, R0, R3, R0 ;  /* 0x0000000300007223 */ /* 0x000fce0000000000 */
.L_x_812:
[----:B------:R-:W-:Y:S05]  /*23910*/  BSYNC B1 ;  /* 0x0000000000017941 */ /* 0x000fea0003800000 */
.L_x_810:
        /* <DEDUP_REMOVED lines=45> */
.L_x_814:
[----:B------:R-:W-:Y:S05]  /*23bf0*/  BSYNC B0 ;  /* 0x0000000000007941 */ /* 0x000fea0003800000 */
.L_x_813:
[----:B------:R-:W-:Y:S06]  /*23c00*/  BAR.SYNC.DEFER_BLOCKING 0x1, 0x100 ;  /* 0x0044000000007b1d */ /* 0x000fec0000010000 */
[----:B------:R-:W-:Y:S04]  /*23c10*/  BSSY B0, `(.L_x_815) ;  /* 0x000000a000007945 */ /* 0x000fe80003800000 */
[----:B------:R-:W-:Y:S05]  /*23c20*/  @P0 BRA `(.L_x_816) ;  /* 0x0000000000200947 */ /* 0x000fea0003800000 */
[----:B------:R-:W-:-:S06]  /*23c30*/  UISETP.NE.AND UP0, UPT, UR43, 0x3, UPT ;  /* 0x000000032b00788c */ /* 0x000fcc000bf05270 */
[----:B------:R-:W-:-:S13]  /*23c40*/  PLOP3.LUT P2, PT, PT, PT, UP0, 0x80, 0x0 ;  /* 0x000000000000781c */ /* 0x000fda0003f4f008 */
[----:B------:R-:W-:Y:S05]  /*23c50*/  @!P2 BRA `(.L_x_817) ;  /* 0x000000000004a947 */ /* 0x000fea0003800000 */
[----:B------:R-:W-:Y:S01]  /*23c60*/  BPT.TRAP 0x1 ;  /* 0x000000040000795c */ /* 0x000fe20000300000 */
.L_x_817:
[----:B------:R-:W-:-:S04]  /*23c70*/  ULEA UR4, UR8, UR46, 0x3 ;  /* 0x0000002e08047291 */ /* 0x000fc8000f8e183f */
[----:B------:R-:W-:-:S04]  /*23c80*/  UIADD3 UR4, UR4, 0x50, URZ ;  /* 0x0000005004047890 */ /* 0x000fc8000fffe03f */
[----:B------:R-:W-:-:S09]  /*23c90*/  UPRMT UR4, UR47, 0x654, UR4 ;  /* 0x000006542f047896 */ /* 0x000fd20008000004 */
[----:B------:R-:W-:Y:S03]  /*23ca0*/  SYNCS.ARRIVE.TRANS64.RED.A1T0 RZ, [UR4], RZ ;  /* 0x000000ffffff79a7 */ /* 0x000fe60008100404 */
.L_x_816:
[----:B------:R-:W-:Y:S05]  /*23cb0*/  BSYNC B0 ;  /* 0x0000000000007941 */ /* 0x000fea0003800000 */
.L_x_815:
        /* <DEDUP_REMOVED lines=9> */
.L_x_820:
        /* <DEDUP_REMOVED lines=8> */
.L_x_1154:
[----:B------:R-:W-:Y:S05]  /*23dd0*/  BSYNC B1 ;  /* 0x0000000000017941 */ /* 0x000fea0003800000 */
.L_x_821:
        /* <DEDUP_REMOVED lines=38> */
.L_x_823:
[----:B------:R-:W-:Y:S02]  /*24040*/  LOP3.LUT R9, R9, R24, RZ, 0x3c, !PT ;  /* 0x0000001809097212 */ /* 0x000fe400078e3cff */
[----:B------:R-:W-:-:S07]  /*24050*/  SEL R4, R2, RZ, P3 ;  /* 0x000000ff02047207 */ /* 0x000fce0001800000 */
.L_x_819:
[----:B------:R-:W-:Y:S05]  /*24060*/  BSYNC B0 ;  /* 0x0000000000007941 */ /* 0x000fea0003800000 */
.L_x_818:
[----:B------:R-:W-:Y:S01]  /*24070*/  MOV R49, 0x3bbb989d ;  /* 0x3bbb989d00317802 */ /* 0x000fe20000000f00 */
[C---:B------:R-:W-:Y:S01]  /*24080*/  FFMA R122, R17.reuse, R122, R23 ;  /* 0x0000007a117a7223 */ /* 0x040fe20000000017 */
[----:B------:R-:W-:Y:S01]  /*24090*/  MOV R51, 0x437c0000 ;  /* 0x437c000000337802 */ /* 0x000fe20000000f00 */
[C---:B------:R-:W-:Y:S01]  /*240a0*/  FFMA R121, R17.reuse, R121, R153 ;  /* 0x0000007911797223 */ /* 0x040fe20000000099 */
[C---:B------:R-:W-:Y:S01]  /*240b0*/  FFMA R123, R17.reuse, R123, R152 ;  /* 0x0000007b117b7223 */ /* 0x040fe20000000098 */
[-C--:B------:R-:W-:Y:S01]  /*240c0*/  FFMA.SAT R13, -R122, R49.reuse, 0.5 ;  /* 0x3f0000007a0d7423 */ /* 0x080fe20000002131 */
[----:B------:R-:W-:Y:S01]  /*240d0*/  FFMA R120, R17, R120, R154 ;  /* 0x0000007811787223 */ /* 0x000fe2000000009a */
[-C--:B------:R-:W-:Y:S01]  /*240e0*/  FFMA.SAT R2, -R121, R49.reuse, 0.5 ;  /* 0x3f00000079027423 */ /* 0x080fe20000002131 */
[----:B-1----:R-:W-:Y:S01]  /*240f0*/  FFMA.SAT R24, -R123, R49, 0.5 ;  /* 0x3f0000007b187423 */ /* 0x002fe20000002131 */
[----:B------:R-:W-:Y:S01]  /*24100*/  FFMA.RM R15, R13, R51, 12582913 ;  /* 0x4b4000010d0f7423 */ /* 0x000fe20000004033 */
[----:B------:R-:W-:Y:S01]  /*24110*/  FFMA.SAT R0, -R120, R49, 0.5 ;  /* 0x3f00000078007423 */ /* 0x000fe20000002131 */
[----:B------:R-:W-:Y:S01]  /*24120*/  FFMA R124, R17, R124, R21 ;  /* 0x0000007c117c7223 */ /* 0x000fe20000000015 */
[-C--:B------:R-:W-:Y:S01]  /*24130*/  FFMA.RM R2, R2, R51.reuse, 12582913 ;  /* 0x4b40000102027423 */ /* 0x080fe20000004033 */
[----:B------:R-:W-:Y:S01]  /*24140*/  FADD R13, R15, -12583039 ;  /* 0xcb40007f0f0d7421 */ /* 0x000fe20000000000 */
[C---:B------:R-:W-:Y:S01]  /*24150*/  FFMA R126, R17.reuse, R126, R19 ;  /* 0x0000007e117e7223 */ /* 0x040fe20000000013 */
[-C--:B------:R-:W-:Y:S01]  /*24160*/  FFMA.RM R26, R24, R51.reuse, 12582913 ;  /* 0x4b400001181a7423 */ /* 0x080fe20000004033 */
[----:B------:R-:W-:Y:S01]  /*24170*/  FFMA.RM R0, R0, R51, 12582913 ;  /* 0x4b40000100007423 */ /* 0x000fe20000004033 */
[----:B------:R-:W-:Y:S01]  /*24180*/  FFMA R25, -R122, 1.4426950216293334961, -R13 ;  /* 0x3fb8aa3b7a197823 */ /* 0x000fe2000000090d */
[-C--:B------:R-:W-:Y:S01]  /*24190*/  FFMA.SAT R27, -R124, R49.reuse, 0.5 ;  /* 0x3f0000007c1b7423 */ /* 0x080fe20000002131 */
[----:B------:R-:W-:Y:S01]  /*241a0*/  FADD R14, R2, -12583039 ;  /* 0xcb40007f020e7421 */ /* 0x000fe20000000000 */
[----:B------:R-:W-:Y:S01]  /*241b0*/  FFMA.SAT R32, -R126, R49, 0.5 ;  /* 0x3f0000007e207423 */ /* 0x000fe20000002131 */
[----:B------:R-:W-:Y:S01]  /*241c0*/  FADD R24, R26, -12583039 ;  /* 0xcb40007f1a187421 */ /* 0x000fe20000000000 */
[C---:B------:R-:W-:Y:S01]  /*241d0*/  FFMA R125, R17.reuse, R125, R22 ;  /* 0x0000007d117d7223 */ /* 0x040fe20000000016 */
[----:B------:R-:W-:Y:S01]  /*241e0*/  FFMA R127, R17, R127, R20 ;  /* 0x0000007f117f7223 */ /* 0x000fe20000000014 */
[----:B------:R-:W-:Y:S01]  /*241f0*/  FADD R3, R0, -12583039 ;  /* 0xcb40007f00037421 */ /* 0x000fe20000000000 */
[----:B------:R-:W-:Y:S01]  /*24200*/  FFMA R25, -R122, 1.925963033500011079e-08, R25 ;  /* 0x32a570607a197823 */ /* 0x000fe20000000119 */
[-C--:B------:R-:W-:Y:S01]  /*24210*/  FFMA.RM R29, R27, R51.reuse, 12582913 ;  /* 0x4b4000011b1d7423 */ /* 0x080fe20000004033 */
[----:B------:R-:W-:Y:S01]  /*24220*/  FFMA R14, -R121, 1.4426950216293334961, -R14 ;  /* 0x3fb8aa3b790e7823 */ /* 0x000fe2000000090e */
[----:B------:R-:W-:Y:S01]  /*24230*/  FFMA.RM R33, R32, R51, 12582913 ;  /* 0x4b40000120217423 */ /* 0x000fe20000004033 */
[----:B------:R-:W-:Y:S01]  /*24240*/  FFMA R28, -R123, 1.4426950216293334961, -R24 ;  /* 0x3fb8aa3b7b1c7823 */ /* 0x000fe20000000918 */
[-C--:B------:R-:W-:Y:S01]  /*24250*/  FFMA.SAT R30, -R125, R49.reuse, 0.5 ;  /* 0x3f0000007d1e7423 */ /* 0x080fe20000002131 */
[----:B------:R-:W-:Y:S01]  /*24260*/  FFMA.SAT R34, -R127, R49, 0.5 ;  /* 0x3f0000007f227423 */ /* 0x000fe20000002131 */
[----:B------:R-:W-:Y:S01]  /*24270*/  FFMA R3, -R120, 1.4426950216293334961, -R3 ;  /* 0x3fb8aa3b78037823 */ /* 0x000fe20000000903 */
[----:B------:R1:W-:Y:S01]  /*24280*/  MUFU.EX2 R24, R25 ;  /* 0x0000001900187308 */ /* 0x0003e20000000800 */
[----:B------:R-:W-:Y:S01]  /*24290*/  FADD R27, R29, -12583039 ;  /* 0xcb40007f1d1b7421 */ /* 0x000fe20000000000 */
[----:B------:R-:W-:Y:S01]  /*242a0*/  FFMA R14, -R121, 1.925963033500011079e-08, R14 ;  /* 0x32a57060790e7823 */ /* 0x000fe2000000010e */
[----:B------:R-:W-:Y:S01]  /*242b0*/  FFMA R128, R17, R128, R18 ;  /* 0x0000008011807223 */ /* 0x000fe20000000012 */
[----:B------:R-:W-:Y:S01]  /*242c0*/  FFMA R28, -R123, 1.925963033500011079e-08, R28 ;  /* 0x32a570607b1c7823 */ /* 0x000fe2000000011c */
[-C--:B------:R-:W-:Y:S01]  /*242d0*/  FFMA.RM R30, R30, R51.reuse, 12582913 ;  /* 0x4b4000011e1e7423 */ /* 0x080fe20000004033 */
[----:B------:R-:W-:Y:S01]  /*242e0*/  FFMA R130, R17, R130, R11 ;  /* 0x0000008211827223 */ /* 0x000fe2000000000b */
[----:B------:R-:W-:Y:S01]  /*242f0*/  FFMA.RM R34, R34, R51, 12582913 ;  /* 0x4b40000122227423 */ /* 0x000fe20000004033 */
[----:B------:R-:W-:Y:S01]  /*24300*/  FFMA R3, -R120, 1.925963033500011079e-08, R3 ;  /* 0x32a5706078037823 */ /* 0x000fe20000000103 */
[----:B-1----:R-:W-:Y:S01]  /*24310*/  FADD R25, R33, -12583039 ;  /* 0xcb40007f21197421 */ /* 0x002fe20000000000 */
[----:B------:R-:W-:Y:S01]  /*24320*/  FFMA R31, -R124, 1.4426950216293334961, -R27 ;  /* 0x3fb8aa3b7c1f7823 */ /* 0x000fe2000000091b */
[----:B------:R1:W-:Y:S01]  /*24330*/  MUFU.EX2 R13, R14 ;  /* 0x0000000e000d7308 */ /* 0x0003e20000000800 */
[-C--:B------:R-:W-:Y:S01]  /*24340*/  FFMA.SAT R36, -R128, R49.reuse, 0.5 ;  /* 0x3f00000080247423 */ /* 0x080fe20000002131 */
[----:B------:R-:W-:Y:S01]  /*24350*/  FFMA R35, -R126, 1.4426950216293334961, -R25 ;  /* 0x3fb8aa3b7e237823 */ /* 0x000fe20000000919 */
[----:B------:R-:W-:Y:S01]  /*24360*/  FFMA.SAT R40, -R130, R49, 0.5 ;  /* 0x3f00000082287423 */ /* 0x000fe20000002131 */
[----:B------:R-:W-:Y:S01]  /*24370*/  FFMA R31, -R124, 1.925963033500011079e-08, R31 ;  /* 0x32a570607c1f7823 */ /* 0x000fe2000000011f */
[C---:B------:R-:W-:Y:S01]  /*24380*/  FFMA R131, R17.reuse, R131, R10 ;  /* 0x0000008311837223 */ /* 0x040fe2000000000a */
[----:B------:R-:W-:Y:S01]  /*24390*/  FFMA R35, -R126, 1.925963033500011079e-08, R35 ;  /* 0x32a570607e237823 */ /* 0x000fe20000000123 */
[----:B------:R-:W-:Y:S01]  /*243a0*/  FFMA R129, R17, R129, R12 ;  /* 0x0000008111817223 */ /* 0x000fe2000000000c */
[----:B------:R2:W-:Y:S01]  /*243b0*/  MUFU.EX2 R27, R28 ;  /* 0x0000001c001b7308 */ /* 0x0005e20000000800 */
[----:B-1----:R-:W-:Y:S01]  /*243c0*/  FADD R14, R30, -12583039 ;  /* 0xcb40007f1e0e7421 */ /* 0x002fe20000000000 */
[-C--:B------:R-:W-:Y:S01]  /*243d0*/  FFMA.RM R37, R36, R51.reuse, 12582913 ;  /* 0x4b40000124257423 */ /* 0x080fe20000004033 */
[----:B------:R-:W-:Y:S01]  /*243e0*/  FFMA.RM R41, R40, R51, 12582913 ;  /* 0x4b40000128297423 */ /* 0x000fe20000004033 */
[-C--:B------:R-:W-:Y:S01]  /*243f0*/  FFMA.SAT R42, -R131, R49.reuse, 0.5 ;  /* 0x3f000000832a7423 */ /* 0x080fe20000002131 */
[----:B------:R-:W-:Y:S01]  /*24400*/  FFMA R32, -R125, 1.4426950216293334961, -R14 ;  /* 0x3fb8aa3b7d207823 */ /* 0x000fe2000000090e */
[----:B------:R-:W-:Y:S01]  /*24410*/  FFMA.SAT R38, -R129, R49, 0.5 ;  /* 0x3f00000081267423 */ /* 0x000fe20000002131 */
[C---:B------:R-:W-:Y:S01]  /*24420*/  FFMA R132, R17.reuse, R132, R7 ;  /* 0x0000008411847223 */ /* 0x040fe20000000007 */
[----:B------:R-:W1:Y:S01]  /*24430*/  MUFU.EX2 R3, R3 ;  /* 0x0000000300037308 */ /* 0x000e620000000800 */
[----:B--2---:R-:W-:Y:S01]  /*24440*/  FADD R28, R34, -12583039 ;  /* 0xcb40007f221c7421 */ /* 0x004fe20000000000 */
[C---:B------:R-:W-:Y:S01]  /*24450*/  FFMA R133, R17.reuse, R133, R8 ;  /* 0x0000008511857223 */ /* 0x040fe20000000008 */
[----:B------:R-:W-:Y:S01]  /*24460*/  FFMA R134, R17, R134, R5 ;  /* 0x0000008611867223 */ /* 0x000fe20000000005 */
[----:B------:R-:W-:Y:S01]  /*24470*/  FFMA R32, -R125, 1.925963033500011079e-08, R32 ;  /* 0x32a570607d207823 */ /* 0x000fe20000000120 */
[----:B------:R-:W-:Y:S01]  /*24480*/  FFMA R36, -R127, 1.4426950216293334961, -R28 ;  /* 0x3fb8aa3b7f247823 */ /* 0x000fe2000000091c */
[----:B------:R-:W-:Y:S01]  /*24490*/  FFMA R135, R17, R135, R6 ;  /* 0x0000008711877223 */ /* 0x000fe20000000006 */
[-C--:B------:R-:W-:Y:S01]  /*244a0*/  FFMA.RM R42, R42, R51.reuse, 12582913 ;  /* 0x4b4000012a2a7423 */ /* 0x080fe20000004033 */
[----:B------:R2:W3:Y:S01]  /*244b0*/  MUFU.EX2 R14, R31 ;  /* 0x0000001f000e7308 */ /* 0x0004e20000000800 */
[----:B------:R-:W-:Y:S01]  /*244c0*/  FFMA R36, -R127, 1.925963033500011079e-08, R36 ;  /* 0x32a570607f247823 */ /* 0x000fe20000000124 */
[----:B------:R-:W-:Y:S01]  /*244d0*/  FFMA.RM R38, R38, R51, 12582913 ;  /* 0x4b40000126267423 */ /* 0x000fe20000004033 */
[-C--:B------:R-:W-:Y:S01]  /*244e0*/  FFMA.SAT R44, -R132, R49.reuse, 0.5 ;  /* 0x3f000000842c7423 */ /* 0x080fe20000002131 */
[-C--:B------:R-:W-:Y:S01]  /*244f0*/  FFMA.SAT R46, -R133, R49.reuse, 0.5 ;  /* 0x3f000000852e7423 */ /* 0x080fe20000002131 */
[-C--:B------:R-:W-:Y:S01]  /*24500*/  FFMA.SAT R47, -R134, R49.reuse, 0.5 ;  /* 0x3f000000862f7423 */ /* 0x080fe20000002131 */
[----:B------:R-:W-:Y:S01]  /*24510*/  FFMA.SAT R49, -R135, R49, 0.5 ;  /* 0x3f00000087317423 */ /* 0x000fe20000002131 */
[----:B------:R-:W-:Y:S01]  /*24520*/  SHF.L.U32 R0, R0, 0x17, RZ ;  /* 0x0000001700007819 */ /* 0x000fe200000006ff */
[----:B------:R4:W-:Y:S01]  /*24530*/  MUFU.EX2 R28, R35 ;  /* 0x00000023001c7308 */ /* 0x0009e20000000800 */
[----:B--2---:R-:W-:Y:S01]  /*24540*/  FADD R31, R37, -12583039 ;  /* 0xcb40007f251f7421 */ /* 0x004fe20000000000 */
[----:B------:R-:W-:-:S02]  /*24550*/  IMAD.SHL.U32 R2, R2, 0x800000, RZ ;  /* 0x0080000002027824 */ /* 0x000fc400078e00ff */
[-C--:B------:R-:W-:Y:S01]  /*24560*/  FFMA.RM R45, R44, R51.reuse, 12582913 ;  /* 0x4b4000012c2d7423 */ /* 0x080fe20000004033 */
[-C--:B------:R-:W-:Y:S01]  /*24570*/  FFMA.RM R48, R47, R51.reuse, 12582913 ;  /* 0x4b4000012f307423 */ /* 0x080fe20000004033 */
[----:B------:R-:W-:Y:S01]  /*24580*/  FFMA R39, -R128, 1.4426950216293334961, -R31 ;  /* 0x3fb8aa3b80277823 */ /* 0x000fe2000000091f */
[-C--:B------:R-:W-:Y:S01]  /*24590*/  FFMA.RM R49, R49, R51.reuse, 12582913 ;  /* 0x4b40000131317423 */ /* 0x080fe20000004033 */
[----:B------:R-:W-:Y:S01]  /*245a0*/  FFMA.RM R46, R46, R51, 12582913 ;  /* 0x4b4000012e2e7423 */ /* 0x000fe20000004033 */
[----:B------:R2:W5:Y:S01]  /*245b0*/  MUFU.EX2 R31, R36 ;  /* 0x00000024001f7308 */ /* 0x0005620000000800 */
[----:B----4-:R-:W-:Y:S01]  /*245c0*/  FADD R35, R41, -12583039 ;  /* 0xcb40007f29237421 */ /* 0x010fe20000000000 */
[----:B------:R-:W-:Y:S01]  /*245d0*/  FFMA R39, -R128, 1.925963033500011079e-08, R39 ;  /* 0x32a5706080277823 */ /* 0x000fe20000000127 */
[----:B-1----:R-:W-:Y:S01]  /*245e0*/  FFMA R50, R0, R3, 1 ;  /* 0x3f80000000327423 */ /* 0x002fe20000000003 */
[----:B------:R-:W-:Y:S01]  /*245f0*/  SHF.L.U32 R26, R26, 0x17, RZ ;  /* 0x000000171a1a7819 */ /* 0x000fe200000006ff */
[----:B------:R-:W-:Y:S01]  /*24600*/  FFMA R43, -R130, 1.4426950216293334961, -R35 ;  /* 0x3fb8aa3b822b7823 */ /* 0x000fe20000000923 */
[----:B------:R-:W-:Y:S01]  /*24610*/  FADD R3, R48, -12583039 ;  /* 0xcb40007f30037421 */ /* 0x000fe20000000000 */
[----:B------:R-:W-:Y:S01]  /*24620*/  SHF.L.U32 R29, R29, 0x17, RZ ;  /* 0x000000171d1d7819 */ /* 0x000fe200000006ff */
[----:B------:R1:W-:Y:S01]  /*24630*/  MUFU.EX2 R25, R32 ;  /* 0x0000002000197308 */ /* 0x0003e20000000800 */
[----:B--2---:R-:W-:Y:S01]  /*24640*/  FADD R36, R42, -12583039 ;  /* 0xcb40007f2a247421 */ /* 0x004fe20000000000 */
[----:B------:R-:W-:Y:S01]  /*24650*/  FFMA R43, -R130, 1.925963033500011079e-08, R43 ;  /* 0x32a57060822b7823 */ /* 0x000fe2000000012b */
[----:B------:R-:W-:Y:S01]  /*24660*/  FADD R0, R46, -12583039 ;  /* 0xcb40007f2e007421 */ /* 0x000fe20000000000 */
[----:B------:R-:W-:Y:S01]  /*24670*/  FFMA R27, R26, R27, 1 ;  /* 0x3f8000001a1b7423 */ /* 0x000fe2000000001b */
[----:B------:R-:W-:Y:S01]  /*24680*/  FFMA R44, -R131, 1.4426950216293334961, -R36 ;  /* 0x3fb8aa3b832c7823 */ /* 0x000fe20000000924 */
[----:B---3--:R-:W-:Y:S01]  /*24690*/  FFMA R26, R29, R14, 1 ;  /* 0x3f8000001d1a7423 */ /* 0x008fe2000000000e */
[----:B------:R-:W-:Y:S01]  /*246a0*/  VIADD R14, R50, 0x1800000 ;  /* 0x01800000320e7836 */ /* 0x000fe20000000000 */
[----:B------:R2:W-:Y:S01]  /*246b0*/  MUFU.EX2 R36, R43 ;  /* 0x0000002b00247308 */ /* 0x0005e20000000800 */
[----:B-1----:R-:W-:Y:S01]  /*246c0*/  FADD R32, R38, -12583039 ;  /* 0xcb40007f26207421 */ /* 0x002fe20000000000 */
[----:B------:R-:W-:Y:S01]  /*246d0*/  FFMA R44, -R131, 1.925963033500011079e-08, R44 ;  /* 0x32a57060832c7823 */ /* 0x000fe2000000012c */
[----:B------:R-:W-:Y:S01]  /*246e0*/  SHF.L.U32 R34, R34, 0x17, RZ ;  /* 0x0000001722227819 */ /* 0x000fe200000006ff */
[----:B------:R-:W-:Y:S01]  /*246f0*/  BSSY B1, `(.L_x_824) ;  /* 0x0000038000017945 */ /* 0x000fe20003800000 */
[----:B------:R-:W-:Y:S01]  /*24700*/  FFMA R40, -R129, 1.4426950216293334961, -R32 ;  /* 0x3fb8aa3b81287823 */ /* 0x000fe20000000920 */
[----:B------:R-:W-:-:S02]  /*24710*/  LOP3.LUT R14, R14, 0x7f800000, RZ, 0xc0, !PT ;  /* 0x7f8000000e0e7812 */ /* 0x000fc400078ec0ff */
[----:B------:R1:W3:Y:S01]  /*24720*/  MUFU.EX2 R32, R39 ;  /* 0x0000002700207308 */ /* 0x0002e20000000800 */
[----:B--2---:R-:W-:Y:S01]  /*24730*/  FFMA R43, R2, R13, 1 ;  /* 0x3f800000022b7423 */ /* 0x004fe2000000000d */
[----:B------:R-:W-:Y:S01]  /*24740*/  FADD R2, R49, -12583039 ;  /* 0xcb40007f31027421 */ /* 0x000fe20000000000 */
[----:B------:R-:W-:Y:S01]  /*24750*/  FFMA R40, -R129, 1.925963033500011079e-08, R40 ;  /* 0x32a5706081287823 */ /* 0x000fe20000000128 */
[----:B------:R-:W-:Y:S01]  /*24760*/  FFMA R13, -R134, 1.4426950216293334961, -R3 ;  /* 0x3fb8aa3b860d7823 */ /* 0x000fe20000000903 */
[----:B------:R-:W-:Y:S01]  /*24770*/  ISETP.GT.U32.AND P2, PT, R14, 0x1ffffff, PT ;  /* 0x01ffffff0e00780c */ /* 0x000fe20003f44070 */
[----:B------:R-:W-:Y:S01]  /*24780*/  FFMA R2, -R135, 1.4426950216293334961, -R2 ;  /* 0x3fb8aa3b87027823 */ /* 0x000fe20000000902 */
[----:B------:R-:W-:Y:S01]  /*24790*/  SHF.L.U32 R37, R37, 0x17, RZ ;  /* 0x0000001725257819 */ /* 0x000fe200000006ff */
[----:B------:R2:W4:Y:S01]  /*247a0*/  MUFU.EX2 R35, R40 ;  /* 0x0000002800237308 */ /* 0x0005220000000800 */
[----:B-1----:R-:W-:Y:S01]  /*247b0*/  FADD R39, R45, -12583039 ;  /* 0xcb40007f2d277421 */ /* 0x002fe20000000000 */
[----:B------:R-:W-:Y:S01]  /*247c0*/  FFMA R13, -R134, 1.925963033500011079e-08, R13 ;  /* 0x32a57060860d7823 */ /* 0x000fe2000000010d */
[----:B------:R-:W-:Y:S01]  /*247d0*/  FFMA R2, -R135, 1.925963033500011079e-08, R2 ;  /* 0x32a5706087027823 */ /* 0x000fe20000000102 */
[----:B------:R-:W-:Y:S01]  /*247e0*/  SHF.L.U32 R15, R15, 0x17, RZ ;  /* 0x000000170f0f7819 */ /* 0x000fe200000006ff */
[----:B------:R-:W-:Y:S01]  /*247f0*/  FFMA R47, -R132, 1.4426950216293334961, -R39 ;  /* 0x3fb8aa3b842f7823 */ /* 0x000fe20000000927 */
[----:B------:R-:W-:Y:S01]  /*24800*/  SHF.L.U32 R30, R30, 0x17, RZ ;  /* 0x000000171e1e7819 */ /* 0x000fe200000006ff */
[----:B-----5:R-:W-:Y:S01]  /*24810*/  FFMA R31, R34, R31, 1 ;  /* 0x3f800000221f7423 */ /* 0x020fe2000000001f */
[----:B------:R-:W1:Y:S01]  /*24820*/  MUFU.EX2 R39, R44 ;  /* 0x0000002c00277308 */ /* 0x000e620000000800 */
[----:B--2---:R-:W-:Y:S01]  /*24830*/  FFMA R40, -R133, 1.4426950216293334961, -R0 ;  /* 0x3fb8aa3b85287823 */ /* 0x004fe20000000900 */
[----:B------:R-:W-:Y:S01]  /*24840*/  FFMA R47, -R132, 1.925963033500011079e-08, R47 ;  /* 0x32a57060842f7823 */ /* 0x000fe2000000012f */
[----:B------:R-:W-:Y:S01]  /*24850*/  SHF.L.U32 R33, R33, 0x17, RZ ;  /* 0x0000001721217819 */ /* 0x000fe200000006ff */
[----:B---3--:R-:W-:Y:S01]  /*24860*/  FFMA R32, R37, R32, 1 ;  /* 0x3f80000025207423 */ /* 0x008fe20000000020 */
[----:B------:R-:W-:Y:S01]  /*24870*/  FFMA R40, -R133, 1.925963033500011079e-08, R40 ;  /* 0x32a5706085287823 */ /* 0x000fe20000000128 */
[----:B------:R-:W-:Y:S01]  /*24880*/  SHF.L.U32 R38, R38, 0x17, RZ ;  /* 0x0000001726267819 */ /* 0x000fe200000006ff */
[----:B------:R-:W-:Y:S01]  /*24890*/  FFMA R24, R15, R24, 1 ;  /* 0x3f8000000f187423 */ /* 0x000fe20000000018 */
[----:B------:R-:W2:Y:S01]  /*248a0*/  MUFU.EX2 R0, R47 ;  /* 0x0000002f00007308 */ /* 0x000ea20000000800 */
[----:B------:R-:W-:Y:S01]  /*248b0*/  SHF.L.U32 R41, R41, 0x17, RZ ;  /* 0x0000001729297819 */ /* 0x000fe200000006ff */
[----:B------:R-:W-:Y:S01]  /*248c0*/  FFMA R29, R30, R25, 1 ;  /* 0x3f8000001e1d7423 */ /* 0x000fe20000000019 */
[----:B------:R-:W-:Y:S01]  /*248d0*/  SHF.L.U32 R42, R42, 0x17, RZ ;  /* 0x000000172a2a7819 */ /* 0x000fe200000006ff */
[----:B------:R-:W-:Y:S01]  /*248e0*/  FFMA R28, R33, R28, 1 ;  /* 0x3f800000211c7423 */ /* 0x000fe2000000001c */
[----:B------:R-:W-:Y:S01]  /*248f0*/  SHF.L.U32 R45, R45, 0x17, RZ ;  /* 0x000000172d2d7819 */ /* 0x000fe200000006ff */
[----:B----4-:R-:W-:Y:S01]  /*24900*/  FFMA R35, R38, R35, 1 ;  /* 0x3f80000026237423 */ /* 0x010fe20000000023 */
[----:B------:R-:W-:Y:S01]  /*24910*/  SHF.L.U32 R46, R46, 0x17, RZ ;  /* 0x000000172e2e7819 */ /* 0x000fe200000006ff */
[----:B------:R-:W3:Y:S01]  /*24920*/  MUFU.EX2 R3, R40 ;  /* 0x0000002800037308 */ /* 0x000ee20000000800 */
[----:B------:R-:W-:Y:S01]  /*24930*/  SHF.L.U32 R48, R48, 0x17, RZ ;  /* 0x0000001730307819 */ /* 0x000fe200000006ff */
[----:B------:R-:W-:Y:S01]  /*24940*/  FFMA R36, R41, R36, 1 ;  /* 0x3f80000029247423 */ /* 0x000fe20000000024 */
[----:B------:R-:W-:Y:S01]  /*24950*/  SHF.L.U32 R49, R49, 0x17, RZ ;  /* 0x0000001731317819 */ /* 0x000fe200000006ff */
[----:B-1----:R-:W-:-:S04]  /*24960*/  FFMA R39, R42, R39, 1 ;  /* 0x3f8000002a277423 */ /* 0x002fc80000000027 */
[----:B------:R-:W1:Y:S01]  /*24970*/  MUFU.EX2 R13, R13 ;  /* 0x0000000d000d7308 */ /* 0x000e620000000800 */
[----:B--2---:R-:W-:-:S07]  /*24980*/  FFMA R34, R45, R0, 1 ;  /* 0x3f8000002d227423 */ /* 0x004fce0000000000 */
[----:B------:R-:W2:Y:S01]  /*24990*/  MUFU.EX2 R2, R2 ;  /* 0x0000000200027308 */ /* 0x000ea20000000800 */
[----:B---3--:R-:W-:Y:S01]  /*249a0*/  FFMA R37, R46, R3, 1 ;  /* 0x3f8000002e257423 */ /* 0x008fe20000000003 */
[----:B-1----:R-:W-:Y:S01]  /*249b0*/  FFMA R48, R48, R13, 1 ;  /* 0x3f80000030307423 */ /* 0x002fe2000000000d */
[----:B--2---:R-:W-:Y:S01]  /*249c0*/  FFMA R49, R49, R2, 1 ;  /* 0x3f80000031317423 */ /* 0x004fe20000000002 */
[----:B------:R-:W-:Y:S06]  /*249d0*/  @P2 BRA `(.L_x_825) ;  /* 0x0000000000142947 */ /* 0x000fec0003800000 */
[----:B------:R-:W-:Y:S02]  /*249e0*/  MOV R0, R50 ;  /* 0x0000003200007202 */ /* 0x000fe40000000f00 */
[----:B------:R-:W-:-:S07]  /*249f0*/  MOV R2, 0x24a10 ;  /* 0x00024a1000027802 */ /* 0x000fce0000000f00 */
[----:B------:R-:W-:Y:S05]  /*24a00*/  CALL.REL.NOINC `($__internal_0_$__cuda_sm20_rcp_rn_f32_slowpath) ;  /* 0x000000a4003c7944 */ /* 0x000fea0003c00000 */
[----:B------:R-:W-:Y:S01]  /*24a10*/  MOV R13, R0 ;  /* 0x00000000000d7202 */ /* 0x000fe20000000f00 */
[----:B------:R-:W-:Y:S06]  /*24a20*/  BRA `(.L_x_826) ;  /* 0x0000000000107947 */ /* 0x000fec0003800000 */
.L_x_825:
[----:B------:R-:W1:Y:S02]  /*24a30*/  MUFU.RCP R13, R50 ;  /* 0x00000032000d7308 */ /* 0x000e640000001000 */
[----:B-1----:R-:W-:-:S04]  /*24a40*/  FFMA R0, R50, R13, -1 ;  /* 0xbf80000032007423 */ /* 0x002fc8000000000d */
[----:B------:R-:W-:-:S04]  /*24a50*/  FADD.FTZ R0, -R0, -RZ ;  /* 0x800000ff00007221 */ /* 0x000fc80000010100 */
[----:B------:R-:W-:-:S07]  /*24a60*/  FFMA R13, R13, R0, R13 ;  /* 0x000000000d0d7223 */ /* 0x000fce000000000d */
.L_x_826:
[----:B------:R-:W-:Y:S05]  /*24a70*/  BSYNC B1 ;  /* 0x0000000000017941 */ /* 0x000fea0003800000 */
.L_x_824:
        /* <DEDUP_REMOVED lines=10> */
.L_x_828:
[----:B------:R-:W1:Y:S02]  /*24b20*/  MUFU.RCP R14, R43 ;  /* 0x0000002b000e7308 */ /* 0x000e640000001000 */
[----:B-1----:R-:W-:-:S04]  /*24b30*/  FFMA R0, R43, R14, -1 ;  /* 0xbf8000002b007423 */ /* 0x002fc8000000000e */
[----:B------:R-:W-:-:S04]  /*24b40*/  FADD.FTZ R3, -R0, -RZ ;  /* 0x800000ff00037221 */ /* 0x000fc80000010100 */
[----:B------:R-:W-:-:S07]  /*24b50*/  FFMA R14, R14, R3, R14 ;  /* 0x000000030e0e7223 */ /* 0x000fce000000000e */
.L_x_829:
[----:B------:R-:W-:Y:S05]  /*24b60*/  BSYNC B1 ;  /* 0x0000000000017941 */ /* 0x000fea0003800000 */
.L_x_827:
        /* <DEDUP_REMOVED lines=10> */
.L_x_831:
[----:B------:R-:W1:Y:S02]  /*24c10*/  MUFU.RCP R15, R24 ;  /* 0x00000018000f7308 */ /* 0x000e640000001000 */
[----:B-1----:R-:W-:-:S04]  /*24c20*/  FFMA R0, R24, R15, -1 ;  /* 0xbf80000018007423 */ /* 0x002fc8000000000f */
[----:B------:R-:W-:-:S04]  /*24c30*/  FADD.FTZ R0, -R0, -RZ ;  /* 0x800000ff00007221 */ /* 0x000fc80000010100 */
[----:B------:R-:W-:-:S07]  /*24c40*/  FFMA R15, R15, R0, R15 ;  /* 0x000000000f0f7223 */ /* 0x000fce000000000f */
.L_x_832:
[----:B------:R-:W-:Y:S05]  /*24c50*/  BSYNC B1 ;  /* 0x0000000000017941 */ /* 0x000fea0003800000 */
.L_x_830:
        /* <DEDUP_REMOVED lines=10> */
.L_x_834:
[----:B------:R-:W1:Y:S02]  /*24d00*/  MUFU.RCP R24, R27 ;  /* 0x0000001b00187308 */ /* 0x000e640000001000 */
[----:B-1----:R-:W-:-:S04]  /*24d10*/  FFMA R0, R27, R24, -1 ;  /* 0xbf8000001b007423 */ /* 0x002fc80000000018 */
[----:B------:R-:W-:-:S04]  /*24d20*/  FADD.FTZ R3, -R0, -RZ ;  /* 0x800000ff00037221 */ /* 0x000fc80000010100 */
[----:B------:R-:W-:-:S07]  /*24d30*/  FFMA R24, R24, R3, R24 ;  /* 0x0000000318187223 */ /* 0x000fce0000000018 */
.L_x_835:
[----:B------:R-:W-:Y:S05]  /*24d40*/  BSYNC B1 ;  /* 0x0000000000017941 */ /* 0x000fea0003800000 */
.L_x_833:
        /* <DEDUP_REMOVED lines=10> */
.L_x_837:
[----:B------:R-:W1:Y:S02]  /*24df0*/  MUFU.RCP R25, R26 ;  /* 0x0000001a00197308 */ /* 0x000e640000001000 */
[----:B-1----:R-:W-:-:S04]  /*24e00*/  FFMA R0, R26, R25, -1 ;  /* 0xbf8000001a007423 */ /* 0x002fc80000000019 */
[----:B------:R-:W-:-:S04]  /*24e10*/  FADD.FTZ R0, -R0, -RZ ;  /* 0x800000ff00007221 */ /* 0x000fc80000010100 */
[----:B------:R-:W-:-:S07]  /*24e20*/  FFMA R25, R25, R0, R25 ;  /* 0x0000000019197223 */ /* 0x000fce0000000019 */
.L_x_838:
[----:B------:R-:W-:Y:S05]  /*24e30*/  BSYNC B1 ;  /* 0x0000000000017941 */ /* 0x000fea0003800000 */
.L_x_836:
        /* <DEDUP_REMOVED lines=10> */
.L_x_840:
[----:B------:R-:W1:Y:S02]  /*24ee0*/  MUFU.RCP R26, R29 ;  /* 0x0000001d001a7308 */ /* 0x000e640000001000 */
[----:B-1----:R-:W-:-:S04]  /*24ef0*/  FFMA R0, R29, R26, -1 ;  /* 0xbf8000001d007423 */ /* 0x002fc8000000001a */
[----:B------:R-:W-:-:S04]  /*24f00*/  FADD.FTZ R3, -R0, -RZ ;  /* 0x800000ff00037221 */ /* 0x000fc80000010100 */
[----:B------:R-:W-:-:S07]  /*24f10*/  FFMA R26, R26, R3, R26 ;  /* 0x000000031a1a7223 */ /* 0x000fce000000001a */
.L_x_841:
[----:B------:R-:W-:Y:S05]  /*24f20*/  BSYNC B1 ;  /* 0x0000000000017941 */ /* 0x000fea0003800000 */
.L_x_839:
        /* <DEDUP_REMOVED lines=10> */
.L_x_843:
[----:B------:R-:W1:Y:S02]  /*24fd0*/  MUFU.RCP R27, R28 ;  /* 0x0000001c001b7308 */ /* 0x000e640000001000 */
[----:B-1----:R-:W-:-:S04]  /*24fe0*/  FFMA R0, R28, R27, -1 ;  /* 0xbf8000001c007423 */ /* 0x002fc8000000001b */
[----:B------:R-:W-:-:S04]  /*24ff0*/  FADD.FTZ R0, -R0, -RZ ;  /* 0x800000ff00007221 */ /* 0x000fc80000010100 */
[----:B------:R-:W-:-:S07]  /*25000*/  FFMA R27, R27, R0, R27 ;  /* 0x000000001b1b7223 */ /* 0x000fce000000001b */
.L_x_844:
[----:B------:R-:W-:Y:S05]  /*25010*/  BSYNC B1 ;  /* 0x0000000000017941 */ /* 0x000fea0003800000 */
.L_x_842:
        /* <DEDUP_REMOVED lines=10> */
.L_x_846:
[----:B------:R-:W1:Y:S02]  /*250c0*/  MUFU.RCP R28, R31 ;  /* 0x0000001f001c7308 */ /* 0x000e640000001000 */
[----:B-1----:R-:W-:-:S04]  /*250d0*/  FFMA R0, R31, R28, -1 ;  /* 0xbf8000001f007423 */ /* 0x002fc8000000001c */
[----:B------:R-:W-:-:S04]  /*250e0*/  FADD.FTZ R3, -R0, -RZ ;  /* 0x800000ff00037221 */ /* 0x000fc80000010100 */
[----:B------:R-:W-:-:S07]  /*250f0*/  FFMA R28, R28, R3, R28 ;  /* 0x000000031c1c7223 */ /* 0x000fce000000001c */
.L_x_847:
[----:B------:R-:W-:Y:S05]  /*25100*/  BSYNC B1 ;  /* 0x0000000000017941 */ /* 0x000fea0003800000 */
.L_x_845:
        /* <DEDUP_REMOVED lines=10> */
.L_x_849:
[----:B------:R-:W1:Y:S02]  /*251b0*/  MUFU.RCP R29, R32 ;  /* 0x00000020001d7308 */ /* 0x000e640000001000 */
[----:B-1----:R-:W-:-:S04]  /*251c0*/  FFMA R0, R32, R29, -1 ;  /* 0xbf80000020007423 */ /* 0x002fc8000000001d */
[----:B------:R-:W-:-:S04]  /*251d0*/  FADD.FTZ R0, -R0, -RZ ;  /* 0x800000ff00007221 */ /* 0x000fc80000010100 */
[----:B------:R-:W-:-:S07]  /*251e0*/  FFMA R29, R29, R0, R29 ;  /* 0x000000001d1d7223 */ /* 0x000fce000000001d */
.L_x_850:
[----:B------:R-:W-:Y:S05]  /*251f0*/  BSYNC B1 ;  /* 0x0000000000017941 */ /* 0x000fea0003800000 */
.L_x_848:
        /* <DEDUP_REMOVED lines=10> */
.L_x_852:
[----:B------:R-:W1:Y:S02]  /*252a0*/  MUFU.RCP R30, R35 ;  /* 0x00000023001e7308 */ /* 0x000e640000001000 */
[----:B-1----:R-:W-:-:S04]  /*252b0*/  FFMA R0, R35, R30, -1 ;  /* 0xbf80000023007423 */ /* 0x002fc8000000001e */
[----:B------:R-:W-:-:S04]  /*252c0*/  FADD.FTZ R3, -R0, -RZ ;  /* 0x800000ff00037221 */ /* 0x000fc80000010100 */
[----:B------:R-:W-:-:S07]  /*252d0*/  FFMA R30, R30, R3, R30 ;  /* 0x000000031e1e7223 */ /* 0x000fce000000001e */
.L_x_853:
[----:B------:R-:W-:Y:S05]  /*252e0*/  BSYNC B1 ;  /* 0x0000000000017941 */ /* 0x000fea0003800000 */
.L_x_851:
        /* <DEDUP_REMOVED lines=10> */
.L_x_855:
[----:B------:R-:W1:Y:S02]  /*25390*/  MUFU.RCP R31, R36 ;  /* 0x00000024001f7308 */ /* 0x000e640000001000 */
[----:B-1----:R-:W-:-:S04]  /*253a0*/  FFMA R0, R36, R31, -1 ;  /* 0xbf80000024007423 */ /* 0x002fc8000000001f */
[----:B------:R-:W-:-:S04]  /*253b0*/  FADD.FTZ R0, -R0, -RZ ;  /* 0x800000ff00007221 */ /* 0x000fc80000010100 */
[----:B------:R-:W-:-:S07]  /*253c0*/  FFMA R31, R31, R0, R31 ;  /* 0x000000001f1f7223 */ /* 0x000fce000000001f */
.L_x_856:
[----:B------:R-:W-:Y:S05]  /*253d0*/  BSYNC B1 ;  /* 0x0000000000017941 */ /* 0x000fea0003800000 */
.L_x_854:
        /* <DEDUP_REMOVED lines=10> */
.L_x_858:
[----:B------:R-:W1:Y:S02]  /*25480*/  MUFU.RCP R32, R39 ;  /* 0x0000002700207308 */ /* 0x000e640000001000 */
[----:B-1----:R-:W-:-:S04]  /*25490*/  FFMA R0, R39, R32, -1 ;  /* 0xbf80000027007423 */ /* 0x002fc80000000020 */
[----:B------:R-:W-:-:S04]  /*254a0*/  FADD.FTZ R3, -R0, -RZ ;  /* 0x800000ff00037221 */ /* 0x000fc80000010100 */
[----:B------:R-:W-:-:S07]  /*254b0*/  FFMA R32, R32, R3, R32 ;  /* 0x0000000320207223 */ /* 0x000fce0000000020 */
.L_x_859:
[----:B------:R-:W-:Y:S05]  /*254c0*/  BSYNC B1 ;  /* 0x0000000000017941 */ /* 0x000fea0003800000 */
.L_x_857:
        /* <DEDUP_REMOVED lines=10> */
.L_x_861:
[----:B------:R-:W1:Y:S02]  /*25570*/  MUFU.RCP R33, R34 ;  /* 0x0000002200217308 */ /* 0x000e640000001000 */
[----:B-1----:R-:W-:-:S04]  /*25580*/  FFMA R0, R34, R33, -1 ;  /* 0xbf80000022007423 */ /* 0x002fc80000000021 */
[----:B------:R-:W-:-:S04]  /*25590*/  FADD.FTZ R0, -R0, -RZ ;  /* 0x800000ff00007221 */ /* 0x000fc80000010100 */
[----:B------:R-:W-:-:S07]  /*255a0*/  FFMA R33, R33, R0, R33 ;  /* 0x0000000021217223 */ /* 0x000fce0000000021 */
.L_x_862:
[----:B------:R-:W-:Y:S05]  /*255b0*/  BSYNC B1 ;  /* 0x0000000000017941 */ /* 0x000fea0003800000 */
.L_x_860:
        /* <DEDUP_REMOVED lines=10> */
.L_x_864:
[----:B------:R-:W1:Y:S02]  /*25660*/  MUFU.RCP R34, R37 ;  /* 0x0000002500227308 */ /* 0x000e640000001000 */
[----:B-1----:R-:W-:-:S04]  /*25670*/  FFMA R0, R37, R34, -1 ;  /* 0xbf80000025007423 */ /* 0x002fc80000000022 */
[----:B------:R-:W-:-:S04]  /*25680*/  FADD.FTZ R3, -R0, -RZ ;  /* 0x800000ff00037221 */ /* 0x000fc80000010100 */
[----:B------:R-:W-:-:S07]  /*25690*/  FFMA R34, R34, R3, R34 ;  /* 0x0000000322227223 */ /* 0x000fce0000000022 */
.L_x_865:
[----:B------:R-:W-:Y:S05]  /*256a0*/  BSYNC B1 ;  /* 0x0000000000017941 */ /* 0x000fea0003800000 */
.L_x_863:
        /* <DEDUP_REMOVED lines=10> */
.L_x_867:
[----:B------:R-:W1:Y:S02]  /*25750*/  MUFU.RCP R35, R48 ;  /* 0x0000003000237308 */ /* 0x000e640000001000 */
[----:B-1----:R-:W-:-:S04]  /*25760*/  FFMA R0, R48, R35, -1 ;  /* 0xbf80000030007423 */ /* 0x002fc80000000023 */
[----:B------:R-:W-:-:S04]  /*25770*/  FADD.FTZ R0, -R0, -RZ ;  /* 0x800000ff00007221 */ /* 0x000fc80000010100 */
[----:B------:R-:W-:-:S07]  /*25780*/  FFMA R35, R35, R0, R35 ;  /* 0x0000000023237223 */ /* 0x000fce0000000023 */
.L_x_868:
[----:B------:R-:W-:Y:S05]  /*25790*/  BSYNC B1 ;  /* 0x0000000000017941 */ /* 0x000fea0003800000 */
.L_x_866:
        /* <DEDUP_REMOVED lines=9> */
.L_x_870:
[----:B------:R-:W1:Y:S02]  /*25830*/  MUFU.RCP R0, R49 ;  /* 0x0000003100007308 */ /* 0x000e640000001000 */
[----:B-1----:R-:W-:-:S04]  /*25840*/  FFMA R2, R49, R0, -1 ;  /* 0xbf80000031027423 */ /* 0x002fc80000000000 */
[----:B------:R-:W-:-:S04]  /*25850*/  FADD.FTZ R3, -R2, -RZ ;  /* 0x800000ff02037221 */ /* 0x000fc80000010100 */
[----:B------:R-:W-:-:S07]  /*25860*/  FFMA R0, R0, R3, R0 ;  /* 0x0000000300007223 */ /* 0x000fce0000000000 */
.L_x_871:
[----:B------:R-:W-:Y:S05]  /*25870*/  BSYNC B1 ;  /* 0x0000000000017941 */ /* 0x000fea0003800000 */
.L_x_869:
        /* <DEDUP_REMOVED lines=45> */
.L_x_873:
[----:B------:R-:W-:Y:S05]  /*25b50*/  BSYNC B0 ;  /* 0x0000000000007941 */ /* 0x000fea0003800000 */
.L_x_872:
[----:B------:R-:W-:Y:S06]  /*25b60*/  BAR.SYNC.DEFER_BLOCKING 0x1, 0x100 ;  /* 0x0044000000007b1d */ /* 0x000fec0000010000 */
[----:B------:R-:W-:Y:S04]  /*25b70*/  BSSY B0, `(.L_x_874) ;  /* 0x000000a000007945 */ /* 0x000fe80003800000 */
[----:B------:R-:W-:Y:S05]  /*25b80*/  @P0 BRA `(.L_x_875) ;  /* 0x0000000000200947 */ /* 0x000fea0003800000 */
[----:B------:R-:W-:-:S06]  /*25b90*/  UISETP.NE.AND UP0, UPT, UR43, 0x3, UPT ;  /* 0x000000032b00788c */ /* 0x000fcc000bf05270 */
[----:B------:R-:W-:-:S13]  /*25ba0*/  PLOP3.LUT P2, PT, PT, PT, UP0, 0x80, 0x0 ;  /* 0x000000000000781c */ /* 0x000fda0003f4f008 */
[----:B------:R-:W-:Y:S05]  /*25bb0*/  @!P2 BRA `(.L_x_876) ;  /* 0x000000000004a947 */ /* 0x000fea0003800000 */
[----:B------:R-:W-:Y:S01]  /*25bc0*/  BPT.TRAP 0x1 ;  /* 0x000000040000795c */ /* 0x000fe20000300000 */
.L_x_876:
[----:B------:R-:W-:-:S04]  /*25bd0*/  ULEA UR4, UR8, UR46, 0x3 ;  /* 0x0000002e08047291 */ /* 0x000fc8000f8e183f */
[----:B------:R-:W-:-:S04]  /*25be0*/  UIADD3 UR4, UR4, 0x50, URZ ;  /* 0x0000005004047890 */ /* 0x000fc8000fffe03f */
[----:B------:R-:W-:-:S09]  /*25bf0*/  UPRMT UR4, UR47, 0x654, UR4 ;  /* 0x000006542f047896 */ /* 0x000fd20008000004 */
[----:B------:R-:W-:Y:S03]  /*25c00*/  SYNCS.ARRIVE.TRANS64.RED.A1T0 RZ, [UR4], RZ ;  /* 0x000000ffffff79a7 */ /* 0x000fe60008100404 */
.L_x_875:
[----:B------:R-:W-:Y:S05]  /*25c10*/  BSYNC B0 ;  /* 0x0000000000007941 */ /* 0x000fea0003800000 */
.L_x_874:
        /* <DEDUP_REMOVED lines=9> */
.L_x_879:
        /* <DEDUP_REMOVED lines=8> */
.L_x_1155:
[----:B------:R-:W-:Y:S05]  /*25d30*/  BSYNC B1 ;  /* 0x0000000000017941 */ /* 0x000fea0003800000 */
.L_x_880:
[----:B------:R-:W-:Y:S05]  /*25d40*/  @P1 BRA `(.L_x_882) ;  /* 0x0000000000941947 */ /* 0x000fea0003800000 */
[----:B------:R-:W-:Y:S01]  /*25d50*/  IMAD R25, R4, 0x2000, R156 ;  /* 0x0000200004197824 */ /* 0x000fe200078e029c */
        /* <DEDUP_REMOVED lines=12> */
[C---:B------:R-:W-:Y:S01]  /*25e20*/  SHF.L.U32 R29, R13.reuse, 0x10, RZ ;  /* 0x000000100d1d7819 */ /* 0x040fe200000006ff */
        /* <DEDUP_REMOVED lines=23> */
.L_x_882:
[----:B------:R-:W-:Y:S02]  /*25fa0*/  LOP3.LUT R9, R9, R24, RZ, 0x3c, !PT ;  /* 0x0000001809097212 */ /* 0x000fe400078e3cff */
[----:B------:R-:W-:-:S07]  /*25fb0*/  SEL R4, R2, RZ, P3 ;  /* 0x000000ff02047207 */ /* 0x000fce0001800000 */
.L_x_878:
[----:B------:R-:W-:Y:S05]  /*25fc0*/  BSYNC B0 ;  /* 0x0000000000007941 */ /* 0x000fea0003800000 */
.L_x_877:
        /* <DEDUP_REMOVED lines=59> */
[----:B------:R3:W-:Y:S01]  /*26380*/  MUFU.EX2 R38, R27 ;  /* 0x0000001b00267308 */ /* 0x0007e20000000800 */
[C---:B--2---:R-:W-:Y:S01]  /*26390*/  FFMA R28, R17.reuse, R33, R20 ;  /* 0x00000021111c7223 */ /* 0x044fe20000000014 */
[----:B-1----:R-:W-:Y:S01]  /*263a0*/  FFMA R67, R0, R3, 1 ;  /* 0x3f80000000437423 */ /* 0x002fe20000000003 */
[----:B------:R-:W-:Y:S02]  /*263b0*/  SHF.L.U32 R40, R40, 0x17, RZ ;  /* 0x0000001728287819 */ /* 0x000fe400000006ff */
[----:B------:R-:W-:Y:S01]  /*263c0*/  FFMA.SAT R33, -R28, R65, 0.5 ;  /* 0x3f0000001c217423 */ /* 0x000fe20000002141 */
[----:B------:R-:W-:Y:S02]  /*263d0*/  SHF.L.U32 R42, R42, 0x17, RZ ;  /* 0x000000172a2a7819 */ /* 0x000fe400000006ff */
[----:B------:R1:W2:Y:S01]  /*263e0*/  MUFU.EX2 R41, R29 ;  /* 0x0000001d00297308 */ /* 0x0002a20000000800 */
[----:B---3--:R-:W-:Y:S01]  /*263f0*/  FFMA R27, R17, R32, R19 ;  /* 0x00000020111b7223 */ /* 0x008fe20000000013 */
[----:B------:R-:W-:Y:S01]  /*26400*/  FFMA.RM R48, R33, R66, 12582913 ;  /* 0x4b40000121307423 */ /* 0x000fe20000004042 */
[----:B------:R-:W-:-:S02]  /*26410*/  SHF.L.U32 R44, R44, 0x17, RZ ;  /* 0x000000172c2c7819 */ /* 0x000fc400000006ff */
        /* <DEDUP_REMOVED lines=21> */
[----:B------:R1:W3:Y:S01]  /*26570*/  MUFU.EX2 R49, R36 ;  /* 0x0000002400317308 */ /* 0x0002e20000000800 */
[----:B------:R-:W-:Y:S01]  /*26580*/  FFMA.SAT R58, -R32, R65, 0.5 ;  /* 0x3f000000203a7423 */ /* 0x000fe20000002141 */
[----:B------:R-:W-:Y:S01]  /*26590*/  FADD R35, R53, -12583039 ;  /* 0xcb40007f35237421 */ /* 0x000fe20000000000 */
[----:B------:R-:W-:Y:S01]  /*265a0*/  FFMA R33, R17, R51, R7 ;  /* 0x0000003311217223 */ /* 0x000fe20000000007 */
[----:B------:R-:W-:Y:S01]  /*265b0*/  FFMA R54, -R29, 1.4426950216293334961, -R54 ;  /* 0x3fb8aa3b1d367823 */ /* 0x000fe20000000936 */
[----:B------:R-:W-:Y:S01]  /*265c0*/  FFMA.SAT R51, -R31, R65, 0.5 ;  /* 0x3f0000001f337423 */ /* 0x000fe20000002141 */
[----:B--2---:R-:W-:Y:S01]  /*265d0*/  FFMA R68, R40, R41, 1 ;  /* 0x3f80000028447423 */ /* 0x004fe20000000029 */
        /* <DEDUP_REMOVED lines=8> */
[----:B------:R-:W-:Y:S01]  /*26660*/  IADD3 R40, R67, 0x1800000, RZ ;  /* 0x0180000043287810 */ /* 0x000fe20007ffe0ff */
[----:B------:R1:W-:Y:S01]  /*26670*/  MUFU.EX2 R51, R54 ;  /* 0x0000003600337308 */ /* 0x0003e20000000800 */
[C---:B--2---:R-:W-:Y:S01]  /*26680*/  FFMA R34, R17.reuse, R55, R8 ;  /* 0x0000003711227223 */ /* 0x044fe20000000008 */
[----:B------:R-:W-:Y:S01]  /*26690*/  FFMA R55, -R30, 1.4426950216293334961, -R35 ;  /* 0x3fb8aa3b1e377823 */ /* 0x000fe20000000923 */
[----:B------:R-:W-:Y:S01]  /*266a0*/  FFMA R35, R17, R56, R5 ;  /* 0x0000003811237223 */ /* 0x000fe20000000005 */
[----:B------:R-:W-:Y:S01]  /*266b0*/  FFMA R61, -R32, 1.4426950216293334961, -R61 ;  /* 0x3fb8aa3b203d7823 */ /* 0x000fe2000000093d */
[-C--:B------:R-:W-:Y:S01]  /*266c0*/  FFMA.SAT R62, -R34, R65.reuse, 0.5 ;  /* 0x3f000000223e7423 */ /* 0x080fe20000002141 */
[----:B------:R-:W-:Y:S01]  /*266d0*/  FADD R56, R57, -12583039 ;  /* 0xcb40007f39387421 */ /* 0x000fe20000000000 */
[-C--:B------:R-:W-:Y:S01]  /*266e0*/  FFMA.SAT R64, -R35, R65.reuse, 0.5 ;  /* 0x3f00000023407423 */ /* 0x080fe20000002141 */
[----:B------:R-:W-:Y:S01]  /*266f0*/  FFMA.SAT R65, -R36, R65, 0.5 ;  /* 0x3f00000024417423 */ /* 0x000fe20000002141 */
[-C--:B------:R-:W-:Y:S01]  /*26700*/  FFMA.RM R63, R62, R66.reuse, 12582913 ;  /* 0x4b4000013e3f7423 */ /* 0x080fe20000004042 */
[----:B-1----:R-:W-:Y:S01]  /*26710*/  FADD R54, R60, -12583039 ;  /* 0xcb40007f3c367421 */ /* 0x002fe20000000000 */
[-C--:B------:R-:W-:Y:S01]  /*26720*/  FFMA.RM R64, R64, R66.reuse, 12582913 ;  /* 0x4b40000140407423 */ /* 0x080fe20000004042 */
[----:B------:R-:W-:Y:S01]  /*26730*/  FFMA.RM R65, R65, R66, 12582913 ;  /* 0x4b40000141417423 */ /* 0x000fe20000004042 */
[----:B------:R-:W-:Y:S01]  /*26740*/  FFMA R61, -R32, 1.925963033500011079e-08, R61 ;  /* 0x32a57060203d7823 */ /* 0x000fe2000000013d */
[----:B------:R-:W-:Y:S01]  /*26750*/  FFMA R55, -R30, 1.925963033500011079e-08, R55 ;  /* 0x32a570601e377823 */ /* 0x000fe20000000137 */
[----:B------:R-:W-:Y:S01]  /*26760*/  FFMA R66, R37, R38, 1 ;  /* 0x3f80000025427423 */ /* 0x000fe20000000026 */
[----:B------:R-:W-:Y:S01]  /*26770*/  FADD R3, R63, -12583039 ;  /* 0xcb40007f3f037421 */ /* 0x000fe20000000000 */
[----:B------:R-:W-:Y:S01]  /*26780*/  FADD R0, R64, -12583039 ;  /* 0xcb40007f40007421 */ /* 0x000fe20000000000 */
[----:B------:R-:W-:Y:S01]  /*26790*/  FADD R37, R65, -12583039 ;  /* 0xcb40007f41257421 */ /* 0x000fe20000000000 */
[----:B------:R-:W-:Y:S01]  /*267a0*/  FFMA R58, -R31, 1.4426950216293334961, -R56 ;  /* 0x3fb8aa3b1f3a7823 */ /* 0x000fe20000000938 */
[----:B------:R-:W-:Y:S01]  /*267b0*/  FFMA R62, -R33, 1.4426950216293334961, -R54 ;  /* 0x3fb8aa3b213e7823 */ /* 0x000fe20000000936 */
[----:B------:R1:W2:Y:S01]  /*267c0*/  MUFU.EX2 R56, R55 ;  /* 0x0000003700387308 */ /* 0x0002a20000000800 */
[----:B------:R-:W-:Y:S01]  /*267d0*/  LOP3.LUT R40, R40, 0x7f800000, RZ, 0xc0, !PT ;  /* 0x7f80000028287812 */ /* 0x000fe200078ec0ff */
[----:B------:R-:W-:Y:S01]  /*267e0*/  FFMA R58, -R31, 1.925963033500011079e-08, R58 ;  /* 0x32a570601f3a7823 */ /* 0x000fe2000000013a */
[----:B------:R-:W-:Y:S01]  /*267f0*/  FFMA R62, -R33, 1.925963033500011079e-08, R62 ;  /* 0x32a57060213e7823 */ /* 0x000fe2000000013e */
[----:B------:R-:W-:Y:S01]  /*26800*/  SHF.L.U32 R53, R53, 0x17, RZ ;  /* 0x0000001735357819 */ /* 0x000fe200000006ff */
[----:B------:R-:W-:Y:S01]  /*26810*/  IMAD.SHL.U32 R46, R46, 0x800000, RZ ;  /* 0x008000002e2e7824 */ /* 0x000fe200078e00ff */
[----:B------:R-:W-:Y:S01]  /*26820*/  ISETP.GT.U32.AND P2, PT, R40, 0x1ffffff, PT ;  /* 0x01ffffff2800780c */ /* 0x000fe20003f44070 */
[----:B------:R-:W-:Y:S01]  /*26830*/  IMAD.SHL.U32 R64, R64, 0x800000, RZ ;  /* 0x0080000040407824 */ /* 0x000fe200078e00ff */
[----:B------:R4:W5:Y:S01]  /*26840*/  MUFU.EX2 R54, R61 ;  /* 0x0000003d00367308 */ /* 0x0009620000000800 */
[----:B-1----:R-:W-:Y:S01]  /*26850*/  FFMA R55, -R34, 1.4426950216293334961, -R3 ;  /* 0x3fb8aa3b22377823 */ /* 0x002fe20000000903 */
[----:B------:R-:W-:Y:S01]  /*26860*/  SHF.L.U32 R57, R57, 0x17, RZ ;  /* 0x0000001739397819 */ /* 0x000fe200000006ff */
[----:B---3--:R-:W-:Y:S01]  /*26870*/  FFMA R48, R48, R49, 1 ;  /* 0x3f80000030307423 */ /* 0x008fe20000000031 */
[----:B------:R-:W-:Y:S01]  /*26880*/  SHF.L.U32 R50, R50, 0x17, RZ ;  /* 0x0000001732327819 */ /* 0x000fe200000006ff */
[----:B------:R-:W-:Y:S01]  /*26890*/  FFMA R55, -R34, 1.925963033500011079e-08, R55 ;  /* 0x32a5706022377823 */ /* 0x000fe20000000137 */
[----:B------:R-:W-:Y:S01]  /*268a0*/  SHF.L.U32 R59, R59, 0x17, RZ ;  /* 0x000000173b3b7819 */ /* 0x000fe200000006ff */
[----:B------:R-:W-:Y:S01]  /*268b0*/  FFMA R43, R42, R43, 1 ;  /* 0x3f8000002a2b7423 */ /* 0x000fe2000000002b */
[----:B------:R-:W1:Y:S01]  /*268c0*/  MUFU.EX2 R58, R58 ;  /* 0x0000003a003a7308 */ /* 0x000e620000000800 */
[----:B----4-:R-:W-:Y:S01]  /*268d0*/  FFMA R61, R39, R2, 1 ;  /* 0x3f800000273d7423 */ /* 0x010fe20000000002 */
[----:B------:R-:W-:Y:S01]  /*268e0*/  FFMA R2, -R35, 1.4426950216293334961, -R0 ;  /* 0x3fb8aa3b23027823 */ /* 0x000fe20000000900 */
[----:B------:R-:W-:Y:S01]  /*268f0*/  FFMA R39, -R36, 1.4426950216293334961, -R37 ;  /* 0x3fb8aa3b24277823 */ /* 0x000fe20000000925 */
[----:B------:R-:W-:Y:S01]  /*26900*/  SHF.L.U32 R60, R60, 0x17, RZ ;  /* 0x000000173c3c7819 */ /* 0x000fe200000006ff */
[----:B--2---:R-:W-:Y:S01]  /*26910*/  FFMA R56, R53, R56, 1 ;  /* 0x3f80000035387423 */ /* 0x004fe20000000038 */
[----:B------:R-:W-:Y:S01]  /*26920*/  FFMA R2, -R35, 1.925963033500011079e-08, R2 ;  /* 0x32a5706023027823 */ /* 0x000fe20000000102 */
[----:B------:R-:W-:Y:S01]  /*26930*/  FFMA R39, -R36, 1.925963033500011079e-08, R39 ;  /* 0x32a5706024277823 */ /* 0x000fe20000000127 */
[----:B------:R-:W2:Y:S01]  /*26940*/  MUFU.EX2 R3, R62 ;  /* 0x0000003e00037308 */ /* 0x000ea20000000800 */
[----:B------:R-:W-:Y:S01]  /*26950*/  SHF.L.U32 R63, R63, 0x17, RZ ;  /* 0x000000173f3f7819 */ /* 0x000fe200000006ff */
[----:B------:R-:W-:Y:S01]  /*26960*/  FFMA R44, R44, R45, 1 ;  /* 0x3f8000002c2c7423 */ /* 0x000fe2000000002d */
[----:B------:R-:W-:Y:S01]  /*26970*/  SHF.L.U32 R65, R65, 0x17, RZ ;  /* 0x0000001741417819 */ /* 0x000fe200000006ff */
[----:B------:R-:W-:Y:S01]  /*26980*/  FFMA R47, R46, R47, 1 ;  /* 0x3f8000002e2f7423 */ /* 0x000fe2000000002f */
[----:B------:R-:W-:Y:S01]  /*26990*/  FFMA R51, R50, R51, 1 ;  /* 0x3f80000032337423 */ /* 0x000fe20000000033 */
[----:B-----5:R-:W-:-:S02]  /*269a0*/  FFMA R54, R59, R54, 1 ;  /* 0x3f8000003b367423 */ /* 0x020fc40000000036 */
[----:B------:R-:W3:Y:S01]  /*269b0*/  MUFU.EX2 R0, R55 ;  /* 0x0000003700007308 */ /* 0x000ee20000000800 */
[----:B-1----:R-:W-:-:S07]  /*269c0*/  FFMA R57, R57, R58, 1 ;  /* 0x3f80000039397423 */ /* 0x002fce000000003a */
        /* <DEDUP_REMOVED lines=12> */
.L_x_884:
[----:B------:R-:W1:Y:S02]  /*26a90*/  MUFU.RCP R38, R67 ;  /* 0x0000004300267308 */ /* 0x000e640000001000 */
[----:B-1----:R-:W-:-:S04]  /*26aa0*/  FFMA R0, R67, R38, -1 ;  /* 0xbf80000043007423 */ /* 0x002fc80000000026 */
[----:B------:R-:W-:-:S04]  /*26ab0*/  FADD.FTZ R3, -R0, -RZ ;  /* 0x800000ff00037221 */ /* 0x000fc80000010100 */
[----:B------:R-:W-:-:S07]  /*26ac0*/  FFMA R38, R38, R3, R38 ;  /* 0x0000000326267223 */ /* 0x000fce0000000026 */
.L_x_885:
[----:B------:R-:W-:Y:S05]  /*26ad0*/  BSYNC B1 ;  /* 0x0000000000017941 */ /* 0x000fea0003800000 */
.L_x_883:
        /* <DEDUP_REMOVED lines=10> */
.L_x_887:
[----:B------:R-:W1:Y:S02]  /*26b80*/  MUFU.RCP R37, R66 ;  /* 0x0000004200257308 */ /* 0x000e640000001000 */
[----:B-1----:R-:W-:-:S04]  /*26b90*/  FFMA R0, R66, R37, -1 ;  /* 0xbf80000042007423 */ /* 0x002fc80000000025 */
[----:B------:R-:W-:-:S04]  /*26ba0*/  FADD.FTZ R0, -R0, -RZ ;  /* 0x800000ff00007221 */ /* 0x000fc80000010100 */
[----:B------:R-:W-:-:S07]  /*26bb0*/  FFMA R37, R37, R0, R37 ;  /* 0x0000000025257223 */ /* 0x000fce0000000025 */
.L_x_888:
[----:B------:R-:W-:Y:S05]  /*26bc0*/  BSYNC B1 ;  /* 0x0000000000017941 */ /* 0x000fea0003800000 */
.L_x_886:
        /* <DEDUP_REMOVED lines=10> */
.L_x_890:
[----:B------:R-:W1:Y:S02]  /*26c70*/  MUFU.RCP R40, R61 ;  /* 0x0000003d00287308 */ /* 0x000e640000001000 */
[----:B-1----:R-:W-:-:S04]  /*26c80*/  FFMA R0, R61, R40, -1 ;  /* 0xbf8000003d007423 */ /* 0x002fc80000000028 */
[----:B------:R-:W-:-:S04]  /*26c90*/  FADD.FTZ R3, -R0, -RZ ;  /* 0x800000ff00037221 */ /* 0x000fc80000010100 */
[----:B------:R-:W-:-:S07]  /*26ca0*/  FFMA R40, R40, R3, R40 ;  /* 0x0000000328287223 */ /* 0x000fce0000000028 */
.L_x_891:
[----:B------:R-:W-:Y:S05]  /*26cb0*/  BSYNC B1 ;  /* 0x0000000000017941 */ /* 0x000fea0003800000 */
.L_x_889:
        /* <DEDUP_REMOVED lines=10> */
.L_x_893:
[----:B------:R-:W1:Y:S02]  /*26d60*/  MUFU.RCP R39, R68 ;  /* 0x0000004400277308 */ /* 0x000e640000001000 */
[----:B-1----:R-:W-:-:S04]  /*26d70*/  FFMA R0, R68, R39, -1 ;  /* 0xbf80000044007423 */ /* 0x002fc80000000027 */
[----:B------:R-:W-:-:S04]  /*26d80*/  FADD.FTZ R0, -R0, -RZ ;  /* 0x800000ff00007221 */ /* 0x000fc80000010100 */
[----:B------:R-:W-:-:S07]  /*26d90*/  FFMA R39, R39, R0, R39 ;  /* 0x0000000027277223 */ /* 0x000fce0000000027 */
.L_x_894:
[----:B------:R-:W-:Y:S05]  /*26da0*/  BSYNC B1 ;  /* 0x0000000000017941 */ /* 0x000fea0003800000 */
.L_x_892:
        /* <DEDUP_REMOVED lines=10> */
.L_x_896:
[----:B------:R-:W1:Y:S02]  /*26e50*/  MUFU.RCP R42, R43 ;  /* 0x0000002b002a7308 */ /* 0x000e640000001000 */
[----:B-1----:R-:W-:-:S04]  /*26e60*/  FFMA R0, R43, R42, -1 ;  /* 0xbf8000002b007423 */ /* 0x002fc8000000002a */
[----:B------:R-:W-:-:S04]  /*26e70*/  FADD.FTZ R3, -R0, -RZ ;  /* 0x800000ff00037221 */ /* 0x000fc80000010100 */
[----:B------:R-:W-:-:S07]  /*26e80*/  FFMA R42, R42, R3, R42 ;  /* 0x000000032a2a7223 */ /* 0x000fce000000002a */
.L_x_897:
[----:B------:R-:W-:Y:S05]  /*26e90*/  BSYNC B1 ;  /* 0x0000000000017941 */ /* 0x000fea0003800000 */
.L_x_895:
        /* <DEDUP_REMOVED lines=10> */
.L_x_899:
[----:B------:R-:W1:Y:S02]  /*26f40*/  MUFU.RCP R41, R44 ;  /* 0x0000002c00297308 */ /* 0x000e640000001000 */
[----:B-1----:R-:W-:-:S04]  /*26f50*/  FFMA R0, R44, R41, -1 ;  /* 0xbf8000002c007423 */ /* 0x002fc80000000029 */
[----:B------:R-:W-:-:S04]  /*26f60*/  FADD.FTZ R0, -R0, -RZ ;  /* 0x800000ff00007221 */ /* 0x000fc80000010100 */
[----:B------:R-:W-:-:S07]  /*26f70*/  FFMA R41, R41, R0, R41 ;  /* 0x0000000029297223 */ /* 0x000fce0000000029 */
.L_x_900:
[----:B------:R-:W-:Y:S05]  /*26f80*/  BSYNC B1 ;  /* 0x0000000000017941 */ /* 0x000fea0003800000 */
.L_x_898:
        /* <DEDUP_REMOVED lines=10> */
.L_x_902:
[----:B------:R-:W1:Y:S02]  /*27030*/  MUFU.RCP R44, R47 ;  /* 0x0000002f002c7308 */ /* 0x000e640000001000 */
[----:B-1----:R-:W-:-:S04]  /*27040*/  FFMA R0, R47, R44, -1 ;  /* 0xbf8000002f007423 */ /* 0x002fc8000000002c */
[----:B------:R-:W-:-:S04]  /*27050*/  FADD.FTZ R3, -R0, -RZ ;  /* 0x800000ff00037221 */ /* 0x000fc80000010100 */
[----:B------:R-:W-:-:S07]  /*27060*/  FFMA R44, R44, R3, R44 ;  /* 0x000000032c2c7223 */ /* 0x000fce000000002c */
.L_x_903:
[----:B------:R-:W-:Y:S05]  /*27070*/  BSYNC B1 ;  /* 0x0000000000017941 */ /* 0x000fea0003800000 */
.L_x_901:
        /* <DEDUP_REMOVED lines=10> */
.L_x_905:
[----:B------:R-:W1:Y:S02]  /*27120*/  MUFU.RCP R43, R48 ;  /* 0x00000030002b7308 */ /* 0x000e640000001000 */
[----:B-1----:R-:W-:-:S04]  /*27130*/  FFMA R0, R48, R43, -1 ;  /* 0xbf80000030007423 */ /* 0x002fc8000000002b */
[----:B------:R-:W-:-:S04]  /*27140*/  FADD.FTZ R0, -R0, -RZ ;  /* 0x800000ff00007221 */ /* 0x000fc80000010100 */
[----:B------:R-:W-:-:S07]  /*27150*/  FFMA R43, R43, R0, R43 ;  /* 0x000000002b2b7223 */ /* 0x000fce000000002b */
.L_x_906:
[----:B------:R-:W-:Y:S05]  /*27160*/  BSYNC B1 ;  /* 0x0000000000017941 */ /* 0x000fea0003800000 */
.L_x_904:
        /* <DEDUP_REMOVED lines=10> */
.L_x_908:
[----:B------:R-:W1:Y:S02]  /*27210*/  MUFU.RCP R46, R51 ;  /* 0x00000033002e7308 */ /* 0x000e640000001000 */
[----:B-1----:R-:W-:-:S04]  /*27220*/  FFMA R0, R51, R46, -1 ;  /* 0xbf80000033007423 */ /* 0x002fc8000000002e */
[----:B------:R-:W-:-:S04]  /*27230*/  FADD.FTZ R3, -R0, -RZ ;  /* 0x800000ff00037221 */ /* 0x000fc80000010100 */
[----:B------:R-:W-:-:S07]  /*27240*/  FFMA R46, R46, R3, R46 ;  /* 0x000000032e2e7223 */ /* 0x000fce000000002e */
.L_x_909:
[----:B------:R-:W-:Y:S05]  /*27250*/  BSYNC B1 ;  /* 0x0000000000017941 */ /* 0x000fea0003800000 */
.L_x_907:
        /* <DEDUP_REMOVED lines=10> */
.L_x_911:
[----:B------:R-:W1:Y:S02]  /*27300*/  MUFU.RCP R45, R56 ;  /* 0x00000038002d7308 */ /* 0x000e640000001000 */
[----:B-1----:R-:W-:-:S04]  /*27310*/  FFMA R0, R56, R45, -1 ;  /* 0xbf80000038007423 */ /* 0x002fc8000000002d */
[----:B------:R-:W-:-:S04]  /*27320*/  FADD.FTZ R0, -R0, -RZ ;  /* 0x800000ff00007221 */ /* 0x000fc80000010100 */
[----:B------:R-:W-:-:S07]  /*27330*/  FFMA R45, R45, R0, R45 ;  /* 0x000000002d2d7223 */ /* 0x000fce000000002d */
.L_x_912:
[----:B------:R-:W-:Y:S05]  /*27340*/  BSYNC B1 ;  /* 0x0000000000017941 */ /* 0x000fea0003800000 */
.L_x_910:
        /* <DEDUP_REMOVED lines=10> */
.L_x_914:
[----:B------:R-:W1:Y:S02]  /*273f0*/  MUFU.RCP R48, R57 ;  /* 0x0000003900307308 */ /* 0x000e640000001000 */
[----:B-1----:R-:W-:-:S04]  /*27400*/  FFMA R0, R57, R48, -1 ;  /* 0xbf80000039007423 */ /* 0x002fc80000000030 */
[----:B------:R-:W-:-:S04]  /*27410*/  FADD.FTZ R3, -R0, -RZ ;  /* 0x800000ff00037221 */ /* 0x000fc80000010100 */
[----:B------:R-:W-:-:S07]  /*27420*/  FFMA R48, R48, R3, R48 ;  /* 0x0000000330307223 */ /* 0x000fce0000000030 */
.L_x_915:
[----:B------:R-:W-:Y:S05]  /*27430*/  BSYNC B1 ;  /* 0x0000000000017941 */ /* 0x000fea0003800000 */
.L_x_913:
        /* <DEDUP_REMOVED lines=10> */
.L_x_917:
[----:B------:R-:W1:Y:S02]  /*274e0*/  MUFU.RCP R47, R54 ;  /* 0x00000036002f7308 */ /* 0x000e640000001000 */
[----:B-1----:R-:W-:-:S04]  /*274f0*/  FFMA R0, R54, R47, -1 ;  /* 0xbf80000036007423 */ /* 0x002fc8000000002f */
[----:B------:R-:W-:-:S04]  /*27500*/  FADD.FTZ R0, -R0, -RZ ;  /* 0x800000ff00007221 */ /* 0x000fc80000010100 */
[----:B------:R-:W-:-:S07]  /*27510*/  FFMA R47, R47, R0, R47 ;  /* 0x000000002f2f7223 */ /* 0x000fce000000002f */
.L_x_918:
[----:B------:R-:W-:Y:S05]  /*27520*/  BSYNC B1 ;  /* 0x0000000000017941 */ /* 0x000fea0003800000 */
.L_x_916:
        /* <DEDUP_REMOVED lines=10> */
.L_x_920:
[----:B------:R-:W1:Y:S02]  /*275d0*/  MUFU.RCP R50, R49 ;  /* 0x0000003100327308 */ /* 0x000e640000001000 */
[----:B-1----:R-:W-:-:S04]  /*275e0*/  FFMA R0, R49, R50, -1 ;  /* 0xbf80000031007423 */ /* 0x002fc80000000032 */
[----:B------:R-:W-:-:S04]  /*275f0*/  FADD.FTZ R3, -R0, -RZ ;  /* 0x800000ff00037221 */ /* 0x000fc80000010100 */
[----:B------:R-:W-:-:S07]  /*27600*/  FFMA R50, R50, R3, R50 ;  /* 0x0000000332327223 */ /* 0x000fce0000000032 */
.L_x_921:
[----:B------:R-:W-:Y:S05]  /*27610*/  BSYNC B1 ;  /* 0x0000000000017941 */ /* 0x000fea0003800000 */
.L_x_919:
        /* <DEDUP_REMOVED lines=10> */
.L_x_923:
[----:B------:R-:W1:Y:S02]  /*276c0*/  MUFU.RCP R49, R58 ;  /* 0x0000003a00317308 */ /* 0x000e640000001000 */
[----:B-1----:R-:W-:-:S04]  /*276d0*/  FFMA R0, R58, R49, -1 ;  /* 0xbf8000003a007423 */ /* 0x002fc80000000031 */
[----:B------:R-:W-:-:S04]  /*276e0*/  FADD.FTZ R0, -R0, -RZ ;  /* 0x800000ff00007221 */ /* 0x000fc80000010100 */
[----:B------:R-:W-:-:S07]  /*276f0*/  FFMA R49, R49, R0, R49 ;  /* 0x0000000031317223 */ /* 0x000fce0000000031 */
.L_x_924:
[----:B------:R-:W-:Y:S05]  /*27700*/  BSYNC B1 ;  /* 0x0000000000017941 */ /* 0x000fea0003800000 */
.L_x_922:
        /* <DEDUP_REMOVED lines=10> */
.L_x_926:
[----:B------:R-:W1:Y:S02]  /*277b0*/  MUFU.RCP R54, R53 ;  /* 0x0000003500367308 */ /* 0x000e640000001000 */
[----:B-1----:R-:W-:-:S04]  /*277c0*/  FFMA R0, R53, R54, -1 ;  /* 0xbf80000035007423 */ /* 0x002fc80000000036 */
[----:B------:R-:W-:-:S04]  /*277d0*/  FADD.FTZ R3, -R0, -RZ ;  /* 0x800000ff00037221 */ /* 0x000fc80000010100 */
[----:B------:R-:W-:-:S07]  /*277e0*/  FFMA R54, R54, R3, R54 ;  /* 0x0000000336367223 */ /* 0x000fce0000000036 */
.L_x_927:
[----:B------:R-:W-:Y:S05]  /*277f0*/  BSYNC B1 ;  /* 0x0000000000017941 */ /* 0x000fea0003800000 */
.L_x_925:
        /* <DEDUP_REMOVED lines=9> */
.L_x_929:
[----:B------:R-:W1:Y:S02]  /*27890*/  MUFU.RCP R0, R65 ;  /* 0x0000004100007308 */ /* 0x000e640000001000 */
[----:B-1----:R-:W-:-:S04]  /*278a0*/  FFMA R2, R65, R0, -1 ;  /* 0xbf80000041027423 */ /* 0x002fc80000000000 */
[----:B------:R-:W-:-:S04]  /*278b0*/  FADD.FTZ R3, -R2, -RZ ;  /* 0x800000ff02037221 */ /* 0x000fc80000010100 */
[----:B------:R-:W-:-:S07]  /*278c0*/  FFMA R0, R0, R3, R0 ;  /* 0x0000000300007223 */ /* 0x000fce0000000000 */
.L_x_930:
[----:B------:R-:W-:Y:S05]  /*278d0*/  BSYNC B1 ;  /* 0x0000000000017941 */ /* 0x000fea0003800000 */
.L_x_928:
        /* <DEDUP_REMOVED lines=45> */
.L_x_932:
[----:B------:R-:W-:Y:S05]  /*27bb0*/  BSYNC B0 ;  /* 0x0000000000007941 */ /* 0x000fea0003800000 */
.L_x_931:
[----:B------:R-:W-:Y:S06]  /*27bc0*/  BAR.SYNC.DEFER_BLOCKING 0x1, 0x100 ;  /* 0x0044000000007b1d */ /* 0x000fec0000010000 */
[----:B------:R-:W-:Y:S04]  /*27bd0*/  BSSY B0, `(.L_x_933) ;  /* 0x000000a000007945 */ /* 0x000fe80003800000 */
[----:B------:R-:W-:Y:S05]  /*27be0*/  @P0 BRA `(.L_x_934) ;  /* 0x0000000000200947 */ /* 0x000fea0003800000 */
[----:B------:R-:W-:-:S06]  /*27bf0*/  UISETP.NE.AND UP0, UPT, UR43, 0x3, UPT ;  /* 0x000000032b00788c */ /* 0x000fcc000bf05270 */
[----:B------:R-:W-:-:S13]  /*27c00*/  PLOP3.LUT P2, PT, PT, PT, UP0, 0x80, 0x0 ;  /* 0x000000000000781c */ /* 0x000fda0003f4f008 */
[----:B------:R-:W-:Y:S05]  /*27c10*/  @!P2 BRA `(.L_x_935) ;  /* 0x000000000004a947 */ /* 0x000fea0003800000 */
[----:B------:R-:W-:Y:S01]  /*27c20*/  BPT.TRAP 0x1 ;  /* 0x000000040000795c */ /* 0x000fe20000300000 */
.L_x_935:
[----:B------:R-:W-:-:S04]  /*27c30*/  ULEA UR4, UR8, UR46, 0x3 ;  /* 0x0000002e08047291 */ /* 0x000fc8000f8e183f */
[----:B------:R-:W-:-:S04]  /*27c40*/  UIADD3 UR4, UR4, 0x50, URZ ;  /* 0x0000005004047890 */ /* 0x000fc8000fffe03f */
[----:B------:R-:W-:-:S09]  /*27c50*/  UPRMT UR4, UR47, 0x654, UR4 ;  /* 0x000006542f047896 */ /* 0x000fd20008000004 */
[----:B------:R-:W-:Y:S03]  /*27c60*/  SYNCS.ARRIVE.TRANS64.RED.A1T0 RZ, [UR4], RZ ;  /* 0x000000ffffff79a7 */ /* 0x000fe60008100404 */
.L_x_934:
[----:B------:R-:W-:Y:S05]  /*27c70*/  BSYNC B0 ;  /* 0x0000000000007941 */ /* 0x000fea0003800000 */
.L_x_933:
        /* <DEDUP_REMOVED lines=9> */
.L_x_938:
[----:B------:R-:W-:Y:S01]  /*27d10*/  SHF.L.U32 R9, R9, 0x1f, RZ ;  /* 0x0000001f09097819 */ /* 0x000fe200000006ff */
[----:B------:R-:W-:Y:S01]  /*27d20*/  BSSY B1, `(.L_x_939) ;  /* 0x0000004000017945 */ /* 0x000fe20003800000 */
[----:B------:R-:W-:-:S04]  /*27d30*/  LEA R0, R4, UR46, 0x3 ;  /* 0x0000002e04007c11 */ /* 0x000fc8000f8e18ff */
[----:B------:R-:W2:Y:S02]  /*27d40*/  SYNCS.PHASECHK.TRANS64.TRYWAIT P2, [R0+URZ+0x30], R9 ;  /* 0x00003009000075a7 */ /* 0x000ea4000804017f */
[----:B--2---:R-:W-:Y:S05]  /*27d50*/  @!P2 BRA `(.L_x_940) ;  /* 0x000000680004a947 */ /* 0x004fea0003800000 */
.L_x_1156:
[----:B------:R-:W-:Y:S05]  /*27d60*/  BSYNC B1 ;  /* 0x0000000000017941 */ /* 0x000fea0003800000 */
.L_x_939:
[----:B------:R-:W-:Y:S05]  /*27d70*/  @P1 BRA `(.L_x_937) ;  /* 0x0000000000941947 */ /* 0x000fea0003800000 */
[----:B------:R-:W-:Y:S01]  /*27d80*/  LEA R3, R4, R156, 0xd ;  /* 0x0000009c04037211 */ /* 0x000fe200078e68ff */
[----:B------:R-:W-:Y:S05]  /*27d90*/  WARPSYNC.ALL ;  /* 0x0000000000007948 */ /* 0x000fea0003800000 */
[----:B--2---:R-:W-:Y:S01]  /*27da0*/  LEA R0, R164, R3, 0x1 ;  /* 0x00000003a4007211 */ /* 0x004fe200078e08ff */
[----:B------:R-:W2:Y:S04]  /*27db0*/  LDSM.16.M88.4 R4, [R3] ;  /* 0x000000000304783b */ /* 0x000ea80000000200 */
        /* <DEDUP_REMOVED lines=9> */
[----:B-1----:R-:W-:Y:S01]  /*27e50*/  SHF.L.U32 R27, R13, 0x10, RZ ;  /* 0x000000100d1b7819 */ /* 0x002fe200000006ff */
        /* <DEDUP_REMOVED lines=23> */
.L_x_937:
[----:B------:R-:W-:Y:S05]  /*27fd0*/  BSYNC B0 ;  /* 0x0000000000007941 */ /* 0x000fea0003800000 */
.L_x_936:
[----:B------:R-:W-:Y:S01]  /*27fe0*/  MOV R45, 0x3bbb989d ;  /* 0x3bbb989d002d7802 */ /* 0x000fe20000000f00 */
[C---:B------:R-:W-:Y:S01]  /*27ff0*/  FFMA R137, R17.reuse, R137, R153 ;  /* 0x0000008911897223 */ /* 0x040fe20000000099 */
[----:B------:R-:W-:Y:S01]  /*28000*/  MOV R46, 0x437c0000 ;  /* 0x437c0000002e7802 */ /* 0x000fe20000000f00 */
[C---:B------:R-:W-:Y:S01]  /*28010*/  FFMA R136, R17.reuse, R136, R154 ;  /* 0x0000008811887223 */ /* 0x040fe2000000009a */
[----:B------:R-:W-:Y:S01]  /*28020*/  FFMA R23, R17, R138, R23 ;  /* 0x0000008a11177223 */ /* 0x000fe20000000017 */
[----:B------:R-:W-:Y:S01]  /*28030*/  FFMA.SAT R2, -R137, R45, 0.5 ;  /* 0x3f00000089027423 */ /* 0x000fe2000000212d */
[----:B------:R-:W-:Y:S01]  /*28040*/  FFMA R139, R17, R139, R152 ;  /* 0x0000008b118b7223 */ /* 0x000fe20000000098 */
[-C--:B--2---:R-:W-:Y:S01]  /*28050*/  FFMA.SAT R0, -R136, R45.reuse, 0.5 ;  /* 0x3f00000088007423 */ /* 0x084fe2000000212d */
[----:B------:R-:W-:Y:S01]  /*28060*/  FFMA.SAT R9, -R23, R45, 0.5 ;  /* 0x3f00000017097423 */ /* 0x000fe2000000212d */
[-C--:B------:R-:W-:Y:S01]  /*28070*/  FFMA.RM R2, R2, R46.reuse, 12582913 ;  /* 0x4b40000102027423 */ /* 0x080fe2000000402e */
[----:B------:R-:W-:Y:S01]  /*28080*/  FFMA R22, R17, R141, R22 ;  /* 0x0000008d11167223 */ /* 0x000fe20000000016 */
[-C--:B------:R-:W-:Y:S01]  /*28090*/  FFMA.RM R0, R0, R46.reuse, 12582913 ;  /* 0x4b40000100007423 */ /* 0x080fe2000000402e */
[----:B------:R-:W-:Y:S01]  /*280a0*/  FFMA.RM R13, R9, R46, 12582913 ;  /* 0x4b400001090d7423 */ /* 0x000fe2000000402e */
[----:B------:R-:W-:Y:S01]  /*280b0*/  FADD R4, R2, -12583039 ;  /* 0xcb40007f02047421 */ /* 0x000fe20000000000 */
[-C--:B------:R-:W-:Y:S01]  /*280c0*/  FFMA.SAT R9, -R139, R45.reuse, 0.5 ;  /* 0x3f0000008b097423 */ /* 0x080fe2000000212d */
[----:B------:R-:W-:Y:S01]  /*280d0*/  FADD R3, R0, -12583039 ;  /* 0xcb40007f00037421 */ /* 0x000fe20000000000 */
[----:B------:R-:W-:Y:S01]  /*280e0*/  FADD R14, R13, -12583039 ;  /* 0xcb40007f0d0e7421 */ /* 0x000fe20000000000 */
[----:B------:R-:W-:Y:S01]  /*280f0*/  FFMA R4, -R137, 1.4426950216293334961, -R4 ;  /* 0x3fb8aa3b89047823 */ /* 0x000fe20000000904 */
[----:B------:R-:W-:Y:S01]  /*28100*/  FFMA R19, R17, R142, R19 ;  /* 0x0000008e11137223 */ /* 0x000fe20000000013 */
[----:B------:R-:W-:Y:S01]  /*28110*/  FFMA R3, -R136, 1.4426950216293334961, -R3 ;  /* 0x3fb8aa3b88037823 */ /* 0x000fe20000000903 */
[----:B-1----:R-:W-:Y:S01]  /*28120*/  FFMA.SAT R27, -R22, R45, 0.5 ;  /* 0x3f000000161b7423 */ /* 0x002fe2000000212d */
[----:B------:R-:W-:Y:S01]  /*28130*/  FFMA R4, -R137, 1.925963033500011079e-08, R4 ;  /* 0x32a5706089047823 */ /* 0x000fe20000000104 */
[-C--:B------:R-:W-:Y:S01]  /*28140*/  FFMA.RM R15, R9, R46.reuse, 12582913 ;  /* 0x4b400001090f7423 */ /* 0x080fe2000000402e */
[----:B------:R-:W-:Y:S01]  /*28150*/  FFMA R3, -R136, 1.925963033500011079e-08, R3 ;  /* 0x32a5706088037823 */ /* 0x000fe20000000103 */
[----:B------:R-:W-:Y:S01]  /*28160*/  FFMA R14, -R23, 1.4426950216293334961, -R14 ;  /* 0x3fb8aa3b170e7823 */ /* 0x000fe2000000090e */
[----:B------:R1:W-:Y:S01]  /*28170*/  MUFU.EX2 R9, R4 ;  /* 0x0000000400097308 */ /* 0x0003e20000000800 */
[----:B------:R-:W-:Y:S01]  /*28180*/  FFMA.RM R27, R27, R46, 12582913 ;  /* 0x4b4000011b1b7423 */ /* 0x000fe2000000402e */
[----:B------:R-:W-:Y:S01]  /*28190*/  FFMA R20, R17, R143, R20 ;  /* 0x0000008f11147223 */ /* 0x000fe20000000014 */
[----:B------:R-:W-:Y:S01]  /*281a0*/  FFMA R14, -R23, 1.925963033500011079e-08, R14 ;  /* 0x32a57060170e7823 */ /* 0x000fe2000000010e */
[----:B------:R-:W-:Y:S01]  /*281b0*/  FFMA R18, R17, R144, R18 ;  /* 0x0000009011127223 */ /* 0x000fe20000000012 */
[----:B------:R-:W-:Y:S01]  /*281c0*/  FADD R29, R27, -12583039 ;  /* 0xcb40007f1b1d7421 */ /* 0x000fe20000000000 */
[-C--:B------:R-:W-:Y:S01]  /*281d0*/  FFMA.SAT R30, -R20, R45.reuse, 0.5 ;  /* 0x3f000000141e7423 */ /* 0x080fe2000000212d */
[----:B------:R-:W-:Y:S01]  /*281e0*/  FFMA R21, R17, R140, R21 ;  /* 0x0000008c11157223 */ /* 0x000fe20000000015 */
[----:B------:R-:W2:Y:S01]  /*281f0*/  MUFU.EX2 R3, R3 ;  /* 0x0000000300037308 */ /* 0x000ea20000000800 */
[----:B-1----:R-:W-:Y:S01]  /*28200*/  FFMA.SAT R4, -R19, R45, 0.5 ;  /* 0x3f00000013047423 */ /* 0x002fe2000000212d */
[----:B------:R-:W-:Y:S01]  /*28210*/  FFMA R29, -R22, 1.4426950216293334961, -R29 ;  /* 0x3fb8aa3b161d7823 */ /* 0x000fe2000000091d */
[C---:B------:R-:W-:Y:S01]  /*28220*/  FFMA R12, R17.reuse, R145, R12 ;  /* 0x00000091110c7223 */ /* 0x040fe2000000000c */
[C---:B------:R-:W-:Y:S01]  /*28230*/  FFMA R11, R17.reuse, R146, R11 ;  /* 0x00000092110b7223 */ /* 0x040fe2000000000b */
[----:B------:R-:W-:Y:S01]  /*28240*/  FFMA.RM R28, R4, R46, 12582913 ;  /* 0x4b400001041c7423 */ /* 0x000fe2000000402e */
[C---:B------:R-:W-:Y:S01]  /*28250*/  FFMA R10, R17.reuse, R147, R10 ;  /* 0x00000093110a7223 */ /* 0x040fe2000000000a */
[C---:B------:R-:W-:Y:S01]  /*28260*/  FFMA R7, R17.reuse, R148, R7 ;  /* 0x0000009411077223 */ /* 0x040fe20000000007 */
[----:B------:R-:W1:Y:S01]  /*28270*/  MUFU.EX2 R14, R14 ;  /* 0x0000000e000e7308 */ /* 0x000e620000000800 */
[----:B------:R-:W-:Y:S01]  /*28280*/  FADD R4, R28, -12583039 ;  /* 0xcb40007f1c047421 */ /* 0x000fe20000000000 */
[----:B------:R-:W-:Y:S01]  /*28290*/  FFMA.RM R32, R30, R46, 12582913 ;  /* 0x4b4000011e207423 */ /* 0x000fe2000000402e */
[C---:B------:R-:W-:Y:S01]  /*282a0*/  FFMA R8, R17.reuse, R149, R8 ;  /* 0x0000009511087223 */ /* 0x040fe20000000008 */
[C---:B------:R-:W-:Y:S01]  /*282b0*/  FFMA R5, R17.reuse, R150, R5 ;  /* 0x0000009611057223 */ /* 0x040fe20000000005 */
[----:B------:R-:W-:Y:S01]  /*282c0*/  FFMA R6, R17, R151, R6 ;  /* 0x0000009711067223 */ /* 0x000fe20000000006 */
[----:B------:R-:W-:Y:S01]  /*282d0*/  FFMA R30, -R19, 1.4426950216293334961, -R4 ;  /* 0x3fb8aa3b131e7823 */ /* 0x000fe20000000904 */
[-C--:B------:R-:W-:Y:S01]  /*282e0*/  FFMA.SAT R33, -R18, R45.reuse, 0.5 ;  /* 0x3f00000012217423 */ /* 0x080fe2000000212d */
[-C--:B------:R-:W-:Y:S01]  /*282f0*/  FFMA.SAT R25, -R21, R45.reuse, 0.5 ;  /* 0x3f00000015197423 */ /* 0x080fe2000000212d */
[----:B------:R-:W-:Y:S01]  /*28300*/  FFMA R29, -R22, 1.925963033500011079e-08, R29 ;  /* 0x32a57060161d7823 */ /* 0x000fe2000000011d */
[-C--:B------:R-:W-:Y:S01]  /*28310*/  FFMA.SAT R36, -R12, R45.reuse, 0.5 ;  /* 0x3f0000000c247423 */ /* 0x080fe2000000212d */
[-C--:B------:R-:W-:Y:S01]  /*28320*/  FFMA.SAT R37, -R11, R45.reuse, 0.5 ;  /* 0x3f0000000b257423 */ /* 0x080fe2000000212d */
[-C--:B------:R-:W-:Y:S01]  /*28330*/  FFMA.SAT R38, -R10, R45.reuse, 0.5 ;  /* 0x3f0000000a267423 */ /* 0x080fe2000000212d */
[-C--:B------:R-:W-:Y:S01]  /*28340*/  FFMA.SAT R40, -R7, R45.reuse, 0.5 ;  /* 0x3f00000007287423 */ /* 0x080fe2000000212d */
[----:B------:R-:W-:Y:S01]  /*28350*/  FADD R31, R32, -12583039 ;  /* 0xcb40007f201f7421 */ /* 0x000fe20000000000 */
[-C--:B------:R-:W-:Y:S01]  /*28360*/  FFMA.SAT R41, -R8, R45.reuse, 0.5 ;  /* 0x3f00000008297423 */ /* 0x080fe2000000212d */
[-C--:B------:R-:W-:Y:S01]  /*28370*/  FFMA.SAT R43, -R5, R45.reuse, 0.5 ;  /* 0x3f000000052b7423 */ /* 0x080fe2000000212d */
[----:B------:R-:W-:Y:S01]  /*28380*/  FFMA.SAT R45, -R6, R45, 0.5 ;  /* 0x3f000000062d7423 */ /* 0x000fe2000000212d */
[----:B------:R-:W-:Y:S01]  /*28390*/  FFMA R30, -R19, 1.925963033500011079e-08, R30 ;  /* 0x32a57060131e7823 */ /* 0x000fe2000000011e */
[-C--:B------:R-:W-:Y:S01]  /*283a0*/  FFMA.RM R34, R33, R46.reuse, 12582913 ;  /* 0x4b40000121227423 */ /* 0x080fe2000000402e */
[-C--:B------:R-:W-:Y:S01]  /*283b0*/  FFMA.RM R25, R25, R46.reuse, 12582913 ;  /* 0x4b40000119197423 */ /* 0x080fe2000000402e */
[----:B------:R3:W4:Y:S01]  /*283c0*/  MUFU.EX2 R4, R29 ;  /* 0x0000001d00047308 */ /* 0x0007220000000800 */
[-C--:B------:R-:W-:Y:S01]  /*283d0*/  FFMA.RM R36, R36, R46.reuse, 12582913 ;  /* 0x4b40000124247423 */ /* 0x080fe2000000402e */
[-C--:B------:R-:W-:Y:S01]  /*283e0*/  FFMA.RM R37, R37, R46.reuse, 12582913 ;  /* 0x4b40000125257423 */ /* 0x080fe2000000402e */
[-C--:B------:R-:W-:Y:S01]  /*283f0*/  FFMA.RM R38, R38, R46.reuse, 12582913 ;  /* 0x4b40000126267423 */ /* 0x080fe2000000402e */
[-C--:B------:R-:W-:Y:S01]  /*28400*/  FFMA.RM R40, R40, R46.reuse, 12582913 ;  /* 0x4b40000128287423 */ /* 0x080fe2000000402e */
[----:B------:R-:W-:Y:S01]  /*28410*/  SHF.L.U32 R0, R0, 0x17, RZ ;  /* 0x0000001700007819 */ /* 0x000fe200000006ff */
[----:B------:R-:W-:Y:S01]  /*28420*/  FFMA R33, -R20, 1.4426950216293334961, -R31 ;  /* 0x3fb8aa3b14217823 */ /* 0x000fe2000000091f */
[----:B------:R-:W-:Y:S01]  /*28430*/  SHF.L.U32 R2, R2, 0x17, RZ ;  /* 0x0000001702027819 */ /* 0x000fe200000006ff */
[-C--:B------:R-:W-:Y:S01]  /*28440*/  FFMA.RM R41, R41, R46.reuse, 12582913 ;  /* 0x4b40000129297423 */ /* 0x080fe2000000402e */
[-C--:B------:R-:W-:Y:S01]  /*28450*/  FFMA.RM R44, R43, R46.reuse, 12582913 ;  /* 0x4b4000012b2c7423 */ /* 0x080fe2000000402e */
[----:B------:R-:W-:Y:S01]  /*28460*/  FFMA.RM R45, R45, R46, 12582913 ;  /* 0x4b4000012d2d7423 */ /* 0x000fe2000000402e */
[----:B------:R5:W-:Y:S01]  /*28470*/  MUFU.EX2 R31, R30 ;  /* 0x0000001e001f7308 */ /* 0x000be20000000800 */
[----:B------:R-:W-:Y:S01]  /*28480*/  FADD R35, R34, -12583039 ;  /* 0xcb40007f22237421 */ /* 0x000fe20000000000 */
[----:B------:R-:W-:Y:S01]  /*28490*/  FADD R24, R15, -12583039 ;  /* 0xcb40007f0f187421 */ /* 0x000fe20000000000 */
[----:B------:R-:W-:Y:S01]  /*284a0*/  FADD R26, R25, -12583039 ;  /* 0xcb40007f191a7421 */ /* 0x000fe20000000000 */
[----:B---3--:R-:W-:Y:S01]  /*284b0*/  FADD R29, R36, -12583039 ;  /* 0xcb40007f241d7421 */ /* 0x008fe20000000000 */
[----:B------:R-:W-:Y:S01]  /*284c0*/  FADD R39, R38, -12583039 ;  /* 0xcb40007f26277421 */ /* 0x000fe20000000000 */
[----:B------:R-:W-:Y:S01]  /*284d0*/  FADD R42, R40, -12583039 ;  /* 0xcb40007f282a7421 */ /* 0x000fe20000000000 */
[----:B------:R-:W-:Y:S01]  /*284e0*/  SHF.L.U32 R13, R13, 0x17, RZ ;  /* 0x000000170d0d7819 */ /* 0x000fe200000006ff */
[----:B--2---:R-:W-:Y:S01]  /*284f0*/  FFMA R46, R0, R3, 1 ;  /* 0x3f800000002e7423 */ /* 0x004fe20000000003 */
[----:B-----5:R-:W-:Y:S01]  /*28500*/  FADD R30, R37, -12583039 ;  /* 0xcb40007f251e7421 */ /* 0x020fe20000000000 */
[----:B------:R-:W-:Y:S01]  /*28510*/  FFMA R47, R2, R9, 1 ;  /* 0x3f800000022f7423 */ /* 0x000fe20000000009 */
[----:B------:R-:W-:Y:S01]  /*28520*/  FADD R3, R41, -12583039 ;  /* 0xcb40007f29037421 */ /* 0x000fe20000000000 */
[----:B------:R-:W-:Y:S01]  /*28530*/  FADD R0, R44, -12583039 ;  /* 0xcb40007f2c007421 */ /* 0x000fe20000000000 */
[----:B------:R-:W-:Y:S01]  /*28540*/  FADD R9, R45, -12583039 ;  /* 0xcb40007f2d097421 */ /* 0x000fe20000000000 */
[----:B------:R-:W-:Y:S01]  /*28550*/  FFMA R35, -R18, 1.4426950216293334961, -R35 ;  /* 0x3fb8aa3b12237823 */ /* 0x000fe20000000923 */
        /* <DEDUP_REMOVED lines=8> */
[----:B------:R-:W-:Y:S01]  /*285e0*/  FFMA R43, -R8, 1.4426950216293334961, -R3 ;  /* 0x3fb8aa3b082b7823 */ /* 0x000fe20000000903 */
[----:B------:R-:W-:Y:S01]  /*285f0*/  FFMA R2, -R5, 1.4426950216293334961, -R0 ;  /* 0x3fb8aa3b05027823 */ /* 0x000fe20000000900 */
[----:B------:R-:W-:Y:S01]  /*28600*/  FFMA R13, -R6, 1.4426950216293334961, -R9 ;  /* 0x3fb8aa3b060d7823 */ /* 0x000fe20000000909 */
[----:B------:R-:W-:Y:S01]  /*28610*/  FFMA R35, -R18, 1.925963033500011079e-08, R35 ;  /* 0x32a5706012237823 */ /* 0x000fe20000000123 */
[----:B------:R-:W-:Y:S01]  /*28620*/  FFMA R24, -R139, 1.925963033500011079e-08, R24 ;  /* 0x32a570608b187823 */ /* 0x000fe20000000118 */
[----:B------:R-:W-:Y:S01]  /*28630*/  FFMA R26, -R21, 1.925963033500011079e-08, R26 ;  /* 0x32a57060151a7823 */ /* 0x000fe2000000011a */
[----:B------:R-:W-:Y:S01]  /*28640*/  FFMA R29, -R12, 1.925963033500011079e-08, R29 ;  /* 0x32a570600c1d7823 */ /* 0x000fe2000000011d */
[----:B------:R-:W-:Y:S01]  /*28650*/  FFMA R30, -R11, 1.925963033500011079e-08, R30 ;  /* 0x32a570600b1e7823 */ /* 0x000fe2000000011e */
[----:B------:R-:W-:Y:S01]  /*28660*/  FFMA R39, -R10, 1.925963033500011079e-08, R39 ;  /* 0x32a570600a277823 */ /* 0x000fe20000000127 */
[----:B------:R-:W-:Y:S01]  /*28670*/  FFMA R42, -R7, 1.925963033500011079e-08, R42 ;  /* 0x32a57060072a7823 */ /* 0x000fe2000000012a */
[----:B------:R-:W-:Y:S01]  /*28680*/  SHF.L.U32 R27, R27, 0x17, RZ ;  /* 0x000000171b1b7819 */ /* 0x000fe200000006ff */
[----:B------:R-:W-:Y:S01]  /*28690*/  FFMA R43, -R8, 1.925963033500011079e-08, R43 ;  /* 0x32a57060082b7823 */ /* 0x000fe2000000012b */
[----:B------:R-:W-:Y:S01]  /*286a0*/  IADD3 R14, R46, 0x1800000, RZ ;  /* 0x018000002e0e7810 */ /* 0x000fe20007ffe0ff */
[----:B------:R-:W-:Y:S01]  /*286b0*/  FFMA R2, -R5, 1.925963033500011079e-08, R2 ;  /* 0x32a5706005027823 */ /* 0x000fe20000000102 */
[----:B------:R-:W-:Y:S01]  /*286c0*/  FFMA R13, -R6, 1.925963033500011079e-08, R13 ;  /* 0x32a57060060d7823 */ /* 0x000fe2000000010d */
[----:B------:R-:W1:Y:S01]  /*286d0*/  MUFU.EX2 R33, R33 ;  /* 0x0000002100217308 */ /* 0x000e620000000800 */
[----:B------:R-:W-:Y:S01]  /*286e0*/  LOP3.LUT R14, R14, 0x7f800000, RZ, 0xc0, !PT ;  /* 0x7f8000000e0e7812 */ /* 0x000fe200078ec0ff */
[----:B------:R-:W-:Y:S01]  /*286f0*/  IMAD.SHL.U32 R15, R15, 0x800000, RZ ;  /* 0x008000000f0f7824 */ /* 0x000fe200078e00ff */
[----:B------:R-:W-:Y:S01]  /*28700*/  SHF.L.U32 R32, R32, 0x17, RZ ;  /* 0x0000001720207819 */ /* 0x000fe200000006ff */
[----:B------:R-:W-:Y:S01]  /*28710*/  IMAD.SHL.U32 R38, R38, 0x800000, RZ ;  /* 0x0080000026267824 */ /* 0x000fe200078e00ff */
[----:B------:R-:W-:Y:S01]  /*28720*/  ISETP.GT.U32.AND P1, PT, R14, 0x1ffffff, PT ;  /* 0x01ffffff0e00780c */ /* 0x000fe20003f24070 */
[----:B------:R-:W-:Y:S01]  /*28730*/  BSSY B1, `(.L_x_941) ;  /* 0x000002b000017945 */ /* 0x000fe20003800000 */
[----:B------:R-:W-:Y:S01]  /*28740*/  SHF.L.U32 R34, R34, 0x17, RZ ;  /* 0x0000001722227819 */ /* 0x000fe200000006ff */
[----:B------:R4:W2:Y:S01]  /*28750*/  MUFU.EX2 R3, R42 ;  /* 0x0000002a00037308 */ /* 0x0008a20000000800 */
[----:B------:R-:W-:-:S02]  /*28760*/  SHF.L.U32 R40, R40, 0x17, RZ ;  /* 0x0000001728287819 */ /* 0x000fc400000006ff */
[----:B------:R-:W-:Y:S02]  /*28770*/  SHF.L.U32 R25, R25, 0x17, RZ ;  /* 0x0000001719197819 */ /* 0x000fe400000006ff */
[----:B------:R-:W-:Y:S02]  /*28780*/  SHF.L.U32 R28, R28, 0x17, RZ ;  /* 0x000000171c1c7819 */ /* 0x000fe400000006ff */
[----:B------:R-:W-:Y:S01]  /*28790*/  SHF.L.U32 R36, R36, 0x17, RZ ;  /* 0x0000001724247819 */ /* 0x000fe200000006ff */
[----:B------:R-:W3:Y:S01]  /*287a0*/  MUFU.EX2 R35, R35 ;  /* 0x0000002300237308 */ /* 0x000ee20000000800 */
[----:B----4-:R-:W-:Y:S01]  /*287b0*/  FFMA R42, R27, R4, 1 ;  /* 0x3f8000001b2a7423 */ /* 0x010fe20000000004 */
[----:B------:R-:W-:Y:S01]  /*287c0*/  SHF.L.U32 R37, R37, 0x17, RZ ;  /* 0x0000001725257819 */ /* 0x000fe200000006ff */
[----:B-1----:R-:W-:Y:S01]  /*287d0*/  FFMA R32, R32, R33, 1 ;  /* 0x3f80000020207423 */ /* 0x002fe20000000021 */
[----:B------:R-:W-:Y:S01]  /*287e0*/  SHF.L.U32 R41, R41, 0x17, RZ ;  /* 0x0000001729297819 */ /* 0x000fe200000006ff */
[----:B------:R-:W-:Y:S01]  /*287f0*/  FFMA R31, R28, R31, 1 ;  /* 0x3f8000001c1f7423 */ /* 0x000fe2000000001f */
[----:B------:R-:W-:-:S02]  /*28800*/  SHF.L.U32 R44, R44, 0x17, RZ ;  /* 0x000000172c2c7819 */ /* 0x000fc400000006ff */
[----:B------:R-:W1:Y:S01]  /*28810*/  MUFU.EX2 R24, R24 ;  /* 0x0000001800187308 */ /* 0x000e620000000800 */
[----:B------:R-:W-:Y:S01]  /*28820*/  SHF.L.U32 R45, R45, 0x17, RZ ;  /* 0x000000172d2d7819 */ /* 0x000fe200000006ff */
[----:B--2---:R-:W-:-:S06]  /*28830*/  FFMA R33, R40, R3, 1 ;  /* 0x3f80000028217423 */ /* 0x004fcc0000000003 */
[----:B------:R-:W2:Y:S01]  /*28840*/  MUFU.EX2 R26, R26 ;  /* 0x0000001a001a7308 */ /* 0x000ea20000000800 */
[----:B---3--:R-:W-:-:S07]  /*28850*/  FFMA R34, R34, R35, 1 ;  /* 0x3f80000022227423 */ /* 0x008fce0000000023 */
[----:B------:R-:W3:Y:S01]  /*28860*/  MUFU.EX2 R29, R29 ;  /* 0x0000001d001d7308 */ /* 0x000ee20000000800 */
[----:B-1----:R-:W-:-:S07]  /*28870*/  FFMA R15, R15, R24, 1 ;  /* 0x3f8000000f0f7423 */ /* 0x002fce0000000018 */
[----:B------:R-:W1:Y:S01]  /*28880*/  MUFU.EX2 R30, R30 ;  /* 0x0000001e001e7308 */ /* 0x000e620000000800 */
[----:B--2---:R-:W-:-:S07]  /*28890*/  FFMA R25, R25, R26, 1 ;  /* 0x3f80000019197423 */ /* 0x004fce000000001a */
[----:B------:R-:W2:Y:S01]  /*288a0*/  MUFU.EX2 R39, R39 ;  /* 0x0000002700277308 */ /* 0x000ea20000000800 */
[----:B---3--:R-:W-:-:S07]  /*288b0*/  FFMA R36, R36, R29, 1 ;  /* 0x3f80000024247423 */ /* 0x008fce000000001d */
        /* <DEDUP_REMOVED lines=14> */
.L_x_942:
[----:B------:R-:W1:Y:S02]  /*289a0*/  MUFU.RCP R9, R46 ;  /* 0x0000002e00097308 */ /* 0x000e640000001000 */
[----:B-1----:R-:W-:-:S04]  /*289b0*/  FFMA R0, R46, R9, -1 ;  /* 0xbf8000002e007423 */ /* 0x002fc80000000009 */
[----:B------:R-:W-:-:S04]  /*289c0*/  FADD.FTZ R0, -R0, -RZ ;  /* 0x800000ff00007221 */ /* 0x000fc80000010100 */
[----:B------:R-:W-:-:S07]  /*289d0*/  FFMA R9, R9, R0, R9 ;  /* 0x0000000009097223 */ /* 0x000fce0000000009 */
.L_x_943:
[----:B------:R-:W-:Y:S05]  /*289e0*/  BSYNC B1 ;  /* 0x0000000000017941 */ /* 0x000fea0003800000 */
.L_x_941:
        /* <DEDUP_REMOVED lines=10> */
.L_x_945:
[----:B------:R-:W1:Y:S02]  /*28a90*/  MUFU.RCP R4, R47 ;  /* 0x0000002f00047308 */ /* 0x000e640000001000 */
[----:B-1----:R-:W-:-:S04]  /*28aa0*/  FFMA R0, R47, R4, -1 ;  /* 0xbf8000002f007423 */ /* 0x002fc80000000004 */
[----:B------:R-:W-:-:S04]  /*28ab0*/  FADD.FTZ R3, -R0, -RZ ;  /* 0x800000ff00037221 */ /* 0x000fc80000010100 */
[----:B------:R-:W-:-:S07]  /*28ac0*/  FFMA R4, R4, R3, R4 ;  /* 0x0000000304047223 */ /* 0x000fce0000000004 */
.L_x_946:
[----:B------:R-:W-:Y:S05]  /*28ad0*/  BSYNC B1 ;  /* 0x0000000000017941 */ /* 0x000fea0003800000 */
.L_x_944:
        /* <DEDUP_REMOVED lines=10> */
.L_x_948:
[----:B------:R-:W1:Y:S02]  /*28b80*/  MUFU.RCP R14, R49 ;  /* 0x00000031000e7308 */ /* 0x000e640000001000 */
[----:B-1----:R-:W-:-:S04]  /*28b90*/  FFMA R0, R49, R14, -1 ;  /* 0xbf80000031007423 */ /* 0x002fc8000000000e */
[----:B------:R-:W-:-:S04]  /*28ba0*/  FADD.FTZ R3, -R0, -RZ ;  /* 0x800000ff00037221 */ /* 0x000fc80000010100 */
[----:B------:R-:W-:-:S07]  /*28bb0*/  FFMA R14, R14, R3, R14 ;  /* 0x000000030e0e7223 */ /* 0x000fce000000000e */
.L_x_949:
[----:B------:R-:W-:Y:S05]  /*28bc0*/  BSYNC B1 ;  /* 0x0000000000017941 */ /* 0x000fea0003800000 */
.L_x_947:
        /* <DEDUP_REMOVED lines=10> */
.L_x_951:
[----:B------:R-:W1:Y:S02]  /*28c70*/  MUFU.RCP R24, R15 ;  /* 0x0000000f00187308 */ /* 0x000e640000001000 */
[----:B-1----:R-:W-:-:S04]  /*28c80*/  FFMA R0, R15, R24, -1 ;  /* 0xbf8000000f007423 */ /* 0x002fc80000000018 */
[----:B------:R-:W-:-:S04]  /*28c90*/  FADD.FTZ R3, -R0, -RZ ;  /* 0x800000ff00037221 */ /* 0x000fc80000010100 */
[----:B------:R-:W-:-:S07]  /*28ca0*/  FFMA R24, R24, R3, R24 ;  /* 0x0000000318187223 */ /* 0x000fce0000000018 */
.L_x_952:
[----:B------:R-:W-:Y:S05]  /*28cb0*/  BSYNC B1 ;  /* 0x0000000000017941 */ /* 0x000fea0003800000 */
.L_x_950:
        /* <DEDUP_REMOVED lines=10> */
.L_x_954:
[----:B------:R-:W1:Y:S02]  /*28d60*/  MUFU.RCP R26, R25 ;  /* 0x00000019001a7308 */ /* 0x000e640000001000 */
[----:B-1----:R-:W-:-:S04]  /*28d70*/  FFMA R0, R25, R26, -1 ;  /* 0xbf80000019007423 */ /* 0x002fc8000000001a */
[----:B------:R-:W-:-:S04]  /*28d80*/  FADD.FTZ R3, -R0, -RZ ;  /* 0x800000ff00037221 */ /* 0x000fc80000010100 */
[----:B------:R-:W-:-:S07]  /*28d90*/  FFMA R26, R26, R3, R26 ;  /* 0x000000031a1a7223 */ /* 0x000fce000000001a */
.L_x_955:
[----:B------:R-:W-:Y:S05]  /*28da0*/  BSYNC B1 ;  /* 0x0000000000017941 */ /* 0x000fea0003800000 */
.L_x_953:
        /* <DEDUP_REMOVED lines=10> */
.L_x_957:
[----:B------:R-:W1:Y:S02]  /*28e50*/  MUFU.RCP R13, R42 ;  /* 0x0000002a000d7308 */ /* 0x000e640000001000 */
[----:B-1----:R-:W-:-:S04]  /*28e60*/  FFMA R0, R42, R13, -1 ;  /* 0xbf8000002a007423 */ /* 0x002fc8000000000d */
[----:B------:R-:W-:-:S04]  /*28e70*/  FADD.FTZ R0, -R0, -RZ ;  /* 0x800000ff00007221 */ /* 0x000fc80000010100 */
[----:B------:R-:W-:-:S07]  /*28e80*/  FFMA R13, R13, R0, R13 ;  /* 0x000000000d0d7223 */ /* 0x000fce000000000d */
.L_x_958:
[----:B------:R-:W-:Y:S05]  /*28e90*/  BSYNC B1 ;  /* 0x0000000000017941 */ /* 0x000fea0003800000 */
.L_x_956:
        /* <DEDUP_REMOVED lines=10> */
.L_x_960:
[----:B------:R-:W1:Y:S02]  /*28f40*/  MUFU.RCP R28, R31 ;  /* 0x0000001f001c7308 */ /* 0x000e640000001000 */
[----:B-1----:R-:W-:-:S04]  /*28f50*/  FFMA R0, R31, R28, -1 ;  /* 0xbf8000001f007423 */ /* 0x002fc8000000001c */
[----:B------:R-:W-:-:S04]  /*28f60*/  FADD.FTZ R3, -R0, -RZ ;  /* 0x800000ff00037221 */ /* 0x000fc80000010100 */
[----:B------:R-:W-:-:S07]  /*28f70*/  FFMA R28, R28, R3, R28 ;  /* 0x000000031c1c7223 */ /* 0x000fce000000001c */
.L_x_961:
[----:B------:R-:W-:Y:S05]  /*28f80*/  BSYNC B1 ;  /* 0x0000000000017941 */ /* 0x000fea0003800000 */
.L_x_959:
        /* <DEDUP_REMOVED lines=10> */
.L_x_963:
[----:B------:R-:W1:Y:S02]  /*29030*/  MUFU.RCP R15, R32 ;  /* 0x00000020000f7308 */ /* 0x000e640000001000 */
[----:B-1----:R-:W-:-:S04]  /*29040*/  FFMA R0, R32, R15, -1 ;  /* 0xbf80000020007423 */ /* 0x002fc8000000000f */
[----:B------:R-:W-:-:S04]  /*29050*/  FADD.FTZ R0, -R0, -RZ ;  /* 0x800000ff00007221 */ /* 0x000fc80000010100 */
[----:B------:R-:W-:-:S07]  /*29060*/  FFMA R15, R15, R0, R15 ;  /* 0x000000000f0f7223 */ /* 0x000fce000000000f */
.L_x_964:
[----:B------:R-:W-:Y:S05]  /*29070*/  BSYNC B1 ;  /* 0x0000000000017941 */ /* 0x000fea0003800000 */
.L_x_962:
        /* <DEDUP_REMOVED lines=10> */
.L_x_966:
[----:B------:R-:W1:Y:S02]  /*29120*/  MUFU.RCP R25, R34 ;  /* 0x0000002200197308 */ /* 0x000e640000001000 */
[----:B-1----:R-:W-:-:S04]  /*29130*/  FFMA R0, R34, R25, -1 ;  /* 0xbf80000022007423 */ /* 0x002fc80000000019 */
[----:B------:R-:W-:-:S04]  /*29140*/  FADD.FTZ R0, -R0, -RZ ;  /* 0x800000ff00007221 */ /* 0x000fc80000010100 */
[----:B------:R-:W-:-:S07]  /*29150*/  FFMA R25, R25, R0, R25 ;  /* 0x0000000019197223 */ /* 0x000fce0000000019 */
.L_x_967:
[----:B------:R-:W-:Y:S05]  /*29160*/  BSYNC B1 ;  /* 0x0000000000017941 */ /* 0x000fea0003800000 */
.L_x_965:
        /* <DEDUP_REMOVED lines=10> */
.L_x_969:
[----:B------:R-:W1:Y:S02]  /*29210*/  MUFU.RCP R27, R36 ;  /* 0x00000024001b7308 */ /* 0x000e640000001000 */
[----:B-1----:R-:W-:-:S04]  /*29220*/  FFMA R0, R36, R27, -1 ;  /* 0xbf80000024007423 */ /* 0x002fc8000000001b */
[----:B------:R-:W-:-:S04]  /*29230*/  FADD.FTZ R0, -R0, -RZ ;  /* 0x800000ff00007221 */ /* 0x000fc80000010100 */
[----:B------:R-:W-:-:S07]  /*29240*/  FFMA R27, R27, R0, R27 ;  /* 0x000000001b1b7223 */ /* 0x000fce000000001b */
.L_x_970:
[----:B------:R-:W-:Y:S05]  /*29250*/  BSYNC B1 ;  /* 0x0000000000017941 */ /* 0x000fea0003800000 */
.L_x_968:
        /* <DEDUP_REMOVED lines=10> */
.L_x_972:
[----:B------:R-:W1:Y:S02]  /*29300*/  MUFU.RCP R30, R37 ;  /* 0x00000025001e7308 */ /* 0x000e640000001000 */
[----:B-1----:R-:W-:-:S04]  /*29310*/  FFMA R0, R37, R30, -1 ;  /* 0xbf80000025007423 */ /* 0x002fc8000000001e */
[----:B------:R-:W-:-:S04]  /*29320*/  FADD.FTZ R3, -R0, -RZ ;  /* 0x800000ff00037221 */ /* 0x000fc80000010100 */
[----:B------:R-:W-:-:S07]  /*29330*/  FFMA R30, R30, R3, R30 ;  /* 0x000000031e1e7223 */ /* 0x000fce000000001e */
.L_x_973:
[----:B------:R-:W-:Y:S05]  /*29340*/  BSYNC B1 ;  /* 0x0000000000017941 */ /* 0x000fea0003800000 */
.L_x_971:
        /* <DEDUP_REMOVED lines=10> */
.L_x_975:
[----:B------:R-:W1:Y:S02]  /*293f0*/  MUFU.RCP R29, R38 ;  /* 0x00000026001d7308 */ /* 0x000e640000001000 */
[----:B-1----:R-:W-:-:S04]  /*29400*/  FFMA R0, R38, R29, -1 ;  /* 0xbf80000026007423 */ /* 0x002fc8000000001d */
[----:B------:R-:W-:-:S04]  /*29410*/  FADD.FTZ R0, -R0, -RZ ;  /* 0x800000ff00007221 */ /* 0x000fc80000010100 */
[----:B------:R-:W-:-:S07]  /*29420*/  FFMA R29, R29, R0, R29 ;  /* 0x000000001d1d7223 */ /* 0x000fce000000001d */
.L_x_976:
[----:B------:R-:W-:Y:S05]  /*29430*/  BSYNC B1 ;  /* 0x0000000000017941 */ /* 0x000fea0003800000 */
.L_x_974:
        /* <DEDUP_REMOVED lines=10> */
.L_x_978:
[----:B------:R-:W1:Y:S02]  /*294e0*/  MUFU.RCP R32, R33 ;  /* 0x0000002100207308 */ /* 0x000e640000001000 */
[----:B-1----:R-:W-:-:S04]  /*294f0*/  FFMA R0, R33, R32, -1 ;  /* 0xbf80000021007423 */ /* 0x002fc80000000020 */
[----:B------:R-:W-:-:S04]  /*29500*/  FADD.FTZ R3, -R0, -RZ ;  /* 0x800000ff00037221 */ /* 0x000fc80000010100 */
[----:B------:R-:W-:-:S07]  /*29510*/  FFMA R32, R32, R3, R32 ;  /* 0x0000000320207223 */ /* 0x000fce0000000020 */
.L_x_979:
[----:B------:R-:W-:Y:S05]  /*29520*/  BSYNC B1 ;  /* 0x0000000000017941 */ /* 0x000fea0003800000 */
.L_x_977:
        /* <DEDUP_REMOVED lines=10> */
.L_x_981:
[----:B------:R-:W1:Y:S02]  /*295d0*/  MUFU.RCP R31, R40 ;  /* 0x00000028001f7308 */ /* 0x000e640000001000 */
[----:B-1----:R-:W-:-:S04]  /*295e0*/  FFMA R0, R40, R31, -1 ;  /* 0xbf80000028007423 */ /* 0x002fc8000000001f */
[----:B------:R-:W-:-:S04]  /*295f0*/  FADD.FTZ R0, -R0, -RZ ;  /* 0x800000ff00007221 */ /* 0x000fc80000010100 */
[----:B------:R-:W-:-:S07]  /*29600*/  FFMA R31, R31, R0, R31 ;  /* 0x000000001f1f7223 */ /* 0x000fce000000001f */
.L_x_982:
[----:B------:R-:W-:Y:S05]  /*29610*/  BSYNC B1 ;  /* 0x0000000000017941 */ /* 0x000fea0003800000 */
.L_x_980:
        /* <DEDUP_REMOVED lines=10> */
.L_x_984:
[----:B------:R-:W1:Y:S02]  /*296c0*/  MUFU.RCP R34, R35 ;  /* 0x0000002300227308 */ /* 0x000e640000001000 */
[----:B-1----:R-:W-:-:S04]  /*296d0*/  FFMA R0, R35, R34, -1 ;  /* 0xbf80000023007423 */ /* 0x002fc80000000022 */
[----:B------:R-:W-:-:S04]  /*296e0*/  FADD.FTZ R3, -R0, -RZ ;  /* 0x800000ff00037221 */ /* 0x000fc80000010100 */
[----:B------:R-:W-:-:S07]  /*296f0*/  FFMA R34, R34, R3, R34 ;  /* 0x0000000322227223 */ /* 0x000fce0000000022 */
.L_x_985:
[----:B------:R-:W-:Y:S05]  /*29700*/  BSYNC B1 ;  /* 0x0000000000017941 */ /* 0x000fea0003800000 */
.L_x_983:
        /* <DEDUP_REMOVED lines=9> */
.L_x_987:
[----:B------:R-:W1:Y:S02]  /*297a0*/  MUFU.RCP R0, R45 ;  /* 0x0000002d00007308 */ /* 0x000e640000001000 */
[----:B-1----:R-:W-:-:S04]  /*297b0*/  FFMA R2, R45, R0, -1 ;  /* 0xbf8000002d027423 */ /* 0x002fc80000000000 */
[----:B------:R-:W-:-:S04]  /*297c0*/  FADD.FTZ R3, -R2, -RZ ;  /* 0x800000ff02037221 */ /* 0x000fc80000010100 */
[----:B------:R-:W-:-:S07]  /*297d0*/  FFMA R0, R0, R3, R0 ;  /* 0x0000000300007223 */ /* 0x000fce0000000000 */
.L_x_988:
[----:B------:R-:W-:Y:S05]  /*297e0*/  BSYNC B1 ;  /* 0x0000000000017941 */ /* 0x000fea0003800000 */
.L_x_986:
        /* <DEDUP_REMOVED lines=45> */
.L_x_990:
[----:B------:R-:W-:Y:S05]  /*29ac0*/  BSYNC B0 ;  /* 0x0000000000007941 */ /* 0x000fea0003800000 */
.L_x_989:
[----:B------:R-:W-:Y:S06]  /*29ad0*/  BAR.SYNC.DEFER_BLOCKING 0x1, 0x100 ;  /* 0x0044000000007b1d */ /* 0x000fec0000010000 */
[----:B------:R-:W-:Y:S04]  /*29ae0*/  BSSY B0, `(.L_x_991) ;  /* 0x000000a000007945 */ /* 0x000fe80003800000 */
[----:B------:R-:W-:Y:S05]  /*29af0*/  @P0 BRA `(.L_x_992) ;  /* 0x0000000000200947 */ /* 0x000fea0003800000 */
[----:B------:R-:W-:-:S06]  /*29b00*/  UISETP.NE.AND UP0, UPT, UR43, 0x3, UPT ;  /* 0x000000032b00788c */ /* 0x000fcc000bf05270 */
[----:B------:R-:W-:-:S13]  /*29b10*/  PLOP3.LUT P0, PT, PT, PT, UP0, 0x80, 0x0 ;  /* 0x000000000000781c */ /* 0x000fda0003f0f008 */
[----:B------:R-:W-:Y:S05]  /*29b20*/  @!P0 BRA `(.L_x_993) ;  /* 0x0000000000048947 */ /* 0x000fea0003800000 */
[----:B------:R-:W-:Y:S01]  /*29b30*/  BPT.TRAP 0x1 ;  /* 0x000000040000795c */ /* 0x000fe20000300000 */
.L_x_993:
[----:B------:R-:W-:-:S04]  /*29b40*/  ULEA UR4, UR36, UR46, 0x3 ;  /* 0x0000002e24047291 */ /* 0x000fc8000f8e183f */
[----:B------:R-:W-:-:S04]  /*29b50*/  UIADD3 UR4, UR4, 0x50, URZ ;  /* 0x0000005004047890 */ /* 0x000fc8000fffe03f */
[----:B------:R-:W-:-:S09]  /*29b60*/  UPRMT UR4, UR47, 0x654, UR4 ;  /* 0x000006542f047896 */ /* 0x000fd20008000004 */
[----:B------:R-:W-:Y:S03]  /*29b70*/  SYNCS.ARRIVE.TRANS64.RED.A1T0 RZ, [UR4], RZ ;  /* 0x000000ffffff79a7 */ /* 0x000fe60008100404 */
.L_x_992:
[----:B------:R-:W-:Y:S05]  /*29b80*/  BSYNC B0 ;  /* 0x0000000000007941 */ /* 0x000fea0003800000 */
.L_x_991:
[----:B------:R-:W2:Y:S01]  /*29b90*/  LDL.LU R24, [R1+0x208] ;  /* 0x0002080001187983 */ /* 0x000ea20000300800 */
[----:B------:R-:W-:-:S03]  /*29ba0*/  ULDC.64 UR4, c[0x0][0x8f8] ;  /* 0x00023e0000047ab9 */ /* 0x000fc60000000a00 */
[----:B------:R-:W3:Y:S01]  /*29bb0*/  LDL.LU R23, [R1+0x204] ;  /* 0x0002040001177983 */ /* 0x000ee20000300800 */
[----:B------:R-:W-:Y:S01]  /*29bc0*/  UIADD3 UR36, UR36, 0x1, URZ ;  /* 0x0000000124247890 */ /* 0x000fe2000fffe03f */
[----:B------:R-:W-:Y:S01]  /*29bd0*/  PRMT R0, RZ, 0x7610, R0 ;  /* 0x00007610ff007816 */ /* 0x000fe20000000000 */
[----:B------:R-:W-:Y:S01]  /*29be0*/  UMOV UR49, 0xffffffff ;  /* 0xffffffff00317882 */ /* 0x000fe20000000000 */
[----:B------:R-:W-:Y:S01]  /*29bf0*/  UMOV UR51, 0xffffffff ;  /* 0xffffffff00337882 */ /* 0x000fe20000000000 */
[----:B------:R-:W-:Y:S01]  /*29c00*/  UISETP.NE.AND UP0, UPT, UR36, 0x4, UPT ;  /* 0x000000042400788c */ /* 0x000fe2000bf05270 */
[----:B------:R-:W-:-:S03]  /*29c10*/  MOV R18, 0xffffffff ;  /* 0xffffffff00127802 */ /* 0x000fc60000000f00 */
[----:B------:R-:W-:Y:S01]  /*29c20*/  USEL UR36, UR36, URZ, UP0 ;  /* 0x0000003f24247287 */ /* 0x000fe20008000000 */
[----:B---3--:R-:W-:-:S04]  /*29c30*/  IADD3 R23, P0, R23, UR54, RZ ;  /* 0x0000003617177c10 */ /* 0x008fc8000ff1e0ff */
[----:B--2---:R-:W-:Y:S01]  /*29c40*/  IADD3.X R24, R24, UR53, RZ, P0, !PT ;  /* 0x0000003518187c10 */ /* 0x004fe200087fe4ff */
[----:B------:R2:W-:Y:S01]  /*29c50*/  STL [R1+0x204], R23 ;  /* 0x0002041701007387 */ /* 0x0005e20000100800 */
[----:B------:R-:W-:-:S03]  /*29c60*/  ISETP.GE.U32.AND P0, PT, R23, UR4, PT ;  /* 0x0000000417007c0c */ /* 0x000fc6000bf06070 */
[----:B------:R2:W-:Y:S01]  /*29c70*/  STL [R1+0x208], R24 ;  /* 0x0002081801007387 */ /* 0x0005e20000100800 */
[----:B------:R-:W-:-:S13]  /*29c80*/  ISETP.GE.U32.AND.EX P0, PT, R24, UR5, PT, P0 ;  /* 0x0000000518007c0c */ /* 0x000fda000bf06100 */
[----:B--2---:R-:W-:Y:S05]  /*29c90*/  @P0 BRA `(.L_x_994) ;  /* 0x0000000400740947 */ /* 0x004fea0003800000 */
[----:B------:R-:W2:Y:S01]  /*29ca0*/  S2R R18, SR_CTAID.X ;  /* 0x0000000000127919 */ /* 0x000ea20000002500 */
[----:B------:R-:W3:Y:S01]  /*29cb0*/  LDC.64 R8, c[0x0][0x8d0] ;  /* 0x00023400ff087b82 */ /* 0x000ee20000000a00 */
[----:B------:R-:W-:Y:S01]  /*29cc0*/  ULDC UR4, c[0x0][0x150] ;  /* 0x0000540000047ab9 */ /* 0x000fe20000000800 */
[----:B-1----:R-:W-:Y:S01]  /*29cd0*/  MOV R6, R23 ;  /* 0x0000001700067202 */ /* 0x002fe20000000f00 */
[----:B------:R-:W1:Y:S01]  /*29ce0*/  S2R R20, SR_CTAID.Y ;  /* 0x0000000000147919 */ /* 0x000e620000002600 */
[----:B------:R-:W-:-:S04]  /*29cf0*/  MOV R7, R24 ;  /* 0x0000001800077202 */ /* 0x000fc80000000f00 */
[----:B------:R-:W4:Y:S08]  /*29d00*/  LDC R21, c[0x0][0x144] ;  /* 0x00005100ff157b82 */ /* 0x000f300000000800 */
[----:B------:R-:W1:Y:S08]  /*29d10*/  LDC R10, c[0x0][0x8d8] ;  /* 0x00023600ff0a7b82 */ /* 0x000e700000000800 */
[----:B------:R-:W1:Y:S01]  /*29d20*/  LDC.64 R14, c[0x0][0x8c8] ;  /* 0x00023200ff0e7b82 */ /* 0x000e620000000a00 */
[----:B---3--:R-:W-:-:S04]  /*29d30*/  ISETP.NE.U32.AND P0, PT, R8, RZ, PT ;  /* 0x000000ff0800720c */ /* 0x008fc80003f05070 */
[----:B------:R-:W-:Y:S02]  /*29d40*/  ISETP.NE.AND.EX P0, PT, R9, RZ, PT, P0 ;  /* 0x000000ff0900720c */ /* 0x000fe40003f05300 */
[----:B--2---:R-:W-:-:S05]  /*29d50*/  I2FP.F32.U32 R0, R18 ;  /* 0x0000001200007245 */ /* 0x004fca0000201000 */
[----:B------:R-:W-:-:S04]  /*29d60*/  FMUL R0, R0, UR4 ;  /* 0x0000000400007c20 */ /* 0x000fc80008400000 */
[----:B------:R2:W3:Y:S02]  /*29d70*/  F2I.U32.TRUNC.NTZ R19, R0 ;  /* 0x0000000000137305 */ /* 0x0004e4000020f000 */
[----:B----4-:R-:W-:Y:S05]  /*29d80*/  @!P0 BRA `(.L_x_995) ;  /* 0x0000000000288947 */ /* 0x010fea0003800000 */
[----:B--2---:R-:W2:Y:S02]  /*29d90*/  LDC R0, c[0x0][0x8dc] ;  /* 0x00023700ff007b82 */ /* 0x004ea40000000800 */
[----:B--2---:R-:W-:-:S05]  /*29da0*/  IADD3 R7, P0, R23, R0, RZ ;  /* 0x0000000017077210 */ /* 0x004fca0007f1e0ff */
        /* <DEDUP_REMOVED lines=8> */
.L_x_995:
[-CC-:B-1----:R-:W-:Y:S01]  /*29e30*/  SHF.R.U64 R26, R6, R10.reuse, R7.reuse ;  /* 0x0000000a061a7219 */ /* 0x182fe20000001207 */
[----:B------:R-:W1:Y:S01]  /*29e40*/  LDC.64 R12, c[0x0][0x8e8] ;  /* 0x00023a00ff0c7b82 */ /* 0x000e620000000a00 */
[----:B--2---:R-:W-:Y:S01]  /*29e50*/  SHF.R.U32.HI R0, RZ, R10, R7 ;  /* 0x0000000aff007219 */ /* 0x004fe20000011607 */
[----:B------:R-:W-:Y:S01]  /*29e60*/  ULDC UR4, c[0x0][0x154] ;  /* 0x0000550000047ab9 */ /* 0x000fe20000000800 */
[----:B------:R-:W-:Y:S01]  /*29e70*/  IADD3 R5, P0, RZ, -R26, RZ ;  /* 0x8000001aff057210 */ /* 0x000fe20007f1e0ff */
[----:B------:R-:W-:Y:S01]  /*29e80*/  IMAD.MOV.U32 R7, RZ, RZ, 0x1 ;  /* 0x00000001ff077424 */ /* 0x000fe200078e00ff */
[----:B------:R-:W-:Y:S02]  /*29e90*/  MOV R2, R23 ;  /* 0x0000001700027202 */ /* 0x000fe40000000f00 */
[----:B------:R-:W-:Y:S01]  /*29ea0*/  IADD3.X R3, RZ, ~R0, RZ, P0, !PT ;  /* 0x80000000ff037210 */ /* 0x000fe200007fe4ff */
[----:B------:R-:W2:Y:S01]  /*29eb0*/  LDC R4, c[0x0][0x8c0] ;  /* 0x00023000ff047b82 */ /* 0x000ea20000000800 */
[----:B---3--:R-:W-:-:S03]  /*29ec0*/  IADD3 R19, -R19, RZ, RZ ;  /* 0x000000ff13137210 */ /* 0x008fc60007ffe1ff */
[----:B------:R-:W-:Y:S01]  /*29ed0*/  IMAD R0, R3, R14, RZ ;  /* 0x0000000e03007224 */ /* 0x000fe200078e02ff */
[----:B------:R-:W-:Y:S01]  /*29ee0*/  MOV R3, R24 ;  /* 0x0000001800037202 */ /* 0x000fe20000000f00 */
[----:B------:R-:W-:Y:S02]  /*29ef0*/  IMAD R21, R21, R19, R18 ;  /* 0x0000001315157224 */ /* 0x000fe400078e0212 */
[----:B------:R-:W3:Y:S01]  /*29f00*/  LDC R6, c[0x0][0x8b0] ;  /* 0x00022c00ff067b82 */ /* 0x000ee20000000800 */
[----:B------:R-:W-:-:S04]  /*29f10*/  IMAD.WIDE.U32 R2, R5, R14, R2 ;  /* 0x0000000e05027225 */ /* 0x000fc800078e0002 */
[----:B------:R-:W-:Y:S01]  /*29f20*/  IMAD R5, R5, R15, R0 ;  /* 0x0000000f05057224 */ /* 0x000fe200078e0200 */
[----:B------:R-:W-:Y:S02]  /*29f30*/  I2FP.F32.U32 R0, R20 ;  /* 0x0000001400007245 */ /* 0x000fe40000201000 */
[----:B------:R-:W4:Y:S01]  /*29f40*/  LDC R22, c[0x0][0x900] ;  /* 0x00024000ff167b82 */ /* 0x000f220000000800 */
[----:B-1----:R-:W-:Y:S02]  /*29f50*/  ISETP.NE.U32.AND P0, PT, R12, RZ, PT ;  /* 0x000000ff0c00720c */ /* 0x002fe40003f05070 */
[----:B------:R-:W-:Y:S01]  /*29f60*/  IADD3 R3, R3, R5, RZ ;  /* 0x0000000503037210 */ /* 0x000fe20007ffe0ff */
[----:B------:R-:W-:Y:S01]  /*29f70*/  FMUL R0, R0, UR4 ;  /* 0x0000000400007c20 */ /* 0x000fe20008400000 */
[----:B------:R-:W-:Y:S02]  /*29f80*/  ISETP.NE.AND.EX P0, PT, R13, RZ, PT, P0 ;  /* 0x000000ff0d00720c */ /* 0x000fe40003f05300 */
[----:B------:R-:W-:Y:S01]  /*29f90*/  MOV R5, 0xffffffff ;  /* 0xffffffff00057802 */ /* 0x000fe20000000f00 */
[----:B------:R-:W1:Y:S01]  /*29fa0*/  LDC R15, c[0x0][0x148] ;  /* 0x00005200ff0f7b82 */ /* 0x000e620000000800 */
[-CC-:B--2---:R-:W-:Y:S01]  /*29fb0*/  SHF.R.U64 R10, R2, R4.reuse, R3.reuse ;  /* 0x00000004020a7219 */ /* 0x184fe20000001203 */
[----:B------:R2:W1:Y:S01]  /*29fc0*/  F2I.U32.TRUNC.NTZ R14, R0 ;  /* 0x00000000000e7305 */ /* 0x000462000020f000 */
[----:B------:R-:W-:-:S05]  /*29fd0*/  SHF.R.U32.HI R3, RZ, R4, R3 ;  /* 0x00000004ff037219 */ /* 0x000fca0000011603 */
[----:B------:R-:W1:Y:S01]  /*29fe0*/  LDC R19, c[0x0][0x8a8] ;  /* 0x00022a00ff137b82 */ /* 0x000e620000000800 */
[-CC-:B---3--:R-:W-:Y:S02]  /*29ff0*/  SHF.R.U64 R8, R10, R6.reuse, R3.reuse ;  /* 0x000000060a087219 */ /* 0x188fe40000001203 */
[----:B------:R-:W-:-:S05]  /*2a000*/  SHF.R.U32.HI R3, RZ, R6, R3 ;  /* 0x00000006ff037219 */ /* 0x000fca0000011603 */
[----:B------:R-:W3:Y:S01]  /*2a010*/  LDC R18, c[0x0][0x8f0] ;  /* 0x00023c00ff127b82 */ /* 0x000ee20000000800 */
[-C--:B----4-:R-:W-:Y:S02]  /*2a020*/  SHF.L.U32 R5, R5, R22.reuse, RZ ;  /* 0x0000001605057219 */ /* 0x090fe400000006ff */
[-CC-:B------:R-:W-:Y:S02]  /*2a030*/  SHF.R.U64 R11, R8, R22.reuse, R3.reuse ;  /* 0x00000016080b7219 */ /* 0x180fe40000001203 */
[-C--:B------:R-:W-:Y:S02]  /*2a040*/  SHF.R.U32.HI R3, RZ, R22.reuse, R3 ;  /* 0x00000016ff037219 */ /* 0x080fe40000011603 */
[----:B------:R-:W-:Y:S01]  /*2a050*/  SHF.L.U32 R22, R7, R22, RZ ;  /* 0x0000001607167219 */ /* 0x000fe200000006ff */
[----:B------:R-:W4:Y:S01]  /*2a060*/  LDC R24, c[0x0][0x8e0] ;  /* 0x00023800ff187b82 */ /* 0x000f220000000800 */
[----:B------:R-:W-:Y:S02]  /*2a070*/  LOP3.LUT R23, RZ, R5, RZ, 0x33, !PT ;  /* 0x00000005ff177212 */ /* 0x000fe400078e33ff */
[----:B------:R-:W-:-:S05]  /*2a080*/  MOV R2, R11 ;  /* 0x0000000b00027202 */ /* 0x000fca0000000f00 */
[----:B------:R-:W1:Y:S01]  /*2a090*/  LDC R25, c[0x0][0x8b8] ;  /* 0x00022e00ff197b82 */ /* 0x000e620000000800 */
[----:B--2---:R-:W-:Y:S05]  /*2a0a0*/  @!P0 BRA `(.L_x_996) ;  /* 0x0000000000288947 */ /* 0x004fea0003800000 */
[----:B------:R-:W2:Y:S02]  /*2a0b0*/  LDC R0, c[0x0][0x8f4] ;  /* 0x00023d00ff007b82 */ /* 0x000ea40000000800 */
[----:B--2---:R-:W-:-:S04]  /*2a0c0*/  IADD3 R7, P0, R11, R0, RZ ;  /* 0x000000000b077210 */ /* 0x004fc80007f1e0ff */
        /* <DEDUP_REMOVED lines=8> */
.L_x_996:
[----:B------:R-:W2:Y:S01]  /*2a150*/  LDC R4, c[0x0][0x904] ;  /* 0x00024100ff047b82 */ /* 0x000ea20000000800 */
[----:B---3--:R-:W-:Y:S02]  /*2a160*/  SHF.R.U64 R0, R2, R18, R3 ;  /* 0x0000001202007219 */ /* 0x008fe40000001203 */
[----:B------:R-:W-:Y:S02]  /*2a170*/  LOP3.LUT R5, R8, R23, RZ, 0xc0, !PT ;  /* 0x0000001708057212 */ /* 0x000fe400078ec0ff */
[----:B-1----:R-:W-:Y:S02]  /*2a180*/  IADD3 R14, -R14, RZ, RZ ;  /* 0x000000ff0e0e7210 */ /* 0x002fe40007ffe1ff */
[----:B------:R-:W-:Y:S01]  /*2a190*/  IADD3 R3, R19, -0x1, RZ ;  /* 0xffffffff13037810 */ /* 0x000fe20007ffe0ff */
[----:B------:R-:W-:Y:S01]  /*2a1a0*/  IMAD R18, R22, R0, R5 ;  /* 0x0000000016127224 */ /* 0x000fe200078e0205 */
[----:B------:R-:W-:Y:S02]  /*2a1b0*/  IADD3 R2, -R0, RZ, RZ ;  /* 0x000000ff00027210 */ /* 0x000fe40007ffe1ff */
[----:B------:R-:W-:-:S02]  /*2a1c0*/  LOP3.LUT R3, R10, R3, RZ, 0xc0, !PT ;  /* 0x000000030a037212 */ /* 0x000fc400078ec0ff */
[----:B------:R-:W-:Y:S01]  /*2a1d0*/  R2UR UR51, R26 ;  /* 0x000000001a3372ca */ /* 0x000fe200000e0000 */
[----:B----4-:R-:W-:-:S04]  /*2a1e0*/  IMAD R0, R2, R24, R11 ;  /* 0x0000001802007224 */ /* 0x010fc800078e020b */
[----:B------:R-:W-:Y:S01]  /*2a1f0*/  IMAD R3, R0, R19, R3 ;  /* 0x0000001300037224 */ /* 0x000fe200078e0203 */
[----:B--2---:R-:W-:-:S13]  /*2a200*/  ISETP.NE.AND P0, PT, R4, 0x1, PT ;  /* 0x000000010400780c */ /* 0x004fda0003f05270 */
[----:B------:R-:W-:-:S04]  /*2a210*/  @P0 IMAD R21, R15, R14, R20 ;  /* 0x0000000e0f150224 */ /* 0x000fc800078e0214 */
[----:B------:R-:W-:-:S05]  /*2a220*/  IMAD R18, R18, R25, R21 ;  /* 0x0000001912127224 */ /* 0x000fca00078e0215 */
[----:B------:R-:W-:Y:S02]  /*2a230*/  SEL R0, R3, R18, !P0 ;  /* 0x0000001203007207 */ /* 0x000fe40004000000 */
[----:B------:R-:W-:Y:S02]  /*2a240*/  SEL R18, R18, R3, !P0 ;  /* 0x0000000312127207 */ /* 0x000fe40004000000 */
[----:B------:R-:W-:Y:S02]  /*2a250*/  R2UR UR49, R0 ;  /* 0x00000000003172ca */ /* 0x000fe400000e0000 */
[----:B------:R-:W-:-:S13]  /*2a260*/  MOV R0, 0x1 ;  /* 0x0000000100007802 */ /* 0x000fda0000000f00 */
.L_x_994:
[----:B------:R-:W-:Y:S01]  /*2a270*/  LOP3.LUT P0, RZ, R0, 0xff, RZ, 0xc0, !PT ;  /* 0x000000ff00ff7812 */ /* 0x000fe2000780c0ff */
[----:B------:R-:W-:Y:S02]  /*2a280*/  UIMAD.WIDE.U32 UR4, UR42, -0x55555555, URZ ;  /* 0xaaaaaaab2a0478a5 */ /* 0x000fe4000f8e003f */
[----:B------:R-:W-:Y:S02]  /*2a290*/  UIADD3 UR40, UR40, 0x10, URZ ;  /* 0x0000001028287890 */ /* 0x000fe4000fffe03f */
[----:B------:R-:W-:-:S04]  /*2a2a0*/  USHF.R.U32.HI UR4, URZ, 0x1, UR5 ;  /* 0x000000013f047899 */ /* 0x000fc80008011605 */
[----:B------:R-:W-:-:S04]  /*2a2b0*/  UIMAD UR42, UR4, -0x3, UR42 ;  /* 0xfffffffd042a78a4 */ /* 0x000fc8000f8e022a */
[----:B------:R-:W-:Y:S08]  /*2a2c0*/  @P0 BRA `(.L_x_997) ;  /* 0xfffffd7400600947 */ /* 0x000ff0000383ffff */
[----:B------:R-:W-:-:S13]  /*2a2d0*/  PLOP3.LUT P0, PT, PT, PT, PT, 0x8, 0x0 ;  /* 0x000000000000781c */ /* 0x000fda0003f0e170 */
.L_x_22:
[----:B------:R-:W-:Y:S05]  /*2a2e0*/  @P0 BRA `(.L_x_14) ;  /* 0x0000003c003c0947 */ /* 0x000fea0003800000 */
[----:B------:R-:W-:Y:S01]  /*2a2f0*/  ULDC.64 UR6, c[0x0][0x588] ;  /* 0x0001620000067ab9 */ /* 0x000fe20000000a00 */
[----:B------:R-:W-:Y:S01]  /*2a300*/  ULDC.64 UR4, c[0x0][0x590] ;  /* 0x0001640000047ab9 */ /* 0x000fe20000000a00 */
[----:B------:R-:W-:Y:S01]  /*2a310*/  ISETP.NE.U32.AND P0, PT, RZ, UR6, PT ;  /* 0x00000006ff007c0c */ /* 0x000fe2000bf05070 */
[----:B------:R-:W-:-:S04]  /*2a320*/  DEPBAR.LE SB0, 0x0 ;  /* 0x000080000000791a */ /* 0x000fc80000000000 */
[----:B------:R-:W-:Y:S01]  /*2a330*/  ISETP.NE.U32.AND P1, PT, RZ, UR4, PT ;  /* 0x00000004ff007c0c */ /* 0x000fe2000bf25070 */
[----:B------:R-:W-:Y:S01]  /*2a340*/  BSSY B0, `(.L_x_998) ;  /* 0x0000016000007945 */ /* 0x000fe20003800000 */
[----:B------:R-:W-:Y:S02]  /*2a350*/  ISETP.NE.AND.EX P0, PT, RZ, UR7, PT, P0 ;  /* 0x00000007ff007c0c */ /* 0x000fe4000bf05300 */
[----:B------:R-:W-:-:S13]  /*2a360*/  ISETP.NE.AND.EX P1, PT, RZ, UR5, PT, P1 ;  /* 0x00000005ff007c0c */ /* 0x000fda000bf25310 */
[----:B------:R-:W-:Y:S05]  /*2a370*/  @P0 BRA P1, `(.L_x_999) ;  /* 0x0000000000480947 */ /* 0x000fea0000800000 */
[----:B------:R-:W-:-:S04]  /*2a380*/  ISETP.NE.U32.AND P0, PT, RZ, UR4, PT ;  /* 0x00000004ff007c0c */ /* 0x000fc8000bf05070 */
[----:B------:R-:W-:-:S13]  /*2a390*/  ISETP.NE.AND.EX P0, PT, RZ, UR5, PT, P0 ;  /* 0x00000005ff007c0c */ /* 0x000fda000bf05300 */
[----:B------:R-:W-:Y:S05]  /*2a3a0*/  @!P0 BRA `(.L_x_1000) ;  /* 0x0000000000308947 */ /* 0x000fea0003800000 */
[----:B---34-:R-:W3:Y:S02]  /*2a3b0*/  LDL.LU R0, [R1+0x20c] ;  /* 0x00020c0001007983 */ /* 0x018ee40000300800 */
[----:B---3--:R-:W-:-:S13]  /*2a3c0*/  LOP3.LUT P0, RZ, R0, 0xff, RZ, 0xc0, !PT ;  /* 0x000000ff00ff7812 */ /* 0x008fda000780c0ff */
[----:B------:R-:W-:Y:S05]  /*2a3d0*/  @!P0 BRA `(.L_x_1001) ;  /* 0x0000000000108947 */ /* 0x000fea0003800000 */
[----:B-----5:R-:W-:-:S13]  /*2a3e0*/  FSETP.NEU.AND P0, PT, R16, RZ, PT ;  /* 0x000000ff1000720b */ /* 0x020fda0003f0d000 */
[----:B------:R-:W-:Y:S05]  /*2a3f0*/  @!P0 BREAK B0 ;  /* 0x0000000000008942 */ /* 0x000fea0003800000 */
[----:B------:R-:W-:Y:S05]  /*2a400*/  @P0 BRA `(.L_x_999) ;  /* 0x0000000000240947 */ /* 0x000fea0003800000 */
[----:B------:R-:W-:Y:S05]  /*2a410*/  BRA `(.L_x_14) ;  /* 0x0000003800f07947 */ /* 0x000fea0003800000 */
.L_x_1001:
[----:B------:R-:W-:-:S04]  /*2a420*/  ISETP.NE.U32.AND P0, PT, RZ, UR6, PT ;  /* 0x00000006ff007c0c */ /* 0x000fc8000bf05070 */
[----:B------:R-:W-:-:S13]  /*2a430*/  ISETP.NE.AND.EX P0, PT, RZ, UR7, PT, P0 ;  /* 0x00000007ff007c0c */ /* 0x000fda000bf05300 */
[----:B------:R-:W-:Y:S05]  /*2a440*/  @!P0 BREAK B0 ;  /* 0x0000000000008942 */ /* 0x000fea0003800000 */
[----:B------:R-:W-:Y:S05]  /*2a450*/  @P0 BRA `(.L_x_999) ;  /* 0x0000000000100947 */ /* 0x000fea0003800000 */
[----:B------:R-:W-:Y:S05]  /*2a460*/  BRA `(.L_x_14) ;  /* 0x0000003800dc7947 */ /* 0x000fea0003800000 */
.L_x_1000:
[----:B-----5:R-:W-:-:S13]  /*2a470*/  FSETP.NEU.AND P0, PT, R16, RZ, PT ;  /* 0x000000ff1000720b */ /* 0x020fda0003f0d000 */
[----:B------:R-:W-:Y:S05]  /*2a480*/  @!P0 BREAK B0 ;  /* 0x0000000000008942 */ /* 0x000fea0003800000 */
[----:B------:R-:W-:Y:S05]  /*2a490*/  @!P0 BRA `(.L_x_14) ;  /* 0x0000003800d08947 */ /* 0x000fea0003800000 */
.L_x_999:
[----:B--2---:R-:W-:Y:S05]  /*2a4a0*/  BSYNC B0 ;  /* 0x0000000000007941 */ /* 0x004fea0003800000 */
.L_x_998:
[----:B------:R-:W-:-:S04]  /*2a4b0*/  ULOP3.LUT UR4, UR59, 0x1, URZ, 0xfc, !UPT ;  /* 0x000000013b047892 */ /* 0x000fc8000f8efc3f */
[----:B------:R-:W-:-:S06]  /*2a4c0*/  UISETP.NE.AND UP0, UPT, UR4, 0x3, UPT ;  /* 0x000000030400788c */ /* 0x000fcc000bf05270 */
[----:B------:R-:W-:-:S13]  /*2a4d0*/  PLOP3.LUT P0, PT, PT, PT, UP0, 0x80, 0x0 ;  /* 0x000000000000781c */ /* 0x000fda0003f0f008 */
[----:B------:R-:W-:Y:S05]  /*2a4e0*/  @!P0 BRA `(.L_x_1002) ;  /* 0x0000000000048947 */ /* 0x000fea0003800000 */
[----:B------:R-:W-:Y:S01]  /*2a4f0*/  BPT.TRAP 0x1 ;  /* 0x000000040000795c */ /* 0x000fe20000300000 */
.L_x_1002:
[----:B------:R-:W2:Y:S01]  /*2a500*/  S2UR UR5, SR_CgaCtaId ;  /* 0x00000000000579c3 */ /* 0x000ea20000008800 */
[----:B------:R-:W-:Y:S02]  /*2a510*/  UMOV UR4, 0x400 ;  /* 0x0000040000047882 */ /* 0x000fe40000000000 */
[----:B--2---:R-:W-:-:S04]  /*2a520*/  ULEA UR4, UR5, UR4, 0x18 ;  /* 0x0000000405047291 */ /* 0x004fc8000f8ec03f */
[----:B------:R-:W-:-:S04]  /*2a530*/  ULEA UR4, UR36, UR4, 0x3 ;  /* 0x0000000424047291 */ /* 0x000fc8000f8e183f */
[----:B------:R-:W-:-:S04]  /*2a540*/  UIADD3 UR4, UR4, 0x50, URZ ;  /* 0x0000005004047890 */ /* 0x000fc8000fffe03f */
[----:B------:R-:W-:-:S09]  /*2a550*/  UPRMT UR4, UR5, 0x654, UR4 ;  /* 0x0000065405047896 */ /* 0x000fd20008000004 */
[----:B------:R-:W-:Y:S01]  /*2a560*/  SYNCS.ARRIVE.TRANS64.RED.A1T0 RZ, [UR4], RZ ;  /* 0x000000ffffff79a7 */ /* 0x000fe20008100404 */
[----:B------:R-:W-:Y:S05]  /*2a570*/  BRA `(.L_x_14) ;  /* 0x0000003800987947 */ /* 0x000fea0003800000 */
.L_x_13:
[----:B------:R-:W3:Y:S01]  /*2a580*/  LDL R163, [R1+0x204] ;  /* 0x0002040001a37983 */ /* 0x000ee20000100800 */
[----:B------:R-:W-:-:S03]  /*2a590*/  ULDC.64 UR4, c[0x0][0x8f8] ;  /* 0x00023e0000047ab9 */ /* 0x000fc60000000a00 */
[----:B------:R-:W4:Y:S01]  /*2a5a0*/  LDL R162, [R1+0x208] ;  /* 0x0002080001a27983 */ /* 0x000f220000100800 */
[----:B------:R-:W-:Y:S01]  /*2a5b0*/  PRMT R6, RZ, 0x7610, R6 ;  /* 0x00007610ff067816 */ /* 0x000fe20000000006 */
[----:B------:R-:W-:Y:S01]  /*2a5c0*/  IMAD.MOV.U32 R3, RZ, RZ, -0x1 ;  /* 0xffffffffff037424 */ /* 0x000fe200078e00ff */
[----:B------:R-:W-:Y:S02]  /*2a5d0*/  MOV R2, 0xffffffff ;  /* 0xffffffff00027802 */ /* 0x000fe40000000f00 */
[----:B------:R-:W-:Y:S02]  /*2a5e0*/  MOV R10, 0xffffffff ;  /* 0xffffffff000a7802 */ /* 0x000fe40000000f00 */
[----:B---3--:R-:W-:-:S04]  /*2a5f0*/  ISETP.GE.U32.AND P0, PT, R163, UR4, PT ;  /* 0x00000004a3007c0c */ /* 0x008fc8000bf06070 */
[----:B----4-:R-:W-:-:S13]  /*2a600*/  ISETP.GE.U32.AND.EX P0, PT, R162, UR5, PT, P0 ;  /* 0x00000005a2007c0c */ /* 0x010fda000bf06100 */
[----:B------:R-:W-:Y:S05]  /*2a610*/  @P0 BRA `(.L_x_1003) ;  /* 0x0000000400340947 */ /* 0x000fea0003800000 */
        /* <DEDUP_REMOVED lines=9> */
[----:B-1----:R-:W-:-:S04]  /*2a6b0*/  IADD3 R9, P0, R163, R2, RZ ;  /* 0x00000002a3097210 */ /* 0x002fc80007f1e0ff */
        /* <DEDUP_REMOVED lines=8> */
.L_x_1004:
[----:B------:R-:W1:Y:S01]  /*2a740*/  LDC.64 R20, c[0x0][0x8e8] ;  /* 0x00023a00ff147b82 */ /* 0x000e620000000a00 */
[-CC-:B------:R-:W-:Y:S02]  /*2a750*/  SHF.R.U64 R14, R8, R10.reuse, R9.reuse ;  /* 0x0000000a080e7219 */ /* 0x180fe40000001209 */
[----:B------:R-:W-:Y:S02]  /*2a760*/  SHF.R.U32.HI R2, RZ, R10, R9 ;  /* 0x0000000aff027219 */ /* 0x000fe40000011609 */
[----:B------:R-:W-:-:S03]  /*2a770*/  IADD3 R7, P0, RZ, -R14, RZ ;  /* 0x8000000eff077210 */ /* 0x000fc60007f1e0ff */
[----:B------:R-:W3:Y:S01]  /*2a780*/  LDC R8, c[0x0][0x8c0] ;  /* 0x00023000ff087b82 */ /* 0x000ee20000000800 */
[----:B------:R-:W-:Y:S01]  /*2a790*/  IADD3.X R3, RZ, ~R2, RZ, P0, !PT ;  /* 0x80000002ff037210 */ /* 0x000fe200007fe4ff */
[----:B------:R-:W-:-:S04]  /*2a7a0*/  IMAD.MOV.U32 R2, RZ, RZ, R163 ;  /* 0x000000ffff027224 */ /* 0x000fc800078e00a3 */
[----:B------:R-:W-:Y:S01]  /*2a7b0*/  IMAD R6, R3, R16, RZ ;  /* 0x0000001003067224 */ /* 0x000fe200078e02ff */
[----:B------:R-:W-:Y:S01]  /*2a7c0*/  MOV R3, R162 ;  /* 0x000000a200037202 */ /* 0x000fe20000000f00 */
[----:B------:R-:W4:Y:S02]  /*2a7d0*/  LDC R18, c[0x0][0x8b0] ;  /* 0x00022c00ff127b82 */ /* 0x000f240000000800 */
[----:B------:R-:W-:-:S06]  /*2a7e0*/  IMAD.WIDE.U32 R2, R7, R16, R2 ;  /* 0x0000001007027225 */ /* 0x000fcc00078e0002 */
[----:B------:R-:W5:Y:S01]  /*2a7f0*/  LDC R19, c[0x0][0x900] ;  /* 0x00024000ff137b82 */ /* 0x000f620000000800 */
[----:B------:R-:W-:Y:S01]  /*2a800*/  IMAD R7, R7, R17, R6 ;  /* 0x0000001107077224 */ /* 0x000fe200078e0206 */
[----:B-1----:R-:W-:Y:S02]  /*2a810*/  ISETP.NE.U32.AND P0, PT, R20, RZ, PT ;  /* 0x000000ff1400720c */ /* 0x002fe40003f05070 */
[----:B------:R-:W-:Y:S02]  /*2a820*/  MOV R6, 0xffffffff ;  /* 0xffffffff00067802 */ /* 0x000fe40000000f00 */
[----:B------:R-:W-:Y:S02]  /*2a830*/  IADD3 R3, R3, R7, RZ ;  /* 0x0000000703037210 */ /* 0x000fe40007ffe0ff */
[----:B------:R-:W1:Y:S01]  /*2a840*/  LDC R17, c[0x0][0x8a8] ;  /* 0x00022a00ff117b82 */ /* 0x000e620000000800 */
[----:B------:R-:W-:Y:S02]  /*2a850*/  ISETP.NE.AND.EX P0, PT, R21, RZ, PT, P0 ;  /* 0x000000ff1500720c */ /* 0x000fe40003f05300 */
[----:B---3--:R-:W-:-:S02]  /*2a860*/  SHF.R.U64 R10, R2, R8, R3 ;  /* 0x00000008020a7219 */ /* 0x008fc40000001203 */
[----:B------:R-:W-:-:S03]  /*2a870*/  SHF.R.U32.HI R3, RZ, R8, R3 ;  /* 0x00000008ff037219 */ /* 0x000fc60000011603 */
[----:B------:R-:W3:Y:S01]  /*2a880*/  LDC R22, c[0x0][0x8f0] ;  /* 0x00023c00ff167b82 */ /* 0x000ee20000000800 */
[-CC-:B----4-:R-:W-:Y:S02]  /*2a890*/  SHF.R.U64 R15, R10, R18.reuse, R3.reuse ;  /* 0x000000120a0f7219 */ /* 0x190fe40000001203 */
[----:B------:R-:W-:Y:S02]  /*2a8a0*/  SHF.R.U32.HI R2, RZ, R18, R3 ;  /* 0x00000012ff027219 */ /* 0x000fe40000011603 */
[----:B------:R-:W-:-:S03]  /*2a8b0*/  MOV R18, 0x1 ;  /* 0x0000000100127802 */ /* 0x000fc60000000f00 */
[----:B------:R-:W4:Y:S01]  /*2a8c0*/  LDC R23, c[0x0][0x8e0] ;  /* 0x00023800ff177b82 */ /* 0x000f220000000800 */
[-C--:B-----5:R-:W-:Y:S02]  /*2a8d0*/  SHF.L.U32 R6, R6, R19.reuse, RZ ;  /* 0x0000001306067219 */ /* 0x0a0fe400000006ff */
[-CC-:B------:R-:W-:Y:S02]  /*2a8e0*/  SHF.R.U64 R16, R15, R19.reuse, R2.reuse ;  /* 0x000000130f107219 */ /* 0x180fe40000001202 */
[----:B------:R-:W-:Y:S02]  /*2a8f0*/  SHF.R.U32.HI R3, RZ, R19, R2 ;  /* 0x00000013ff037219 */ /* 0x000fe40000011602 */
[----:B------:R-:W-:Y:S01]  /*2a900*/  LOP3.LUT R24, RZ, R6, RZ, 0x33, !PT ;  /* 0x00000006ff187212 */ /* 0x000fe200078e33ff */
[----:B------:R-:W1:Y:S01]  /*2a910*/  LDC R25, c[0x0][0x8b8] ;  /* 0x00022e00ff197b82 */ /* 0x000e620000000800 */
[----:B------:R-:W-:Y:S01]  /*2a920*/  MOV R2, R16 ;  /* 0x0000001000027202 */ /* 0x000fe20000000f00 */
        /* <DEDUP_REMOVED lines=11> */
.L_x_1005:
[----:B------:R-:W5:Y:S01]  /*2a9e0*/  LDC R6, c[0x0][0x904] ;  /* 0x00024100ff067b82 */ /* 0x000f620000000800 */
[----:B---3--:R-:W-:Y:S01]  /*2a9f0*/  SHF.R.U64 R3, R2, R22, R3 ;  /* 0x0000001602037219 */ /* 0x008fe20000001203 */
[----:B-1----:R-:W-:Y:S01]  /*2aa00*/  VIADD R7, R17, 0xffffffff ;  /* 0xffffffff11077836 */ /* 0x002fe20000000000 */
[----:B------:R-:W-:Y:S02]  /*2aa10*/  SHF.L.U32 R18, R18, R19, RZ ;  /* 0x0000001312127219 */ /* 0x000fe400000006ff */
[----:B------:R-:W-:Y:S02]  /*2aa20*/  LOP3.LUT R2, R15, R24, RZ, 0xc0, !PT ;  /* 0x000000180f027212 */ /* 0x000fe400078ec0ff */
[----:B------:R-:W-:Y:S02]  /*2aa30*/  IADD3 R5, -R3, RZ, RZ ;  /* 0x000000ff03057210 */ /* 0x000fe40007ffe1ff */
[----:B------:R-:W-:Y:S01]  /*2aa40*/  LOP3.LUT R7, R10, R7, RZ, 0xc0, !PT ;  /* 0x000000070a077212 */ /* 0x000fe200078ec0ff */
[----:B------:R-:W-:Y:S01]  /*2aa50*/  IMAD R3, R18, R3, R2 ;  /* 0x0000000312037224 */ /* 0x000fe200078e0202 */
[----:B------:R-:W-:Y:S01]  /*2aa60*/  MOV R10, R14 ;  /* 0x0000000e000a7202 */ /* 0x000fe20000000f00 */
[----:B----4-:R-:W-:Y:S01]  /*2aa70*/  IMAD R2, R5, R23, R16 ;  /* 0x0000001705027224 */ /* 0x010fe200078e0210 */
[----:B-----5:R-:W-:-:S02]  /*2aa80*/  ISETP.NE.AND P0, PT, R6, 0x1, PT ;  /* 0x000000010600780c */ /* 0x020fc40003f05270 */
[----:B------:R-:W-:-:S11]  /*2aa90*/  MOV R6, 0x1 ;  /* 0x0000000100067802 */ /* 0x000fd60000000f00 */
[----:B------:R-:W-:-:S04]  /*2aaa0*/  @P0 IMAD R0, R11, R12, R4 ;  /* 0x0000000c0b000224 */ /* 0x000fc800078e0204 */
[----:B------:R-:W-:Y:S02]  /*2aab0*/  IMAD R0, R3, R25, R0 ;  /* 0x0000001903007224 */ /* 0x000fe400078e0200 */
[----:B------:R-:W-:-:S05]  /*2aac0*/  IMAD R3, R2, R17, R7 ;  /* 0x0000001102037224 */ /* 0x000fca00078e0207 */
[----:B------:R-:W-:Y:S02]  /*2aad0*/  SEL R2, R3, R0, !P0 ;  /* 0x0000000003027207 */ /* 0x000fe40004000000 */
[----:B------:R-:W-:-:S07]  /*2aae0*/  SEL R3, R0, R3, !P0 ;  /* 0x0000000300037207 */ /* 0x000fce0004000000 */
.L_x_1003:
[----:B------:R-:W-:-:S08]  /*2aaf0*/  NOP ;  /* 0x0000000000007918 */ /* 0x000fd00000000000 */
[----:B-1----:R-:W1:-:S00]  /*2ab00*/  USETMAXREG.DEALLOC.CTAPOOL 0x18 ;  /* 0x00000018000079c8 */ /* 0x002e4000080e0500 */
[----:B------:R-:W-:-:S06]  /*2ab10*/  UISETP.NE.AND UP0, UPT, UR58, 0x1, UPT ;  /* 0x000000013a00788c */ /* 0x000fcc000bf05270 */
[----:B------:R-:W-:-:S13]  /*2ab20*/  PLOP3.LUT P0, PT, PT, PT, UP0, 0x80, 0x0 ;  /* 0x000000000000781c */ /* 0x000fda0003f0f008 */
[----:B-1----:R-:W-:Y:S05]  /*2ab30*/  @!P0 BRA `(.L_x_14) ;  /* 0x0000003400288947 */ /* 0x002fea0003800000 */
[----:B------:R-:W-:-:S06]  /*2ab40*/  UISETP.NE.AND UP0, UPT, UR58, URZ, UPT ;  /* 0x0000003f3a00728c */ /* 0x000fcc000bf05270 */
[----:B------:R-:W-:-:S13]  /*2ab50*/  PLOP3.LUT P0, PT, PT, PT, UP0, 0x80, 0x0 ;  /* 0x000000000000781c */ /* 0x000fda0003f0f008 */
[----:B------:R-:W-:Y:S05]  /*2ab60*/  @!P0 BRA `(.L_x_1006) ;  /* 0x0000002400388947 */ /* 0x000fea0003800000 */
[----:B------:R-:W-:-:S04]  /*2ab70*/  UISETP.NE.AND UP0, UPT, UR60, URZ, UPT ;  /* 0x0000003f3c00728c */ /* 0x000fc8000bf05270 */
[----:B------:R-:W-:-:S06]  /*2ab80*/  UISETP.NE.OR UP0, UPT, UR58, 0x2, UP0 ;  /* 0x000000023a00788c */ /* 0x000fcc0008705670 */
[----:B------:R-:W-:-:S13]  /*2ab90*/  PLOP3.LUT P0, PT, PT, PT, UP0, 0x80, 0x0 ;  /* 0x000000000000781c */ /* 0x000fda0003f0f008 */
[----:B------:R-:W-:Y:S05]  /*2aba0*/  @P0 BRA `(.L_x_14) ;  /* 0x00000034000c0947 */ /* 0x000fea0003800000 */
[----:B------:R-:W-:-:S13]  /*2abb0*/  LOP3.LUT P2, RZ, R6, 0xff, RZ, 0xc0, !PT ;  /* 0x000000ff06ff7812 */ /* 0x000fda000784c0ff */
[----:B------:R-:W-:Y:S05]  /*2abc0*/  @!P2 BRA `(.L_x_1007) ;  /* 0x000000000018a947 */ /* 0x000fea0003800000 */
[----:B------:R-:W-:Y:S01]  /*2abd0*/  UMOV UR4, 0x400 ;  /* 0x0000040000047882 */ /* 0x000fe20000000000 */
[----:B------:R-:W-:Y:S01]  /*2abe0*/  MOV R0, RZ ;  /* 0x000000ff00007202 */ /* 0x000fe20000000f00 */
[----:B--2---:R-:W-:-:S03]  /*2abf0*/  ULEA UR4, UR45, UR4, 0x18 ;  /* 0x000000042d047291 */ /* 0x004fc6000f8ec03f */
[----:B------:R-:W-:-:S06]  /*2ac00*/  SHF.L.U32 R0, R0, 0x1f, RZ ;  /* 0x0000001f00007819 */ /* 0x000fcc00000006ff */
[----:B------:R-:W1:Y:S02]  /*2ac10*/  SYNCS.PHASECHK.TRANS64.TRYWAIT P0, [UR4+0x78], R0 ;  /* 0x00007800ff0075a7 */ /* 0x000e640008000144 */
[----:B-1----:R-:W-:Y:S05]  /*2ac20*/  @!P0 BRA `(.L_x_1008) ;  /* 0x0000003800648947 */ /* 0x002fea0003800000 */
.L_x_1007:
[----:B-1----:R-:W-:Y:S01]  /*2ac30*/  PRMT R0, RZ, 0x7610, R0 ;  /* 0x00007610ff007816 */ /* 0x002fe20000000000 */
[----:B------:R-:W-:Y:S06]  /*2ac40*/  @P1 BRA `(.L_x_1009) ;  /* 0x0000000000301947 */ /* 0x000fec0003800000 */
[----:B------:R-:W-:Y:S02]  /*2ac50*/  ULDC.64 UR4, c[0x0][0x588] ;  /* 0x0001620000047ab9 */ /* 0x000fe40000000a00 */
[----:B------:R-:W-:-:S04]  /*2ac60*/  ISETP.NE.U32.AND P0, PT, RZ, UR4, PT ;  /* 0x00000004ff007c0c */ /* 0x000fc8000bf05070 */
[----:B------:R-:W-:-:S13]  /*2ac70*/  ISETP.NE.AND.EX P0, PT, RZ, UR5, PT, P0 ;  /* 0x00000005ff007c0c */ /* 0x000fda000bf05300 */
[----:B------:R-:W-:Y:S05]  /*2ac80*/  @!P0 BRA `(.L_x_1010) ;  /* 0x0000000000188947 */ /* 0x000fea0003800000 */
[----:B------:R-:W-:Y:S02]  /*2ac90*/  ULDC.64 UR4, c[0x0][0x588] ;  /* 0x0001620000047ab9 */ /* 0x000fe40000000a00 */
[----:B------:R-:W-:Y:S02]  /*2aca0*/  MOV R6, UR4 ;  /* 0x0000000400067c02 */ /* 0x000fe40008000f00 */
[----:B------:R-:W-:-:S05]  /*2acb0*/  MOV R7, UR5 ;  /* 0x0000000500077c02 */ /* 0x000fca0008000f00 */
[----:B------:R3:W5:Y:S01]  /*2acc0*/  LDG.E R6, desc[UR56][R6.64] ;  /* 0x0000003806067981 */ /* 0x000762000c1e1900 */
[----:B------:R-:W-:Y:S01]  /*2acd0*/  MOV R0, 0x1 ;  /* 0x0000000100007802 */ /* 0x000fe20000000f00 */
[----:B------:R-:W-:Y:S06]  /*2ace0*/  BRA `(.L_x_1009) ;  /* 0x0000000000087947 */ /* 0x000fec0003800000 */
.L_x_1010:
[----:B------:R-:W1:Y:S01]  /*2acf0*/  LDC R6, c[0x0][0x580] ;  /* 0x00016000ff067b82 */ /* 0x000e620000000800 */
[----:B------:R-:W-:-:S07]  /*2ad00*/  MOV R0, 0x1 ;  /* 0x0000000100007802 */ /* 0x000fce0000000f00 */
.L_x_1009:
[----:B------:R-:W-:Y:S05]  /*2ad10*/  @!P2 BRA `(.L_x_1011) ;  /* 0x000000200050a947 */ /* 0x000fea0003800000 */
[----:B------:R-:W4:Y:S01]  /*2ad20*/  LDC R16, c[0x0][0x900] ;  /* 0x00024000ff107b82 */ /* 0x000f220000000800 */
[----:B------:R-:W-:Y:S01]  /*2ad30*/  IMAD.MOV.U32 R5, RZ, RZ, -0x1 ;  /* 0xffffffffff057424 */ /* 0x000fe200078e00ff */
[----:B---3--:R-:W-:Y:S01]  /*2ad40*/  MOV R7, 0x1 ;  /* 0x0000000100077802 */ /* 0x008fe20000000f00 */
[----:B------:R-:W-:Y:S01]  /*2ad50*/  ULOP3.LUT UR21, UR59, 0x2, URZ, 0xfc, !UPT ;  /* 0x000000023b157892 */ /* 0x000fe2000f8efc3f */
[----:B------:R-:W-:Y:S01]  /*2ad60*/  ULDC.64 UR6, c[0x0][0x198] ;  /* 0x0000660000067ab9 */ /* 0x000fe20000000a00 */
[----:B------:R-:W-:Y:S01]  /*2ad70*/  ULDC.64 UR38, c[0x0][0x588] ;  /* 0x0001620000267ab9 */ /* 0x000fe20000000a00 */
[----:B------:R-:W-:Y:S02]  /*2ad80*/  ULDC.64 UR22, c[0x0][0x590] ;  /* 0x0001640000167ab9 */ /* 0x000fe40000000a00 */
[----:B------:R-:W3:Y:S01]  /*2ad90*/  LDC R17, c[0x0][0x8a8] ;  /* 0x00022a00ff117b82 */ /* 0x000ee20000000800 */
[----:B------:R-:W-:Y:S01]  /*2ada0*/  ULDC.64 UR30, c[0x0][0x8f8] ;  /* 0x00023e00001e7ab9 */ /* 0x000fe20000000a00 */
[----:B----4-:R-:W-:-:S02]  /*2adb0*/  SHF.L.U32 R5, R5, R16, RZ ;  /* 0x0000001005057219 */ /* 0x010fc400000006ff */
[----:B------:R-:W-:Y:S02]  /*2adc0*/  SHF.L.U32 R16, R7, R16, RZ ;  /* 0x0000001007107219 */ /* 0x000fe400000006ff */
[----:B------:R-:W-:Y:S02]  /*2add0*/  LOP3.LUT R14, RZ, R5, RZ, 0x33, !PT ;  /* 0x00000005ff0e7212 */ /* 0x000fe400078e33ff */
[----:B---3--:R-:W-:-:S07]  /*2ade0*/  IADD3 R17, R17, -0x1, RZ ;  /* 0xffffffff11117810 */ /* 0x008fce0007ffe0ff */
.L_x_1115:
[----:B------:R-:W-:Y:S02]  /*2adf0*/  ISETP.NE.U32.AND P0, PT, RZ, UR22, PT ;  /* 0x00000016ff007c0c */ /* 0x000fe4000bf05070 */
[----:B------:R-:W-:Y:S02]  /*2ae00*/  R2UR UR51, R3 ;  /* 0x00000000033372ca */ /* 0x000fe400000e0000 */
[----:B------:R-:W-:Y:S02]  /*2ae10*/  R2UR UR50, R2 ;  /* 0x00000000023272ca */ /* 0x000fe400000e0000 */
[----:B------:R-:W-:-:S09]  /*2ae20*/  ISETP.NE.AND.EX P0, PT, RZ, UR23, PT, P0 ;  /* 0x00000017ff007c0c */ /* 0x000fd2000bf05300 */
[----:B------:R-:W-:Y:S02]  /*2ae30*/  USHF.L.U32 UR51, UR51, 0x8, URZ ;  /* 0x0000000833337899 */ /* 0x000fe4000800063f */
[----:B------:R-:W-:Y:S02]  /*2ae40*/  USHF.L.U32 UR50, UR50, 0x8, URZ ;  /* 0x0000000832327899 */ /* 0x000fe4000800063f */
[----:B------:R-:W-:Y:S10]  /*2ae50*/  @!P0 BRA `(.L_x_1012) ;  /* 0x00000000002c8947 */ /* 0x000ff40003800000 */
[----:B------:R-:W-:-:S04]  /*2ae60*/  ISETP.NE.U32.AND P1, PT, RZ, UR38, PT ;  /* 0x00000026ff007c0c */ /* 0x000fc8000bf25070 */
[----:B------:R-:W-:-:S13]  /*2ae70*/  ISETP.NE.AND.EX P1, PT, RZ, UR39, PT, P1 ;  /* 0x00000027ff007c0c */ /* 0x000fda000bf25310 */
[----:B------:R-:W-:Y:S05]  /*2ae80*/  @!P1 BRA `(.L_x_1013) ;  /* 0x0000000000189947 */ /* 0x000fea0003800000 */
[----:B------:R-:W3:Y:S01]  /*2ae90*/  LDC.64 R2, c[0x0][0x588] ;  /* 0x00016200ff027b82 */ /* 0x000ee20000000a00 */
[----:B------:R-:W-:-:S04]  /*2aea0*/  IMAD R5, R10, UR22, RZ ;  /* 0x000000160a057c24 */ /* 0x000fc8000f8e02ff */
[----:B---3--:R-:W-:-:S05]  /*2aeb0*/  IMAD.WIDE R2, R5, 0x4, R2 ;  /* 0x0000000405027825 */ /* 0x008fca00078e0202 */
[----:B-1---5:R4:W5:Y:S01]  /*2aec0*/  LDG.E R6, desc[UR56][R2.64] ;  /* 0x0000003802067981 */ /* 0x022962000c1e1900 */
[----:B------:R-:W-:Y:S01]  /*2aed0*/  MOV R0, 0x1 ;  /* 0x0000000100007802 */ /* 0x000fe20000000f00 */
[----:B------:R-:W-:Y:S06]  /*2aee0*/  BRA `(.L_x_1012) ;  /* 0x0000000000087947 */ /* 0x000fec0003800000 */
.L_x_1013:
[----:B-1---5:R-:W3:Y:S01]  /*2aef0*/  LDC R6, c[0x0][0x580] ;  /* 0x00016000ff067b82 */ /* 0x022ee20000000800 */
[----:B------:R-:W-:-:S07]  /*2af00*/  MOV R0, 0x1 ;  /* 0x0000000100007802 */ /* 0x000fce0000000f00 */
.L_x_1012:
[----:B------:R-:W-:Y:S05]  /*2af10*/  @!P0 BRA `(.L_x_1014) ;  /* 0x00000000001c8947 */ /* 0x000fea0003800000 */
[----:B------:R-:W-:-:S13]  /*2af20*/  LOP3.LUT P2, RZ, R0, 0xff, RZ, 0xc0, !PT ;  /* 0x000000ff00ff7812 */ /* 0x000fda000784c0ff */
[----:B----4-:R-:W4:Y:S02]  /*2af30*/  @!P2 LDC.64 R2, c[0x0][0x588] ;  /* 0x00016200ff02ab82 */ /* 0x010f240000000a00 */
[----:B----4-:R-:W-:-:S04]  /*2af40*/  @!P2 ISETP.NE.U32.AND P0, PT, R2, RZ, PT ;  /* 0x000000ff0200a20c */ /* 0x010fc80003f05070 */
[----:B------:R-:W-:Y:S02]  /*2af50*/  @!P2 ISETP.NE.AND.EX P1, PT, R3, RZ, PT, P0 ;  /* 0x000000ff0300a20c */ /* 0x000fe40003f25300 */
[----:B-1-3-5:R-:W-:Y:S02]  /*2af60*/  @P2 FSETP.EQ.AND P0, PT, R6, RZ, PT ;  /* 0x000000ff0600220b */ /* 0x02afe40003f02000 */
[----:B------:R-:W-:Y:S01]  /*2af70*/  @!P2 PLOP3.LUT P0, PT, P1, PT, PT, 0x8, 0x0 ;  /* 0x000000000000a81c */ /* 0x000fe20000f0e170 */
[----:B------:R-:W-:-:S12]  /*2af80*/  BRA `(.L_x_1015) ;  /* 0x0000000000047947 */ /* 0x000fd80003800000 */
.L_x_1014:
[----:B-1-3-5:R-:W-:-:S13]  /*2af90*/  FSETP.EQ.AND P0, PT, R6, RZ, PT ;  /* 0x000000ff0600720b */ /* 0x02afda0003f02000 */
.L_x_1015:
[----:B------:R-:W-:Y:S01]  /*2afa0*/  UISETP.NE.AND UP0, UPT, UR21, 0x3, UPT ;  /* 0x000000031500788c */ /* 0x000fe2000bf05270 */
[----:B------:R-:W-:-:S04]  /*2afb0*/  ELECT P1, URZ, PT ;  /* 0x00000000003f782f */ /* 0x000fc80003820000 */
[----:B------:R-:W-:Y:S02]  /*2afc0*/  PLOP3.LUT P0, PT, P1, P0, PT, 0x20, 0x0 ;  /* 0x000000000000781c */ /* 0x000fe40000f00470 */
[----:B------:R-:W-:-:S13]  /*2afd0*/  PLOP3.LUT P1, PT, PT, PT, UP0, 0x80, 0x0 ;  /* 0x000000000000781c */ /* 0x000fda0003f2f008 */
[----:B------:R-:W-:Y:S05]  /*2afe0*/  @!P1 BRA `(.L_x_1016) ;  /* 0x0000000000049947 */ /* 0x000fea0003800000 */
[----:B--2---:R-:W-:Y:S01]  /*2aff0*/  BPT.TRAP 0x1 ;  /* 0x000000040000795c */ /* 0x004fe20000300000 */
.L_x_1016:
[----:B--2---:R-:W1:Y:S01]  /*2b000*/  S2UR UR45, SR_CgaCtaId ;  /* 0x00000000002d79c3 */ /* 0x004e620000008800 */
[----:B------:R-:W-:Y:S01]  /*2b010*/  UMOV UR4, 0x400 ;  /* 0x0000040000047882 */ /* 0x000fe20000000000 */
[----:B----4-:R-:W-:-:S04]  /*2b020*/  MOV R2, 0x1 ;  /* 0x0000000100027802 */ /* 0x010fc80000000f00 */
[----:B------:R-:W-:Y:S01]  /*2b030*/  SHF.L.U32 R2, R2, 0x1f, RZ ;  /* 0x0000001f02027819 */ /* 0x000fe200000006ff */
[----:B-1----:R-:W-:-:S09]  /*2b040*/  ULEA UR4, UR45, UR4, 0x18 ;  /* 0x000000042d047291 */ /* 0x002fd2000f8ec03f */
[----:B------:R-:W1:Y:S02]  /*2b050*/  SYNCS.PHASECHK.TRANS64.TRYWAIT P2, [UR4+0x50], R2 ;  /* 0x00005002ff0075a7 */ /* 0x000e640008040144 */
[----:B-1----:R-:W-:Y:S05]  /*2b060*/  @!P2 BRA `(.L_x_1017) ;  /* 0x00000034006ca947 */ /* 0x002fea0003800000 */
.L_x_1157:
[----:B------:R-:W-:Y:S04]  /*2b070*/  BSSY B0, `(.L_x_1018) ;  /* 0x000000e000007945 */ /* 0x000fe80003800000 */
[----:B------:R-:W-:Y:S05]  /*2b080*/  @!P0 BRA `(.L_x_1019) ;  /* 0x0000000000308947 */ /* 0x000fea0003800000 */
[----:B------:R-:W-:Y:S01]  /*2b090*/  R2UR UR52, R10 ;  /* 0x000000000a3472ca */ /* 0x000fe200000e0000 */
[----:B------:R-:W-:Y:S02]  /*2b0a0*/  UIADD3 UR8, UP0, UR6, 0x3f0, URZ ;  /* 0x000003f006087890 */ /* 0x000fe4000ff1e03f */
[----:B------:R-:W-:Y:S02]  /*2b0b0*/  UIADD3 UR48, UR4, 0x200, URZ ;  /* 0x0000020004307890 */ /* 0x000fe4000fffe03f */
[----:B------:R-:W-:Y:S02]  /*2b0c0*/  UIADD3 UR49, UR4, 0x30, URZ ;  /* 0x0000003004317890 */ /* 0x000fe4000fffe03f */
[----:B------:R-:W-:Y:S01]  /*2b0d0*/  UIADD3.X UR9, URZ, UR7, URZ, UP0, !UPT ;  /* 0x000000073f097290 */ /* 0x000fe200087fe43f */
[----:B------:R-:W-:Y:S01]  /*2b0e0*/  UMOV UR10, 0x0 ;  /* 0x00000000000a7882 */ /* 0x000fe20000000000 */
[----:B------:R-:W-:-:S07]  /*2b0f0*/  UMOV UR11, 0x10000000 ;  /* 0x10000000000b7882 */ /* 0x000fce0000000000 */
[----:B------:R2:W-:Y:S02]  /*2b100*/  UTMALDG.3D [UR48], [UR8], desc[UR10] ;  /* 0x00000a30080075b4 */ /* 0x0005e40008011000 */
[----:B--2---:R-:W-:Y:S05]  /*2b110*/  @!P1 BRA `(.L_x_1020) ;  /* 0x0000000000049947 */ /* 0x004fea0003800000 */
[----:B------:R-:W-:Y:S01]  /*2b120*/  BPT.TRAP 0x1 ;  /* 0x000000040000795c */ /* 0x000fe20000300000 */
.L_x_1020:
[----:B-1----:R-:W1:Y:S02]  /*2b130*/  LDC R3, c[0x0][0x800] ;  /* 0x00020000ff037b82 */ /* 0x002e640000000800 */
[----:B-1----:R2:W-:Y:S02]  /*2b140*/  SYNCS.ARRIVE.TRANS64.RED.A0TR RZ, [UR4+0x30], R3 ;  /* 0x00003003ffff79a7 */ /* 0x0025e40008300404 */
.L_x_1019:
[----:B------:R-:W-:Y:S05]  /*2b150*/  BSYNC B0 ;  /* 0x0000000000007941 */ /* 0x000fea0003800000 */
.L_x_1018:
[----:B------:R-:W-:Y:S05]  /*2b160*/  @!P1 BRA `(.L_x_1021) ;  /* 0x0000000000049947 */ /* 0x000fea0003800000 */
[----:B------:R-:W-:Y:S01]  /*2b170*/  BPT.TRAP 0x1 ;  /* 0x000000040000795c */ /* 0x000fe20000300000 */
.L_x_1021:
[----:B------:R-:W-:-:S04]  /*2b180*/  UIADD3 UR41, UR4, 0x30, URZ ;  /* 0x0000003004297890 */ /* 0x000fc8000fffe03f */
[----:B------:R-:W-:-:S09]  /*2b190*/  UPRMT UR14, UR45, 0x654, UR41 ;  /* 0x000006542d0e7896 */ /* 0x000fd20008000029 */
[----:B------:R-:W-:Y:S01]  /*2b1a0*/  SYNCS.ARRIVE.TRANS64.RED.A1T0 RZ, [UR14], RZ ;  /* 0x000000ffffff79a7 */ /* 0x000fe2000810040e */
[----:B------:R-:W-:Y:S05]  /*2b1b0*/  @!P1 BRA `(.L_x_1022) ;  /* 0x0000000000049947 */ /* 0x000fea0003800000 */
[----:B------:R-:W-:Y:S01]  /*2b1c0*/  BPT.TRAP 0x1 ;  /* 0x000000040000795c */ /* 0x000fe20000300000 */
.L_x_1022:
[----:B------:R-:W3:Y:S02]  /*2b1d0*/  SYNCS.PHASECHK.TRANS64.TRYWAIT P2, [UR4+0x58], R2 ;  /* 0x00005802ff0075a7 */ /* 0x000ee40008040144 */
[----:B---3--:R-:W-:Y:S05]  /*2b1e0*/  @!P2 BRA `(.L_x_1023) ;  /* 0x000000340024a947 */ /* 0x008fea0003800000 */
.L_x_1158:
[----:B------:R-:W-:Y:S04]  /*2b1f0*/  BSSY B0, `(.L_x_1024) ;  /* 0x0000010000007945 */ /* 0x000fe80003800000 */
[----:B------:R-:W-:Y:S05]  /*2b200*/  @!P0 BRA `(.L_x_1025) ;  /* 0x0000000000388947 */ /* 0x000fea0003800000 */
[----:B------:R-:W-:Y:S01]  /*2b210*/  UIADD3 UR16, UP0, UR6, 0x3f0, URZ ;  /* 0x000003f006107890 */ /* 0x000fe2000ff1e03f */
[----:B------:R-:W-:Y:S01]  /*2b220*/  R2UR UR12, R10 ;  /* 0x000000000a0c72ca */ /* 0x000fe200000e0000 */
[----:B------:R-:W-:Y:S02]  /*2b230*/  UIADD3 UR11, UR51, 0x80, URZ ;  /* 0x00000080330b7890 */ /* 0x000fe4000fffe03f */
[----:B------:R-:W-:Y:S02]  /*2b240*/  UIADD3 UR8, UR4, 0x2200, URZ ;  /* 0x0000220004087890 */ /* 0x000fe4000fffe03f */
[----:B------:R-:W-:Y:S02]  /*2b250*/  UIADD3 UR9, UR4, 0x38, URZ ;  /* 0x0000003804097890 */ /* 0x000fe4000fffe03f */
[----:B------:R-:W-:Y:S01]  /*2b260*/  UIADD3.X UR17, URZ, UR7, URZ, UP0, !UPT ;  /* 0x000000073f117290 */ /* 0x000fe200087fe43f */
[----:B------:R-:W-:Y:S01]  /*2b270*/  UMOV UR18, 0x0 ;  /* 0x0000000000127882 */ /* 0x000fe20000000000 */
[----:B------:R-:W-:Y:S01]  /*2b280*/  UMOV UR19, 0x10000000 ;  /* 0x1000000000137882 */ /* 0x000fe20000000000 */
[----:B------:R-:W-:-:S06]  /*2b290*/  UMOV UR10, UR50 ;  /* 0x00000032000a7c82 */ /* 0x000fcc0008000000 */
[----:B------:R3:W-:Y:S02]  /*2b2a0*/  UTMALDG.3D [UR8], [UR16], desc[UR18] ;  /* 0x00001208100075b4 */ /* 0x0007e40008011000 */
[----:B---3--:R-:W-:Y:S05]  /*2b2b0*/  @!P1 BRA `(.L_x_1026) ;  /* 0x0000000000049947 */ /* 0x008fea0003800000 */
[----:B------:R-:W-:Y:S01]  /*2b2c0*/  BPT.TRAP 0x1 ;  /* 0x000000040000795c */ /* 0x000fe20000300000 */
.L_x_1026:
[----:B-12---:R-:W1:Y:S02]  /*2b2d0*/  LDC R3, c[0x0][0x800] ;  /* 0x00020000ff037b82 */ /* 0x006e640000000800 */
[----:B-1----:R3:W-:Y:S02]  /*2b2e0*/  SYNCS.ARRIVE.TRANS64.RED.A0TR RZ, [UR4+0x38], R3 ;  /* 0x00003803ffff79a7 */ /* 0x0027e40008300404 */
.L_x_1025:
[----:B------:R-:W-:Y:S05]  /*2b2f0*/  BSYNC B0 ;  /* 0x0000000000007941 */ /* 0x000fea0003800000 */
.L_x_1024:
[----:B------:R-:W-:Y:S05]  /*2b300*/  @!P1 BRA `(.L_x_1027) ;  /* 0x0000000000049947 */ /* 0x000fea0003800000 */
[----:B------:R-:W-:Y:S01]  /*2b310*/  BPT.TRAP 0x1 ;  /* 0x000000040000795c */ /* 0x000fe20000300000 */
.L_x_1027:
[----:B------:R-:W-:Y:S02]  /*2b320*/  UIADD3 UR33, UR4, 0x38, URZ ;  /* 0x0000003804217890 */ /* 0x000fe4000fffe03f */
[----:B------:R-:W-:Y:S02]  /*2b330*/  UIADD3 UR10, UR50, 0x20, URZ ;  /* 0x00000020320a7890 */ /* 0x000fe4000fffe03f */
[----:B------:R-:W-:-:S09]  /*2b340*/  UPRMT UR13, UR45, 0x654, UR33 ;  /* 0x000006542d0d7896 */ /* 0x000fd20008000021 */
[----:B------:R-:W-:Y:S01]  /*2b350*/  SYNCS.ARRIVE.TRANS64.RED.A1T0 RZ, [UR13], RZ ;  /* 0x000000ffffff79a7 */ /* 0x000fe2000810040d */
[----:B------:R-:W-:Y:S05]  /*2b360*/  @!P1 BRA `(.L_x_1028) ;  /* 0x0000000000049947 */ /* 0x000fea0003800000 */
[----:B------:R-:W-:Y:S01]  /*2b370*/  BPT.TRAP 0x1 ;  /* 0x000000040000795c */ /* 0x000fe20000300000 */
.L_x_1028:
[----:B------:R-:W4:Y:S02]  /*2b380*/  SYNCS.PHASECHK.TRANS64.TRYWAIT P2, [UR4+0x60], R2 ;  /* 0x00006002ff0075a7 */ /* 0x000f240008040144 */
[----:B----4-:R-:W-:Y:S05]  /*2b390*/  @!P2 BRA `(.L_x_1029) ;  /* 0x0000003000d0a947 */ /* 0x010fea0003800000 */
.L_x_1159:
        /* <DEDUP_REMOVED lines=8> */
[----:B------:R-:W-:Y:S01]  /*2b420*/  UMOV UR19, 0x10000000 ;  /* 0x1000000000137882 */ /* 0x000fe20000000000 */
[----:B------:R-:W-:-:S06]  /*2b430*/  UMOV UR11, UR51 ;  /* 0x00000033000b7c82 */ /* 0x000fcc0008000000 */
[----:B------:R4:W-:Y:S02]  /*2b440*/  UTMALDG.3D [UR8], [UR16], desc[UR18] ;  /* 0x00001208100075b4 */ /* 0x0009e40008011000 */
[----:B----4-:R-:W-:Y:S05]  /*2b450*/  @!P1 BRA `(.L_x_1032) ;  /* 0x0000000000049947 */ /* 0x010fea0003800000 */
[----:B------:R-:W-:Y:S01]  /*2b460*/  BPT.TRAP 0x1 ;  /* 0x000000040000795c */ /* 0x000fe20000300000 */
.L_x_1032:
[----:B-123--:R-:W1:Y:S02]  /*2b470*/  LDC R3, c[0x0][0x800] ;  /* 0x00020000ff037b82 */ /* 0x00ee640000000800 */
[----:B-1----:R4:W-:Y:S02]  /*2b480*/  SYNCS.ARRIVE.TRANS64.RED.A0TR RZ, [UR4+0x40], R3 ;  /* 0x00004003ffff79a7 */ /* 0x0029e40008300404 */
.L_x_1031:
[----:B------:R-:W-:Y:S05]  /*2b490*/  BSYNC B0 ;  /* 0x0000000000007941 */ /* 0x000fea0003800000 */
.L_x_1030:
[----:B------:R-:W-:Y:S05]  /*2b4a0*/  @!P1 BRA `(.L_x_1033) ;  /* 0x0000000000049947 */ /* 0x000fea0003800000 */
[----:B------:R-:W-:Y:S01]  /*2b4b0*/  BPT.TRAP 0x1 ;  /* 0x000000040000795c */ /* 0x000fe20000300000 */
.L_x_1033:
[----:B------:R-:W-:-:S04]  /*2b4c0*/  UIADD3 UR25, UR4, 0x40, URZ ;  /* 0x0000004004197890 */ /* 0x000fc8000fffe03f */
[----:B------:R-:W-:-:S09]  /*2b4d0*/  UPRMT UR15, UR45, 0x654, UR25 ;  /* 0x000006542d0f7896 */ /* 0x000fd20008000019 */
[----:B------:R-:W-:Y:S01]  /*2b4e0*/  SYNCS.ARRIVE.TRANS64.RED.A1T0 RZ, [UR15], RZ ;  /* 0x000000ffffff79a7 */ /* 0x000fe2000810040f */
[----:B------:R-:W-:Y:S05]  /*2b4f0*/  @!P1 BRA `(.L_x_1034) ;  /* 0x0000000000049947 */ /* 0x000fea0003800000 */
[----:B------:R-:W-:Y:S01]  /*2b500*/  BPT.TRAP 0x1 ;  /* 0x000000040000795c */ /* 0x000fe20000300000 */
.L_x_1034:
[----:B------:R-:W5:Y:S02]  /*2b510*/  SYNCS.PHASECHK.TRANS64.TRYWAIT P2, [UR4+0x68], R2 ;  /* 0x00006802ff0075a7 */ /* 0x000f640008040144 */
[----:B-----5:R-:W-:Y:S05]  /*2b520*/  @!P2 BRA `(.L_x_1035) ;  /* 0x000000300084a947 */ /* 0x020fea0003800000 */
.L_x_1160:
        /* <DEDUP_REMOVED lines=9> */
[----:B------:R-:W-:-:S07]  /*2b5c0*/  UMOV UR19, 0x10000000 ;  /* 0x1000000000137882 */ /* 0x000fce0000000000 */
[----:B------:R1:W-:Y:S02]  /*2b5d0*/  UTMALDG.3D [UR8], [UR16], desc[UR18] ;  /* 0x00001208100075b4 */ /* 0x0003e40008011000 */
[----:B-1----:R-:W-:Y:S05]  /*2b5e0*/  @!P1 BRA `(.L_x_1038) ;  /* 0x0000000000049947 */ /* 0x002fea0003800000 */
[----:B------:R-:W-:Y:S01]  /*2b5f0*/  BPT.TRAP 0x1 ;  /* 0x000000040000795c */ /* 0x000fe20000300000 */
.L_x_1038:
[----:B--234-:R-:W1:Y:S02]  /*2b600*/  LDC R3, c[0x0][0x800] ;  /* 0x00020000ff037b82 */ /* 0x01ce640000000800 */
[----:B-1----:R1:W-:Y:S02]  /*2b610*/  SYNCS.ARRIVE.TRANS64.RED.A0TR RZ, [UR4+0x48], R3 ;  /* 0x00004803ffff79a7 */ /* 0x0023e40008300404 */
.L_x_1037:
[----:B------:R-:W-:Y:S05]  /*2b620*/  BSYNC B0 ;  /* 0x0000000000007941 */ /* 0x000fea0003800000 */
.L_x_1036:
[----:B------:R-:W-:Y:S05]  /*2b630*/  @!P1 BRA `(.L_x_1039) ;  /* 0x0000000000049947 */ /* 0x000fea0003800000 */
[----:B------:R-:W-:Y:S01]  /*2b640*/  BPT.TRAP 0x1 ;  /* 0x000000040000795c */ /* 0x000fe20000300000 */
.L_x_1039:
[----:B------:R-:W-:Y:S02]  /*2b650*/  UIADD3 UR17, UR4, 0x48, URZ ;  /* 0x0000004804117890 */ /* 0x000fe4000fffe03f */
[----:B------:R-:W-:Y:S02]  /*2b660*/  UIADD3 UR42, UR50, 0x40, URZ ;  /* 0x00000040322a7890 */ /* 0x000fe4000fffe03f */
[----:B------:R-:W-:-:S09]  /*2b670*/  UPRMT UR5, UR45, 0x654, UR17 ;  /* 0x000006542d057896 */ /* 0x000fd20008000011 */
[----:B------:R-:W-:Y:S01]  /*2b680*/  SYNCS.ARRIVE.TRANS64.RED.A1T0 RZ, [UR5], RZ ;  /* 0x000000ffffff79a7 */ /* 0x000fe20008100405 */
[----:B------:R-:W-:Y:S05]  /*2b690*/  @!P1 BRA `(.L_x_1040) ;  /* 0x0000000000049947 */ /* 0x000fea0003800000 */
[----:B------:R-:W-:Y:S01]  /*2b6a0*/  BPT.TRAP 0x1 ;  /* 0x000000040000795c */ /* 0x000fe20000300000 */
.L_x_1040:
[----:B-1234-:R-:W-:-:S04]  /*2b6b0*/  SHF.L.U32 R3, RZ, 0x1f, RZ ;  /* 0x0000001fff037819 */ /* 0x01efc800000006ff */
[----:B------:R-:W1:Y:S02]  /*2b6c0*/  SYNCS.PHASECHK.TRANS64.TRYWAIT P2, [UR4+0x50], R3 ;  /* 0x00005003ff0075a7 */ /* 0x000e640008040144 */
[----:B-1----:R-:W-:Y:S05]  /*2b6d0*/  @!P2 BRA `(.L_x_1041) ;  /* 0x000000300030a947 */ /* 0x002fea0003800000 */
.L_x_1161:
[----:B------:R-:W-:Y:S04]  /*2b6e0*/  BSSY B0, `(.L_x_1042) ;  /* 0x000000e000007945 */ /* 0x000fe80003800000 */
[----:B------:R-:W-:Y:S05]  /*2b6f0*/  @!P0 BRA `(.L_x_1043) ;  /* 0x0000000000308947 */ /* 0x000fea0003800000 */
[----:B------:R-:W-:Y:S01]  /*2b700*/  R2UR UR44, R10 ;  /* 0x000000000a2c72ca */ /* 0x000fe200000e0000 */
[----:B------:R-:W-:Y:S02]  /*2b710*/  UIADD3 UR8, UP0, UR6, 0x3f0, URZ ;  /* 0x000003f006087890 */ /* 0x000fe4000ff1e03f */
[----:B------:R-:W-:Y:S02]  /*2b720*/  UIADD3 UR40, UR4, 0x200, URZ ;  /* 0x0000020004287890 */ /* 0x000fe4000fffe03f */
[----:B------:R-:W-:Y:S01]  /*2b730*/  UIADD3.X UR9, URZ, UR7, URZ, UP0, !UPT ;  /* 0x000000073f097290 */ /* 0x000fe200087fe43f */
[----:B------:R-:W-:Y:S01]  /*2b740*/  UMOV UR10, 0x0 ;  /* 0x00000000000a7882 */ /* 0x000fe20000000000 */
[----:B------:R-:W-:Y:S01]  /*2b750*/  UMOV UR11, 0x10000000 ;  /* 0x10000000000b7882 */ /* 0x000fe20000000000 */
[----:B------:R-:W-:-:S06]  /*2b760*/  UMOV UR43, UR51 ;  /* 0x00000033002b7c82 */ /* 0x000fcc0008000000 */
[----:B------:R2:W-:Y:S02]  /*2b770*/  UTMALDG.3D [UR40], [UR8], desc[UR10] ;  /* 0x00000a28080075b4 */ /* 0x0005e40008011000 */
[----:B--2---:R-:W-:Y:S05]  /*2b780*/  @!P1 BRA `(.L_x_1044) ;  /* 0x0000000000049947 */ /* 0x004fea0003800000 */
[----:B------:R-:W-:Y:S01]  /*2b790*/  BPT.TRAP 0x1 ;  /* 0x000000040000795c */ /* 0x000fe20000300000 */
.L_x_1044:
[----:B-1----:R-:W1:Y:S02]  /*2b7a0*/  LDC R4, c[0x0][0x800] ;  /* 0x00020000ff047b82 */ /* 0x002e640000000800 */
[----:B-1----:R2:W-:Y:S02]  /*2b7b0*/  SYNCS.ARRIVE.TRANS64.RED.A0TR RZ, [UR4+0x30], R4 ;  /* 0x00003004ffff79a7 */ /* 0x0025e40008300404 */
.L_x_1043:
[----:B------:R-:W-:Y:S05]  /*2b7c0*/  BSYNC B0 ;  /* 0x0000000000007941 */ /* 0x000fea0003800000 */
.L_x_1042:
[----:B------:R-:W-:Y:S05]  /*2b7d0*/  @!P1 BRA `(.L_x_1045) ;  /* 0x0000000000049947 */ /* 0x000fea0003800000 */
[----:B------:R-:W-:Y:S01]  /*2b7e0*/  BPT.TRAP 0x1 ;  /* 0x000000040000795c */ /* 0x000fe20000300000 */
.L_x_1045:
[----:B------:R-:W-:Y:S01]  /*2b7f0*/  SYNCS.ARRIVE.TRANS64.RED.A1T0 RZ, [UR14], RZ ;  /* 0x000000ffffff79a7 */ /* 0x000fe2000810040e */
[----:B------:R-:W-:Y:S05]  /*2b800*/  @!P1 BRA `(.L_x_1046) ;  /* 0x0000000000049947 */ /* 0x000fea0003800000 */
[----:B------:R-:W-:Y:S01]  /*2b810*/  BPT.TRAP 0x1 ;  /* 0x000000040000795c */ /* 0x000fe20000300000 */
.L_x_1046:
[----:B------:R-:W3:Y:S02]  /*2b820*/  SYNCS.PHASECHK.TRANS64.TRYWAIT P2, [UR4+0x58], R3 ;  /* 0x00005803ff0075a7 */ /* 0x000ee40008040144 */
[----:B---3--:R-:W-:Y:S05]  /*2b830*/  @!P2 BRA `(.L_x_1047) ;  /* 0x0000002c00f0a947 */ /* 0x008fea0003800000 */
.L_x_1162:
        /* <DEDUP_REMOVED lines=13> */
.L_x_1050:
[----:B-12---:R-:W1:Y:S02]  /*2b910*/  LDC R4, c[0x0][0x800] ;  /* 0x00020000ff047b82 */ /* 0x006e640000000800 */
[----:B-1----:R3:W-:Y:S02]  /*2b920*/  SYNCS.ARRIVE.TRANS64.RED.A0TR RZ, [UR4+0x38], R4 ;  /* 0x00003804ffff79a7 */ /* 0x0027e40008300404 */
.L_x_1049:
[----:B------:R-:W-:Y:S05]  /*2b930*/  BSYNC B0 ;  /* 0x0000000000007941 */ /* 0x000fea0003800000 */
.L_x_1048:
[----:B------:R-:W-:Y:S05]  /*2b940*/  @!P1 BRA `(.L_x_1051) ;  /* 0x0000000000049947 */ /* 0x000fea0003800000 */
[----:B------:R-:W-:Y:S01]  /*2b950*/  BPT.TRAP 0x1 ;  /* 0x000000040000795c */ /* 0x000fe20000300000 */
.L_x_1051:
[----:B------:R-:W-:Y:S01]  /*2b960*/  SYNCS.ARRIVE.TRANS64.RED.A1T0 RZ, [UR13], RZ ;  /* 0x000000ffffff79a7 */ /* 0x000fe2000810040d */
[----:B------:R-:W-:Y:S01]  /*2b970*/  UIADD3 UR26, UR50, 0x60, URZ ;  /* 0x00000060321a7890 */ /* 0x000fe2000fffe03f */
[----:B------:R-:W-:Y:S11]  /*2b980*/  @!P1 BRA `(.L_x_1052) ;  /* 0x0000000000049947 */ /* 0x000ff60003800000 */
[----:B------:R-:W-:Y:S01]  /*2b990*/  BPT.TRAP 0x1 ;  /* 0x000000040000795c */ /* 0x000fe20000300000 */
.L_x_1052:
[----:B------:R-:W4:Y:S02]  /*2b9a0*/  SYNCS.PHASECHK.TRANS64.TRYWAIT P2, [UR4+0x60], R3 ;  /* 0x00006003ff0075a7 */ /* 0x000f240008040144 */
[----:B----4-:R-:W-:Y:S05]  /*2b9b0*/  @!P2 BRA `(.L_x_1053) ;  /* 0x0000002c00a8a947 */ /* 0x010fea0003800000 */
.L_x_1163:
        /* <DEDUP_REMOVED lines=12> */
.L_x_1056:
[----:B-123--:R-:W1:Y:S02]  /*2ba80*/  LDC R4, c[0x0][0x800] ;  /* 0x00020000ff047b82 */ /* 0x00ee640000000800 */
[----:B-1----:R4:W-:Y:S02]  /*2ba90*/  SYNCS.ARRIVE.TRANS64.RED.A0TR RZ, [UR4+0x40], R4 ;  /* 0x00004004ffff79a7 */ /* 0x0029e40008300404 */
.L_x_1055:
[----:B------:R-:W-:Y:S05]  /*2baa0*/  BSYNC B0 ;  /* 0x0000000000007941 */ /* 0x000fea0003800000 */
.L_x_1054:
[----:B------:R-:W-:Y:S05]  /*2bab0*/  @!P1 BRA `(.L_x_1057) ;  /* 0x0000000000049947 */ /* 0x000fea0003800000 */
[----:B------:R-:W-:Y:S01]  /*2bac0*/  BPT.TRAP 0x1 ;  /* 0x000000040000795c */ /* 0x000fe20000300000 */
.L_x_1057:
[----:B------:R-:W-:Y:S01]  /*2bad0*/  SYNCS.ARRIVE.TRANS64.RED.A1T0 RZ, [UR15], RZ ;  /* 0x000000ffffff79a7 */ /* 0x000fe2000810040f */
[----:B------:R-:W-:Y:S05]  /*2bae0*/  @!P1 BRA `(.L_x_1058) ;  /* 0x0000000000049947 */ /* 0x000fea0003800000 */
[----:B------:R-:W-:Y:S01]  /*2baf0*/  BPT.TRAP 0x1 ;  /* 0x000000040000795c */ /* 0x000fe20000300000 */
.L_x_1058:
[----:B------:R-:W5:Y:S02]  /*2bb00*/  SYNCS.PHASECHK.TRANS64.TRYWAIT P2, [UR4+0x68], R3 ;  /* 0x00006803ff0075a7 */ /* 0x000f640008040144 */
[----:B-----5:R-:W-:Y:S05]  /*2bb10*/  @!P2 BRA `(.L_x_1059) ;  /* 0x0000002c0068a947 */ /* 0x020fea0003800000 */
.L_x_1164:
        /* <DEDUP_REMOVED lines=11> */
[----:B-1----:R-:W-:Y:S05]  /*2bbd0*/  @!P1 BRA `(.L_x_1062) ;  /* 0x0000000000049947 */ /* 0x002fea0003800000 */
[----:B------:R-:W-:Y:S01]  /*2bbe0*/  BPT.TRAP 0x1 ;  /* 0x000000040000795c */ /* 0x000fe20000300000 */
.L_x_1062:
[----:B--234-:R-:W1:Y:S02]  /*2bbf0*/  LDC R4, c[0x0][0x800] ;  /* 0x00020000ff047b82 */ /* 0x01ce640000000800 */
[----:B-1----:R1:W-:Y:S02]  /*2bc00*/  SYNCS.ARRIVE.TRANS64.RED.A0TR RZ, [UR4+0x48], R4 ;  /* 0x00004804ffff79a7 */ /* 0x0023e40008300404 */
.L_x_1061:
[----:B------:R-:W-:Y:S05]  /*2bc10*/  BSYNC B0 ;  /* 0x0000000000007941 */ /* 0x000fea0003800000 */
.L_x_1060:
[----:B------:R-:W-:Y:S05]  /*2bc20*/  @!P1 BRA `(.L_x_1063) ;  /* 0x0000000000049947 */ /* 0x000fea0003800000 */
[----:B------:R-:W-:Y:S01]  /*2bc30*/  BPT.TRAP 0x1 ;  /* 0x000000040000795c */ /* 0x000fe20000300000 */
.L_x_1063:
[----:B------:R-:W-:Y:S01]  /*2bc40*/  SYNCS.ARRIVE.TRANS64.RED.A1T0 RZ, [UR5], RZ ;  /* 0x000000ffffff79a7 */ /* 0x000fe20008100405 */
[----:B------:R-:W-:Y:S01]  /*2bc50*/  UIADD3 UR10, UR50, 0x80, URZ ;  /* 0x00000080320a7890 */ /* 0x000fe2000fffe03f */
[----:B------:R-:W-:Y:S11]  /*2bc60*/  @!P1 BRA `(.L_x_1064) ;  /* 0x0000000000049947 */ /* 0x000ff60003800000 */
[----:B------:R-:W-:Y:S01]  /*2bc70*/  BPT.TRAP 0x1 ;  /* 0x000000040000795c */ /* 0x000fe20000300000 */
.L_x_1064:
[----:B------:R-:W5:Y:S02]  /*2bc80*/  SYNCS.PHASECHK.TRANS64.TRYWAIT P2, [UR4+0x50], R2 ;  /* 0x00005002ff0075a7 */ /* 0x000f640008040144 */
[----:B-----5:R-:W-:Y:S05]  /*2bc90*/  @!P2 BRA `(.L_x_1065) ;  /* 0x0000002c0020a947 */ /* 0x020fea0003800000 */
.L_x_1165:
        /* <DEDUP_REMOVED lines=8> */
[----:B------:R-:W-:Y:S01]  /*2bd20*/  UMOV UR9, UR41 ;  /* 0x0000002900097c82 */ /* 0x000fe20008000000 */
[----:B------:R-:W-:-:S05]  /*2bd30*/  UMOV UR11, UR51 ;  /* 0x00000033000b7c82 */ /* 0x000fca0008000000 */
[----:B------:R1:W-:Y:S02]  /*2bd40*/  UTMALDG.3D [UR8], [UR18], desc[UR26] ;  /* 0x00001a08120075b4 */ /* 0x0003e40008011000 */
[----:B-1----:R-:W-:Y:S05]  /*2bd50*/  @!P1 BRA `(.L_x_1068) ;  /* 0x0000000000049947 */ /* 0x002fea0003800000 */
[----:B------:R-:W-:Y:S01]  /*2bd60*/  BPT.TRAP 0x1 ;  /* 0x000000040000795c */ /* 0x000fe20000300000 */
.L_x_1068:
[----:B--234-:R-:W1:Y:S02]  /*2bd70*/  LDC R4, c[0x0][0x800] ;  /* 0x00020000ff047b82 */ /* 0x01ce640000000800 */
[----:B-1----:R1:W-:Y:S02]  /*2bd80*/  SYNCS.ARRIVE.TRANS64.RED.A0TR RZ, [UR4+0x30], R4 ;  /* 0x00003004ffff79a7 */ /* 0x0023e40008300404 */
.L_x_1067:
[----:B------:R-:W-:Y:S05]  /*2bd90*/  BSYNC B0 ;  /* 0x0000000000007941 */ /* 0x000fea0003800000 */
.L_x_1066:
[----:B------:R-:W-:Y:S05]  /*2bda0*/  @!P1 BRA `(.L_x_1069) ;  /* 0x0000000000049947 */ /* 0x000fea0003800000 */
[----:B------:R-:W-:Y:S01]  /*2bdb0*/  BPT.TRAP 0x1 ;  /* 0x000000040000795c */ /* 0x000fe20000300000 */
.L_x_1069:
[----:B------:R-:W-:Y:S01]  /*2bdc0*/  SYNCS.ARRIVE.TRANS64.RED.A1T0 RZ, [UR14], RZ ;  /* 0x000000ffffff79a7 */ /* 0x000fe2000810040e */
[----:B------:R-:W-:Y:S05]  /*2bdd0*/  @!P1 BRA `(.L_x_1070) ;  /* 0x0000000000049947 */ /* 0x000fea0003800000 */
[----:B------:R-:W-:Y:S01]  /*2bde0*/  BPT.TRAP 0x1 ;  /* 0x000000040000795c */ /* 0x000fe20000300000 */
.L_x_1070:
[----:B------:R-:W5:Y:S02]  /*2bdf0*/  SYNCS.PHASECHK.TRANS64.TRYWAIT P2, [UR4+0x58], R2 ;  /* 0x00005802ff0075a7 */ /* 0x000f640008040144 */
[----:B-----5:R-:W-:Y:S05]  /*2be00*/  @!P2 BRA `(.L_x_1071) ;  /* 0x0000002800dca947 */ /* 0x020fea0003800000 */
.L_x_1166:
        /* <DEDUP_REMOVED lines=13> */
.L_x_1074:
[----:B--234-:R-:W1:Y:S02]  /*2bee0*/  LDC R4, c[0x0][0x800] ;  /* 0x00020000ff047b82 */ /* 0x01ce640000000800 */
[----:B-1----:R1:W-:Y:S02]  /*2bef0*/  SYNCS.ARRIVE.TRANS64.RED.A0TR RZ, [UR4+0x38], R4 ;  /* 0x00003804ffff79a7 */ /* 0x0023e40008300404 */
.L_x_1073:
[----:B------:R-:W-:Y:S05]  /*2bf00*/  BSYNC B0 ;  /* 0x0000000000007941 */ /* 0x000fea0003800000 */
.L_x_1072:
[----:B------:R-:W-:Y:S05]  /*2bf10*/  @!P1 BRA `(.L_x_1075) ;  /* 0x0000000000049947 */ /* 0x000fea0003800000 */
[----:B------:R-:W-:Y:S01]  /*2bf20*/  BPT.TRAP 0x1 ;  /* 0x000000040000795c */ /* 0x000fe20000300000 */
.L_x_1075:
[----:B------:R-:W-:Y:S01]  /*2bf30*/  SYNCS.ARRIVE.TRANS64.RED.A1T0 RZ, [UR13], RZ ;  /* 0x000000ffffff79a7 */ /* 0x000fe2000810040d */
[----:B------:R-:W-:Y:S01]  /*2bf40*/  UIADD3 UR10, UR50, 0xa0, URZ ;  /* 0x000000a0320a7890 */ /* 0x000fe2000fffe03f */
[----:B------:R-:W-:Y:S11]  /*2bf50*/  @!P1 BRA `(.L_x_1076) ;  /* 0x0000000000049947 */ /* 0x000ff60003800000 */
[----:B------:R-:W-:Y:S01]  /*2bf60*/  BPT.TRAP 0x1 ;  /* 0x000000040000795c */ /* 0x000fe20000300000 */
.L_x_1076:
[----:B------:R-:W5:Y:S02]  /*2bf70*/  SYNCS.PHASECHK.TRANS64.TRYWAIT P2, [UR4+0x60], R2 ;  /* 0x00006002ff0075a7 */ /* 0x000f640008040144 */
[----:B-----5:R-:W-:Y:S05]  /*2bf80*/  @!P2 BRA `(.L_x_1077) ;  /* 0x000000280094a947 */ /* 0x020fea0003800000 */
.L_x_1167:
        /* <DEDUP_REMOVED lines=13> */
.L_x_1080:
[----:B--234-:R-:W1:Y:S02]  /*2c060*/  LDC R4, c[0x0][0x800] ;  /* 0x00020000ff047b82 */ /* 0x01ce640000000800 */
[----:B-1----:R1:W-:Y:S02]  /*2c070*/  SYNCS.ARRIVE.TRANS64.RED.A0TR RZ, [UR4+0x40], R4 ;  /* 0x00004004ffff79a7 */ /* 0x0023e40008300404 */
.L_x_1079:
[----:B------:R-:W-:Y:S05]  /*2c080*/  BSYNC B0 ;  /* 0x0000000000007941 */ /* 0x000fea0003800000 */
.L_x_1078:
[----:B------:R-:W-:Y:S05]  /*2c090*/  @!P1 BRA `(.L_x_1081) ;  /* 0x0000000000049947 */ /* 0x000fea0003800000 */
[----:B------:R-:W-:Y:S01]  /*2c0a0*/  BPT.TRAP 0x1 ;  /* 0x000000040000795c */ /* 0x000fe20000300000 */
.L_x_1081:
[----:B------:R-:W-:Y:S01]  /*2c0b0*/  SYNCS.ARRIVE.TRANS64.RED.A1T0 RZ, [UR15], RZ ;  /* 0x000000ffffff79a7 */ /* 0x000fe2000810040f */
[----:B------:R-:W-:Y:S05]  /*2c0c0*/  @!P1 BRA `(.L_x_1082) ;  /* 0x0000000000049947 */ /* 0x000fea0003800000 */
[----:B------:R-:W-:Y:S01]  /*2c0d0*/  BPT.TRAP 0x1 ;  /* 0x000000040000795c */ /* 0x000fe20000300000 */
.L_x_1082:
[----:B------:R-:W5:Y:S02]  /*2c0e0*/  SYNCS.PHASECHK.TRANS64.TRYWAIT P2, [UR4+0x68], R2 ;  /* 0x00006802ff0075a7 */ /* 0x000f640008040144 */
[----:B-----5:R-:W-:Y:S05]  /*2c0f0*/  @!P2 BRA `(.L_x_1083) ;  /* 0x000000280050a947 */ /* 0x020fea0003800000 */
.L_x_1168:
        /* <DEDUP_REMOVED lines=13> */
.L_x_1086:
[----:B------:R-:W1:Y:S02]  /*2c1d0*/  LDC R2, c[0x0][0x800] ;  /* 0x00020000ff027b82 */ /* 0x000e640000000800 */
[----:B-1----:R1:W-:Y:S02]  /*2c1e0*/  SYNCS.ARRIVE.TRANS64.RED.A0TR RZ, [UR4+0x48], R2 ;  /* 0x00004802ffff79a7 */ /* 0x0023e40008300404 */
.L_x_1085:
[----:B------:R-:W-:Y:S05]  /*2c1f0*/  BSYNC B0 ;  /* 0x0000000000007941 */ /* 0x000fea0003800000 */
.L_x_1084:
[----:B------:R-:W-:Y:S05]  /*2c200*/  @!P1 BRA `(.L_x_1087) ;  /* 0x0000000000049947 */ /* 0x000fea0003800000 */
[----:B------:R-:W-:Y:S01]  /*2c210*/  BPT.TRAP 0x1 ;  /* 0x000000040000795c */ /* 0x000fe20000300000 */
.L_x_1087:
[----:B------:R-:W-:Y:S01]  /*2c220*/  SYNCS.ARRIVE.TRANS64.RED.A1T0 RZ, [UR5], RZ ;  /* 0x000000ffffff79a7 */ /* 0x000fe20008100405 */
[----:B------:R-:W-:Y:S01]  /*2c230*/  UIADD3 UR10, UR50, 0xc0, URZ ;  /* 0x000000c0320a7890 */ /* 0x000fe2000fffe03f */
[----:B------:R-:W-:Y:S11]  /*2c240*/  @!P1 BRA `(.L_x_1088) ;  /* 0x0000000000049947 */ /* 0x000ff60003800000 */
[----:B------:R-:W-:Y:S01]  /*2c250*/  BPT.TRAP 0x1 ;  /* 0x000000040000795c */ /* 0x000fe20000300000 */
.L_x_1088:
[----:B------:R-:W5:Y:S02]  /*2c260*/  SYNCS.PHASECHK.TRANS64.TRYWAIT P2, [UR4+0x50], R3 ;  /* 0x00005003ff0075a7 */ /* 0x000f640008040144 */
[----:B-----5:R-:W-:Y:S05]  /*2c270*/  @!P2 BRA `(.L_x_1089) ;  /* 0x000000280008a947 */ /* 0x020fea0003800000 */
.L_x_1169:
        /* <DEDUP_REMOVED lines=13> */
.L_x_1092:
[----:B------:R-:W1:Y:S02]  /*2c350*/  LDC R2, c[0x0][0x800] ;  /* 0x00020000ff027b82 */ /* 0x000e640000000800 */
[----:B-1----:R1:W-:Y:S02]  /*2c360*/  SYNCS.ARRIVE.TRANS64.RED.A0TR RZ, [UR4+0x30], R2 ;  /* 0x00003002ffff79a7 */ /* 0x0023e40008300404 */
.L_x_1091:
[----:B------:R-:W-:Y:S05]  /*2c370*/  BSYNC B0 ;  /* 0x0000000000007941 */ /* 0x000fea0003800000 */
.L_x_1090:
[----:B------:R-:W-:Y:S05]  /*2c380*/  @!P1 BRA `(.L_x_1093) ;  /* 0x0000000000049947 */ /* 0x000fea0003800000 */
[----:B------:R-:W-:Y:S01]  /*2c390*/  BPT.TRAP 0x1 ;  /* 0x000000040000795c */ /* 0x000fe20000300000 */
.L_x_1093:
[----:B------:R-:W-:Y:S01]  /*2c3a0*/  SYNCS.ARRIVE.TRANS64.RED.A1T0 RZ, [UR14], RZ ;  /* 0x000000ffffff79a7 */ /* 0x000fe2000810040e */
[----:B------:R-:W-:Y:S05]  /*2c3b0*/  @!P1 BRA `(.L_x_1094) ;  /* 0x0000000000049947 */ /* 0x000fea0003800000 */
[----:B------:R-:W-:Y:S01]  /*2c3c0*/  BPT.TRAP 0x1 ;  /* 0x000000040000795c */ /* 0x000fe20000300000 */
.L_x_1094:
[----:B------:R-:W5:Y:S02]  /*2c3d0*/  SYNCS.PHASECHK.TRANS64.TRYWAIT P2, [UR4+0x58], R3 ;  /* 0x00005803ff0075a7 */ /* 0x000f640008040144 */
[----:B-----5:R-:W-:Y:S05]  /*2c3e0*/  @!P2 BRA `(.L_x_1095) ;  /* 0x0000002400c4a947 */ /* 0x020fea0003800000 */
.L_x_1170:
        /* <DEDUP_REMOVED lines=13> */
.L_x_1098:
[----:B------:R-:W1:Y:S02]  /*2c4c0*/  LDC R2, c[0x0][0x800] ;  /* 0x00020000ff027b82 */ /* 0x000e640000000800 */
[----:B-1----:R1:W-:Y:S02]  /*2c4d0*/  SYNCS.ARRIVE.TRANS64.RED.A0TR RZ, [UR4+0x38], R2 ;  /* 0x00003802ffff79a7 */ /* 0x0023e40008300404 */
.L_x_1097:
[----:B------:R-:W-:Y:S05]  /*2c4e0*/  BSYNC B0 ;  /* 0x0000000000007941 */ /* 0x000fea0003800000 */
.L_x_1096:
[----:B------:R-:W-:Y:S05]  /*2c4f0*/  @!P1 BRA `(.L_x_1099) ;  /* 0x0000000000049947 */ /* 0x000fea0003800000 */
[----:B------:R-:W-:Y:S01]  /*2c500*/  BPT.TRAP 0x1 ;  /* 0x000000040000795c */ /* 0x000fe20000300000 */
.L_x_1099:
[----:B------:R-:W-:Y:S01]  /*2c510*/  SYNCS.ARRIVE.TRANS64.RED.A1T0 RZ, [UR13], RZ ;  /* 0x000000ffffff79a7 */ /* 0x000fe2000810040d */
[----:B------:R-:W-:Y:S01]  /*2c520*/  UIADD3 UR10, UR50, 0xe0, URZ ;  /* 0x000000e0320a7890 */ /* 0x000fe2000fffe03f */
[----:B------:R-:W-:Y:S11]  /*2c530*/  @!P1 BRA `(.L_x_1100) ;  /* 0x0000000000049947 */ /* 0x000ff60003800000 */
[----:B------:R-:W-:Y:S01]  /*2c540*/  BPT.TRAP 0x1 ;  /* 0x000000040000795c */ /* 0x000fe20000300000 */
.L_x_1100:
[----:B------:R-:W5:Y:S02]  /*2c550*/  SYNCS.PHASECHK.TRANS64.TRYWAIT P2, [UR4+0x60], R3 ;  /* 0x00006003ff0075a7 */ /* 0x000f640008040144 */
[----:B-----5:R-:W-:Y:S05]  /*2c560*/  @!P2 BRA `(.L_x_1101) ;  /* 0x00000024007ca947 */ /* 0x020fea0003800000 */
.L_x_1171:
        /* <DEDUP_REMOVED lines=13> */
.L_x_1104:
[----:B------:R-:W1:Y:S02]  /*2c640*/  LDC R2, c[0x0][0x800] ;  /* 0x00020000ff027b82 */ /* 0x000e640000000800 */
[----:B-1----:R1:W-:Y:S02]  /*2c650*/  SYNCS.ARRIVE.TRANS64.RED.A0TR RZ, [UR4+0x40], R2 ;  /* 0x00004002ffff79a7 */ /* 0x0023e40008300404 */
.L_x_1103:
[----:B------:R-:W-:Y:S05]  /*2c660*/  BSYNC B0 ;  /* 0x0000000000007941 */ /* 0x000fea0003800000 */
.L_x_1102:
[----:B------:R-:W-:Y:S05]  /*2c670*/  @!P1 BRA `(.L_x_1105) ;  /* 0x0000000000049947 */ /* 0x000fea0003800000 */
[----:B------:R-:W-:Y:S01]  /*2c680*/  BPT.TRAP 0x1 ;  /* 0x000000040000795c */ /* 0x000fe20000300000 */
.L_x_1105:
[----:B------:R-:W-:Y:S01]  /*2c690*/  SYNCS.ARRIVE.TRANS64.RED.A1T0 RZ, [UR15], RZ ;  /* 0x000000ffffff79a7 */ /* 0x000fe2000810040f */
[----:B------:R-:W-:Y:S05]  /*2c6a0*/  @!P1 BRA `(.L_x_1106) ;  /* 0x0000000000049947 */ /* 0x000fea0003800000 */
[----:B------:R-:W-:Y:S01]  /*2c6b0*/  BPT.TRAP 0x1 ;  /* 0x000000040000795c */ /* 0x000fe20000300000 */
.L_x_1106:
[----:B------:R-:W5:Y:S02]  /*2c6c0*/  SYNCS.PHASECHK.TRANS64.TRYWAIT P2, [UR4+0x68], R3 ;  /* 0x00006803ff0075a7 */ /* 0x000f640008040144 */
[----:B-----5:R-:W-:Y:S05]  /*2c6d0*/  @!P2 BRA `(.L_x_1107) ;  /* 0x000000240038a947 */ /* 0x020fea0003800000 */
.L_x_1172:
        /* <DEDUP_REMOVED lines=13> */
.L_x_1110:
[----:B------:R-:W1:Y:S02]  /*2c7b0*/  LDC R2, c[0x0][0x800] ;  /* 0x00020000ff027b82 */ /* 0x000e640000000800 */
[----:B-1----:R1:W-:Y:S02]  /*2c7c0*/  SYNCS.ARRIVE.TRANS64.RED.A0TR RZ, [UR4+0x48], R2 ;  /* 0x00004802ffff79a7 */ /* 0x0023e40008300404 */
.L_x_1109:
[----:B------:R-:W-:Y:S05]  /*2c7d0*/  BSYNC B0 ;  /* 0x0000000000007941 */ /* 0x000fea0003800000 */
.L_x_1108:
[----:B------:R-:W-:Y:S05]  /*2c7e0*/  @!P1 BRA `(.L_x_1111) ;  /* 0x0000000000049947 */ /* 0x000fea0003800000 */
[----:B------:R-:W-:Y:S01]  /*2c7f0*/  BPT.TRAP 0x1 ;  /* 0x000000040000795c */ /* 0x000fe20000300000 */
.L_x_1111:
[----:B------:R-:W5:Y:S01]  /*2c800*/  LDL.LU R15, [R1+0x208] ;  /* 0x00020800010f7983 */ /* 0x000f620000300800 */
[----:B------:R-:W-:Y:S03]  /*2c810*/  SYNCS.ARRIVE.TRANS64.RED.A1T0 RZ, [UR5], RZ ;  /* 0x000000ffffff79a7 */ /* 0x000fe60008100405 */
[----:B------:R-:W5:Y:S01]  /*2c820*/  LDL.LU R12, [R1+0x204] ;  /* 0x00020400010c7983 */ /* 0x000f620000300800 */
[----:B-1234-:R-:W-:Y:S02]  /*2c830*/  PRMT R4, RZ, 0x7610, R4 ;  /* 0x00007610ff047816 */ /* 0x01efe40000000004 */
[----:B------:R-:W-:Y:S02]  /*2c840*/  MOV R3, 0xffffffff ;  /* 0xffffffff00037802 */ /* 0x000fe40000000f00 */
[----:B------:R-:W-:Y:S02]  /*2c850*/  MOV R2, 0xffffffff ;  /* 0xffffffff00027802 */ /* 0x000fe40000000f00 */
[----:B------:R-:W-:-:S02]  /*2c860*/  MOV R10, 0xffffffff ;  /* 0xffffffff000a7802 */ /* 0x000fc40000000f00 */
[----:B-----5:R-:W-:-:S04]  /*2c870*/  IADD3 R12, P0, R12, UR54, RZ ;  /* 0x000000360c0c7c10 */ /* 0x020fc8000ff1e0ff */
[----:B------:R-:W-:Y:S01]  /*2c880*/  IADD3.X R15, R15, UR53, RZ, P0, !PT ;  /* 0x000000350f0f7c10 */ /* 0x000fe200087fe4ff */
[----:B------:R1:W-:Y:S01]  /*2c890*/  STL [R1+0x204], R12 ;  /* 0x0002040c01007387 */ /* 0x0003e20000100800 */
[----:B------:R-:W-:-:S03]  /*2c8a0*/  ISETP.GE.U32.AND P0, PT, R12, UR30, PT ;  /* 0x0000001e0c007c0c */ /* 0x000fc6000bf06070 */
[----:B------:R1:W-:Y:S01]  /*2c8b0*/  STL [R1+0x208], R15 ;  /* 0x0002080f01007387 */ /* 0x0003e20000100800 */
[----:B------:R-:W-:-:S13]  /*2c8c0*/  ISETP.GE.U32.AND.EX P0, PT, R15, UR31, PT, P0 ;  /* 0x0000001f0f007c0c */ /* 0x000fda000bf06100 */
[----:B-1----:R-:W-:Y:S05]  /*2c8d0*/  @P0 BRA `(.L_x_1112) ;  /* 0x0000000400580947 */ /* 0x002fea0003800000 */
[----:B------:R-:W1:Y:S01]  /*2c8e0*/  S2R R7, SR_CTAID.X ;  /* 0x0000000000077919 */ /* 0x000e620000002500 */
[----:B------:R-:W2:Y:S01]  /*2c8f0*/  LDC R13, c[0x0][0x904] ;  /* 0x00024100ff0d7b82 */ /* 0x000ea20000000800 */
[----:B------:R-:W-:Y:S01]  /*2c900*/  ULDC UR4, c[0x0][0x150] ;  /* 0x0000540000047ab9 */ /* 0x000fe20000000800 */
[----:B------:R-:W3:Y:S06]  /*2c910*/  S2R R2, SR_CTAID.Y ;  /* 0x0000000000027919 */ /* 0x000eec0000002600 */
[----:B------:R-:W4:Y:S08]  /*2c920*/  LDC R4, c[0x0][0x144] ;  /* 0x00005100ff047b82 */ /* 0x000f300000000800 */
[----:B------:R-:W5:Y:S08]  /*2c930*/  LDC R11, c[0x0][0x148] ;  /* 0x00005200ff0b7b82 */ /* 0x000f700000000800 */
[----:B------:R-:W4:Y:S01]  /*2c940*/  LDC.64 R8, c[0x0][0x8d0] ;  /* 0x00023400ff087b82 */ /* 0x000f220000000a00 */
[----:B--2---:R-:W-:-:S02]  /*2c950*/  ISETP.NE.AND P2, PT, R13, 0x1, PT ;  /* 0x000000010d00780c */ /* 0x004fc40003f45270 */
[----:B-1----:R-:W-:Y:S02]  /*2c960*/  I2FP.F32.U32 R3, R7 ;  /* 0x0000000700037245 */ /* 0x002fe40000201000 */
[----:B---3--:R-:W-:-:S03]  /*2c970*/  I2FP.F32.U32 R5, R2 ;  /* 0x0000000200057245 */ /* 0x008fc60000201000 */
[----:B------:R-:W-:Y:S01]  /*2c980*/  FMUL R3, R3, UR4 ;  /* 0x0000000403037c20 */ /* 0x000fe20008400000 */
[----:B------:R-:W-:Y:S02]  /*2c990*/  ULDC UR4, c[0x0][0x154] ;  /* 0x0000550000047ab9 */ /* 0x000fe40000000800 */
[----:B------:R-:W-:-:S03]  /*2c9a0*/  FMUL R10, R5, UR4 ;  /* 0x00000004050a7c20 */ /* 0x000fc60008400000 */
[----:B------:R-:W1:Y:S01]  /*2c9b0*/  F2I.U32.TRUNC.NTZ R3, R3 ;  /* 0x0000000300037305 */ /* 0x000e62000020f000 */
[----:B----4-:R-:W-:-:S07]  /*2c9c0*/  ISETP.NE.U32.AND P0, PT, R8, RZ, PT ;  /* 0x000000ff0800720c */ /* 0x010fce0003f05070 */
[----:B------:R-:W2:Y:S01]  /*2c9d0*/  F2I.U32.TRUNC.NTZ R10, R10 ;  /* 0x0000000a000a7305 */ /* 0x000ea2000020f000 */
[----:B------:R-:W-:Y:S01]  /*2c9e0*/  ISETP.NE.AND.EX P0, PT, R9, RZ, PT, P0 ;  /* 0x000000ff0900720c */ /* 0x000fe20003f05300 */
[----:B-1----:R-:W-:Y:S01]  /*2c9f0*/  IMAD.MOV R5, RZ, RZ, -R3 ;  /* 0x000000ffff057224 */ /* 0x002fe200078e0a03 */
[----:B------:R-:W-:-:S03]  /*2ca00*/  MOV R3, R15 ;  /* 0x0000000f00037202 */ /* 0x000fc60000000f00 */
[----:B------:R-:W-:Y:S01]  /*2ca10*/  IMAD R7, R4, R5, R7 ;  /* 0x0000000504077224 */ /* 0x000fe200078e0207 */
[----:B--2---:R-:W-:-:S05]  /*2ca20*/  IADD3 R4, -R10, RZ, RZ ;  /* 0x000000ff0a047210 */ /* 0x004fca0007ffe1ff */
[----:B-----5:R-:W-:Y:S01]  /*2ca30*/  @P2 IMAD R7, R11, R4, R2 ;  /* 0x000000040b072224 */ /* 0x020fe200078e0202 */
[----:B------:R-:W-:Y:S01]  /*2ca40*/  MOV R2, R12 ;  /* 0x0000000c00027202 */ /* 0x000fe20000000f00 */
[----:B------:R-:W1:Y:S01]  /*2ca50*/  LDC R11, c[0x0][0x8d8] ;  /* 0x00023600ff0b7b82 */ /* 0x000e620000000800 */
[----:B------:R-:W-:Y:S05]  /*2ca60*/  @!P0 BRA `(.L_x_1113) ;  /* 0x0000000000288947 */ /* 0x000fea0003800000 */
[----:B------:R-:W2:Y:S02]  /*2ca70*/  LDC R2, c[0x0][0x8dc] ;  /* 0x00023700ff027b82 */ /* 0x000ea40000000800 */
[----:B--2---:R-:W-:-:S04]  /*2ca80*/  IADD3 R3, P0, R12, R2, RZ ;  /* 0x000000020c037210 */ /* 0x004fc80007f1e0ff */
[----:B------:R-:W-:-:S05]  /*2ca90*/  IADD3.X R13, RZ, R15, RZ, P0, !PT ;  /* 0x0000000fff0d7210 */ /* 0x000fca00007fe4ff */
[----:B------:R-:W-:-:S04]  /*2caa0*/  IMAD.WIDE.U32 R4, R13, R8, RZ ;  /* 0x000000080d047225 */ /* 0x000fc800078e00ff */
[----:B------:R-:W-:-:S04]  /*2cab0*/  IMAD.WIDE.U32 R4, P0, R3, R9, R4 ;  /* 0x0000000903047225 */ /* 0x000fc80007800004 */
[----:B------:R-:W-:Y:S01]  /*2cac0*/  IMAD.WIDE.U32 R2, R3, R8, RZ ;  /* 0x0000000803027225 */ /* 0x000fe200078e00ff */
[----:B------:R-:W-:-:S04]  /*2cad0*/  MOV R2, R5 ;  /* 0x0000000500027202 */ /* 0x000fc80000000f00 */
[----:B------:R-:W-:Y:S02]  /*2cae0*/  IADD3 RZ, P1, R3, R4, RZ ;  /* 0x0000000403ff7210 */ /* 0x000fe40007f3e0ff */
[----:B------:R-:W-:-:S03]  /*2caf0*/  IADD3.X R3, RZ, RZ, RZ, P0, !PT ;  /* 0x000000ffff037210 */ /* 0x000fc600007fe4ff */
[----:B------:R-:W-:-:S08]  /*2cb00*/  IMAD.WIDE.U32.X R2, R13, R9, R2, P1 ;  /* 0x000000090d027225 */ /* 0x000fd000008e0402 */
.L_x_1113:
[----:B------:R-:W2:Y:S01]  /*2cb10*/  LDC.64 R4, c[0x0][0x8c8] ;  /* 0x00023200ff047b82 */ /* 0x000ea20000000a00 */
[-CC-:B-1----:R-:W-:Y:S02]  /*2cb20*/  SHF.R.U64 R10, R2, R11.reuse, R3.reuse ;  /* 0x0000000b020a7219 */ /* 0x182fe40000001203 */
[----:B------:R-:W-:Y:S01]  /*2cb30*/  SHF.R.U32.HI R11, RZ, R11, R3 ;  /* 0x0000000bff0b7219 */ /* 0x000fe20000011603 */
[----:B------:R-:W-:Y:S01]  /*2cb40*/  IMAD.MOV.U32 R3, RZ, RZ, R15 ;  /* 0x000000ffff037224 */ /* 0x000fe200078e000f */
[----:B------:R-:W-:-:S04]  /*2cb50*/  IADD3 R9, P0, RZ, -R10, RZ ;  /* 0x8000000aff097210 */ /* 0x000fc80007f1e0ff */
[----:B------:R-:W-:-:S05]  /*2cb60*/  IADD3.X R11, RZ, ~R11, RZ, P0, !PT ;  /* 0x8000000bff0b7210 */ /* 0x000fca00007fe4ff */
[----:B--2---:R-:W-:-:S04]  /*2cb70*/  IMAD R2, R11, R4, RZ ;  /* 0x000000040b027224 */ /* 0x004fc800078e02ff */
[C---:B------:R-:W-:Y:S01]  /*2cb80*/  IMAD R11, R9.reuse, R5, R2 ;  /* 0x00000005090b7224 */ /* 0x040fe200078e0202 */
[----:B------:R-:W-:Y:S01]  /*2cb90*/  MOV R2, R12 ;  /* 0x0000000c00027202 */ /* 0x000fe20000000f00 */
[----:B------:R-:W1:Y:S04]  /*2cba0*/  LDC R5, c[0x0][0x900] ;  /* 0x00024000ff057b82 */ /* 0x000e680000000800 */
[----:B------:R-:W-:-:S04]  /*2cbb0*/  IMAD.WIDE.U32 R2, R9, R4, R2 ;  /* 0x0000000409027225 */ /* 0x000fc800078e0002 */
[----:B------:R-:W2:Y:S01]  /*2cbc0*/  LDC.64 R8, c[0x0][0x8e8] ;  /* 0x00023a00ff087b82 */ /* 0x000ea20000000a00 */
[----:B------:R-:W-:-:S07]  /*2cbd0*/  IADD3 R3, R3, R11, RZ ;  /* 0x0000000b03037210 */ /* 0x000fce0007ffe0ff */
[----:B------:R-:W3:Y:S08]  /*2cbe0*/  LDC R12, c[0x0][0x8c0] ;  /* 0x00023000ff0c7b82 */ /* 0x000ef00000000800 */
[----:B------:R-:W4:Y:S01]  /*2cbf0*/  LDC R4, c[0x0][0x8b0] ;  /* 0x00022c00ff047b82 */ /* 0x000f220000000800 */
[----:B--2---:R-:W-:-:S04]  /*2cc00*/  ISETP.NE.U32.AND P0, PT, R8, RZ, PT ;  /* 0x000000ff0800720c */ /* 0x004fc80003f05070 */
[----:B------:R-:W-:Y:S02]  /*2cc10*/  ISETP.NE.AND.EX P0, PT, R9, RZ, PT, P0 ;  /* 0x000000ff0900720c */ /* 0x000fe40003f05300 */
[-CC-:B---3--:R-:W-:Y:S02]  /*2cc20*/  SHF.R.U64 R11, R2, R12.reuse, R3.reuse ;  /* 0x0000000c020b7219 */ /* 0x188fe40000001203 */
[----:B------:R-:W-:-:S04]  /*2cc30*/  SHF.R.U32.HI R3, RZ, R12, R3 ;  /* 0x0000000cff037219 */ /* 0x000fc80000011603 */
[-CC-:B----4-:R-:W-:Y:S02]  /*2cc40*/  SHF.R.U64 R12, R11, R4.reuse, R3.reuse ;  /* 0x000000040b0c7219 */ /* 0x190fe40000001203 */
[----:B------:R-:W-:-:S04]  /*2cc50*/  SHF.R.U32.HI R4, RZ, R4, R3 ;  /* 0x00000004ff047219 */ /* 0x000fc80000011603 */
[-CC-:B-1----:R-:W-:Y:S02]  /*2cc60*/  SHF.R.U64 R13, R12, R5.reuse, R4.reuse ;  /* 0x000000050c0d7219 */ /* 0x182fe40000001204 */
[----:B------:R-:W-:Y:S02]  /*2cc70*/  SHF.R.U32.HI R4, RZ, R5, R4 ;  /* 0x00000005ff047219 */ /* 0x000fe40000011604 */
[----:B------:R-:W-:Y:S02]  /*2cc80*/  MOV R2, R13 ;  /* 0x0000000d00027202 */ /* 0x000fe40000000f00 */
[----:B------:R-:W-:Y:S01]  /*2cc90*/  MOV R3, R4 ;  /* 0x0000000400037202 */ /* 0x000fe20000000f00 */
[----:B------:R-:W-:Y:S06]  /*2cca0*/  @!P0 BRA `(.L_x_1114) ;  /* 0x0000000000288947 */ /* 0x000fec0003800000 */
[----:B------:R-:W1:Y:S02]  /*2ccb0*/  LDC R2, c[0x0][0x8f4] ;  /* 0x00023d00ff027b82 */ /* 0x000e640000000800 */
[----:B-1----:R-:W-:-:S04]  /*2ccc0*/  IADD3 R3, P0, R13, R2, RZ ;  /* 0x000000020d037210 */ /* 0x002fc80007f1e0ff */
        /* <DEDUP_REMOVED lines=8> */
.L_x_1114:
[----:B------:R-:W1:Y:S08]  /*2cd50*/  LDC R4, c[0x0][0x8f0] ;  /* 0x00023c00ff047b82 */ /* 0x000e700000000800 */
[----:B------:R-:W2:Y:S08]  /*2cd60*/  LDC R5, c[0x0][0x8e0] ;  /* 0x00023800ff057b82 */ /* 0x000eb00000000800 */
[----:B------:R-:W3:Y:S01]  /*2cd70*/  LDC R9, c[0x0][0x8b8] ;  /* 0x00022e00ff097b82 */ /* 0x000ee20000000800 */
[----:B-1----:R-:W-:-:S07]  /*2cd80*/  SHF.R.U64 R4, R2, R4, R3 ;  /* 0x0000000402047219 */ /* 0x002fce0000001203 */
[----:B------:R-:W1:Y:S01]  /*2cd90*/  LDC R2, c[0x0][0x8a8] ;  /* 0x00022a00ff027b82 */ /* 0x000e620000000800 */
[----:B------:R-:W-:-:S05]  /*2cda0*/  LOP3.LUT R3, R12, R14, RZ, 0xc0, !PT ;  /* 0x0000000e0c037212 */ /* 0x000fca00078ec0ff */
[----:B------:R-:W-:Y:S01]  /*2cdb0*/  IMAD R8, R16, R4, R3 ;  /* 0x0000000410087224 */ /* 0x000fe200078e0203 */
[----:B------:R-:W-:-:S05]  /*2cdc0*/  IADD3 R4, -R4, RZ, RZ ;  /* 0x000000ff04047210 */ /* 0x000fca0007ffe1ff */
[----:B--2---:R-:W-:Y:S01]  /*2cdd0*/  IMAD R13, R4, R5, R13 ;  /* 0x00000005040d7224 */ /* 0x004fe200078e020d */
[----:B------:R-:W-:Y:S01]  /*2cde0*/  LOP3.LUT R4, R11, R17, RZ, 0xc0, !PT ;  /* 0x000000110b047212 */ /* 0x000fe200078ec0ff */
[----:B---3--:R-:W-:-:S04]  /*2cdf0*/  IMAD R7, R8, R9, R7 ;  /* 0x0000000908077224 */ /* 0x008fc800078e0207 */
[----:B-1----:R-:W-:-:S05]  /*2ce00*/  IMAD R4, R13, R2, R4 ;  /* 0x000000020d047224 */ /* 0x002fca00078e0204 */
[----:B------:R-:W-:Y:S02]  /*2ce10*/  SEL R2, R4, R7, !P2 ;  /* 0x0000000704027207 */ /* 0x000fe40005000000 */
[----:B------:R-:W-:Y:S02]  /*2ce20*/  SEL R3, R7, R4, !P2 ;  /* 0x0000000407037207 */ /* 0x000fe40005000000 */
[----:B------:R-:W-:-:S07]  /*2ce30*/  MOV R4, 0x1 ;  /* 0x0000000100047802 */ /* 0x000fce0000000f00 */
.L_x_1112:
[----:B------:R-:W-:-:S13]  /*2ce40*/  LOP3.LUT P0, RZ, R4, 0xff, RZ, 0xc0, !PT ;  /* 0x000000ff04ff7812 */ /* 0x000fda000780c0ff */
[----:B------:R-:W-:Y:S05]  /*2ce50*/  @P0 BRA `(.L_x_1115) ;  /* 0xffffffdc00e40947 */ /* 0x000fea000383ffff */
.L_x_1011:
[----:B------:R-:W-:-:S13]  /*2ce60*/  ELECT P0, URZ, PT ;  /* 0x00000000003f782f */ /* 0x000fda0003800000 */
[----:B------:R-:W-:Y:S05]  /*2ce70*/  @!P0 BRA `(.L_x_14) ;  /* 0x0000001000588947 */ /* 0x000fea0003800000 */
[----:B------:R-:W-:-:S06]  /*2ce80*/  ULOP3.LUT UR4, UR59, 0x2, URZ, 0xfc, !UPT ;  /* 0x000000023b047892 */ /* 0x000fcc000f8efc3f */
[----:B------:R-:W-:-:S05]  /*2ce90*/  IMAD.U32 R0, RZ, RZ, UR4 ;  /* 0x00000004ff007e24 */ /* 0x000fca000f8e00ff */
[----:B------:R-:W-:-:S13]  /*2cea0*/  ISETP.NE.AND P1, PT, R0, 0x3, PT ;  /* 0x000000030000780c */ /* 0x000fda0003f25270 */
[----:B------:R-:W-:Y:S05]  /*2ceb0*/  @!P1 BRA `(.L_x_1116) ;  /* 0x0000000000049947 */ /* 0x000fea0003800000 */
[----:B--2---:R-:W-:Y:S01]  /*2cec0*/  BPT.TRAP 0x1 ;  /* 0x000000040000795c */ /* 0x004fe20000300000 */
.L_x_1116:
[----:B------:R-:W-:Y:S02]  /*2ced0*/  MOV R0, 0x400 ;  /* 0x0000040000007802 */ /* 0x000fe40000000f00 */
[----:B--2---:R-:W-:Y:S02]  /*2cee0*/  MOV R3, UR45 ;  /* 0x0000002d00037c02 */ /* 0x004fe40008000f00 */
[----:B------:R-:W-:Y:S02]  /*2cef0*/  MOV R2, 0x1 ;  /* 0x0000000100027802 */ /* 0x000fe40000000f00 */
[----:B------:R-:W-:Y:S02]  /*2cf00*/  LEA R0, R3, R0, 0x18 ;  /* 0x0000000003007211 */ /* 0x000fe400078ec0ff */
[----:B------:R-:W-:-:S04]  /*2cf10*/  SHF.L.U32 R3, R2, 0x1f, RZ ;  /* 0x0000001f02037819 */ /* 0x000fc800000006ff */
[----:B------:R-:W2:Y:S02]  /*2cf20*/  SYNCS.PHASECHK.TRANS64.TRYWAIT P0, [R0+URZ+0x50], R3 ;  /* 0x00005003000075a7 */ /* 0x000ea4000800017f */
[----:B--2---:R-:W-:Y:S05]  /*2cf30*/  @!P0 BRA `(.L_x_1117) ;  /* 0x0000001c00388947 */ /* 0x004fea0003800000 */
.L_x_1173:
[----:B------:R-:W-:Y:S05]  /*2cf40*/  @!P1 BRA `(.L_x_1118) ;  /* 0x0000000000049947 */ /* 0x000fea0003800000 */
[----:B------:R-:W-:Y:S01]  /*2cf50*/  BPT.TRAP 0x1 ;  /* 0x000000040000795c */ /* 0x000fe20000300000 */
.L_x_1118:
[----:B------:R-:W4:Y:S02]  /*2cf60*/  SYNCS.PHASECHK.TRANS64.TRYWAIT P0, [R0+URZ+0x58], R3 ;  /* 0x00005803000075a7 */ /* 0x000f24000800017f */
[----:B----4-:R-:W-:Y:S05]  /*2cf70*/  @!P0 BRA `(.L_x_1119) ;  /* 0x0000001c003c8947 */ /* 0x010fea0003800000 */
.L_x_1174:
[----:B------:R-:W-:Y:S05]  /*2cf80*/  @!P1 BRA `(.L_x_1120) ;  /* 0x0000000000049947 */ /* 0x000fea0003800000 */
[----:B------:R-:W-:Y:S01]  /*2cf90*/  BPT.TRAP 0x1 ;  /* 0x000000040000795c */ /* 0x000fe20000300000 */
.L_x_1120:
[----:B------:R-:W1:Y:S02]  /*2cfa0*/  SYNCS.PHASECHK.TRANS64.TRYWAIT P0, [R0+URZ+0x60], R3 ;  /* 0x00006003000075a7 */ /* 0x000e64000800017f */
[----:B-1----:R-:W-:Y:S05]  /*2cfb0*/  @!P0 BRA `(.L_x_1121) ;  /* 0x0000001c00408947 */ /* 0x002fea0003800000 */
.L_x_1175:
[----:B------:R-:W-:Y:S05]  /*2cfc0*/  @!P1 BRA `(.L_x_1122) ;  /* 0x0000000000049947 */ /* 0x000fea0003800000 */
[----:B------:R-:W-:Y:S01]  /*2cfd0*/  BPT.TRAP 0x1 ;  /* 0x000000040000795c */ /* 0x000fe20000300000 */
.L_x_1122:
[----:B--2-4-:R-:W-:-:S04]  /*2cfe0*/  MOV R3, 0x1 ;  /* 0x0000000100037802 */ /* 0x014fc80000000f00 */
[----:B------:R-:W-:-:S07]  /*2cff0*/  SHF.L.U32 R3, R3, 0x1f, RZ ;  /* 0x0000001f03037819 */ /* 0x000fce00000006ff */
.L_x_1123:
[----:B-1----:R1:W2:Y:S02]  /*2d000*/  SYNCS.PHASECHK.TRANS64.TRYWAIT P0, [R0+URZ+0x68], R3 ;  /* 0x00006803000075a7 */ /* 0x0022a4000800017f */
[----:B--2---:R-:W-:Y:S05]  /*2d010*/  @!P0 NANOSLEEP.SYNCS 0x989680 ;  /* 0x009896800000895d */ /* 0x004fea0003900000 */
[----:B------:R-:W2:Y:S02]  /*2d020*/  @!P0 SYNCS.PHASECHK.TRANS64 P0, [R0+URZ+0x68], R3 ;  /* 0x00006803000085a7 */ /* 0x000ea4000800007f */
[----:B--2---:R-:W-:Y:S05]  /*2d030*/  @P0 BRA `(.L_x_14) ;  /* 0x0000000c00e80947 */ /* 0x004fea0003800000 */
[----:B------:R-:W-:Y:S05]  /*2d040*/  BRA `(.L_x_1123) ;  /* 0xfffffffc00ec7947 */ /* 0x000fea000383ffff */
.L_x_1006:
[----:B------:R-:W-:Y:S02]  /*2d050*/  LOP3.LUT P0, RZ, R6, 0xff, RZ, 0xc0, !PT ;  /* 0x000000ff06ff7812 */ /* 0x000fe4000780c0ff */
[----:B------:R-:W-:Y:S02]  /*2d060*/  MOV R0, 0x1 ;  /* 0x0000000100007802 */ /* 0x000fe40000000f00 */
[----:B------:R-:W-:-:S09]  /*2d070*/  MOV R7, RZ ;  /* 0x000000ff00077202 */ /* 0x000fd20000000f00 */
[----:B------:R-:W-:Y:S05]  /*2d080*/  @!P0 BRA `(.L_x_1124) ;  /* 0x0000000c00408947 */ /* 0x000fea0003800000 */
[----:B------:R-:W1:Y:S01]  /*2d090*/  LDC R0, c[0x0][0x28c] ;  /* 0x0000a300ff007b82 */ /* 0x000e620000000800 */
[----:B------:R-:W-:Y:S01]  /*2d0a0*/  ULDC UR7, c[0x0][0x900] ;  /* 0x0002400000077ab9 */ /* 0x000fe20000000800 */
[----:B------:R-:W-:Y:S01]  /*2d0b0*/  UMOV UR8, 0xffffffff ;  /* 0xffffffff00087882 */ /* 0x000fe20000000000 */
[----:B------:R-:W-:Y:S01]  /*2d0c0*/  BSSY B0, `(.L_x_1124) ;  /* 0x00000cc000007945 */ /* 0x000fe20003800000 */
[----:B--2---:R-:W-:Y:S01]  /*2d0d0*/  USHF.L.U32 UR4, UR45, 0x7, URZ ;  /* 0x000000072d047899 */ /* 0x004fe2000800063f */
[----:B------:R-:W-:Y:S01]  /*2d0e0*/  MOV R9, 0x1 ;  /* 0x0000000100097802 */ /* 0x000fe20000000f00 */
[----:B------:R-:W-:Y:S01]  /*2d0f0*/  USHF.L.U32 UR5, UR45, 0xd, URZ ;  /* 0x0000000d2d057899 */ /* 0x000fe2000800063f */
[----:B------:R-:W-:Y:S01]  /*2d100*/  IMAD.MOV.U32 R7, RZ, RZ, RZ ;  /* 0x000000ffff077224 */ /* 0x000fe200078e00ff */
[----:B------:R-:W-:Y:S01]  /*2d110*/  USHF.L.U32 UR8, UR8, UR7, URZ ;  /* 0x0000000708087299 */ /* 0x000fe2000800063f */
[----:B------:R-:W-:Y:S01]  /*2d120*/  ULDC UR6, c[0x0][0x8a8] ;  /* 0x00022a0000067ab9 */ /* 0x000fe20000000800 */
[----:B------:R-:W-:Y:S01]  /*2d130*/  UMOV UR9, 0x1 ;  /* 0x0000000100097882 */ /* 0x000fe20000000000 */
[----:B------:R-:W-:-:S02]  /*2d140*/  ULOP3.LUT UR21, UR37, 0x2, URZ, 0xfc, !UPT ;  /* 0x0000000225157892 */ /* 0x000fc4000f8efc3f */
[----:B------:R-:W-:Y:S02]  /*2d150*/  ULOP3.LUT UR4, UR4, 0x80, URZ, 0xc0, !UPT ;  /* 0x0000008004047892 */ /* 0x000fe4000f8ec03f */
[----:B------:R-:W-:Y:S02]  /*2d160*/  ULOP3.LUT UR5, UR5, 0x2000, URZ, 0xc0, !UPT ;  /* 0x0000200005057892 */ /* 0x000fe4000f8ec03f */
[----:B------:R-:W-:Y:S02]  /*2d170*/  UIADD3 UR6, UR6, -0x1, URZ ;  /* 0xffffffff06067890 */ /* 0x000fe4000fffe03f */
[----:B------:R-:W-:Y:S02]  /*2d180*/  USHF.L.U32 UR7, UR9, UR7, URZ ;  /* 0x0000000709077299 */ /* 0x000fe4000800063f */
[----:B------:R-:W-:Y:S01]  /*2d190*/  ULOP3.LUT UR13, URZ, UR8, URZ, 0x33, !UPT ;  /* 0x000000083f0d7292 */ /* 0x000fe2000f8e333f */
[----:B-1----:R-:W-:Y:S01]  /*2d1a0*/  IADD3 R0, R0, 0x3f, RZ ;  /* 0x0000003f00007810 */ /* 0x002fe20007ffe0ff */
[----:B------:R-:W-:-:S03]  /*2d1b0*/  ULDC.64 UR22, c[0x0][0x198] ;  /* 0x0000660000167ab9 */ /* 0x000fc60000000a00 */
[----:B------:R-:W-:-:S04]  /*2d1c0*/  SHF.R.S32.HI R5, RZ, 0x1f, R0 ;  /* 0x0000001fff057819 */ /* 0x000fc80000011400 */
[----:B------:R-:W-:Y:S02]  /*2d1d0*/  LEA.HI R5, R5, R0, RZ, 0x6 ;  /* 0x0000000005057211 */ /* 0x000fe400078f30ff */
[----:B------:R-:W-:Y:S02]  /*2d1e0*/  MOV R0, 0x1 ;  /* 0x0000000100007802 */ /* 0x000fe40000000f00 */
[----:B------:R-:W-:-:S04]  /*2d1f0*/  SHF.R.S32.HI R6, RZ, 0x6, R5 ;  /* 0x00000006ff067819 */ /* 0x000fc80000011405 */
[----:B------:R-:W-:-:S07]  /*2d200*/  IADD3 R16, R6, 0x1, RZ ;  /* 0x0000000106107810 */ /* 0x000fce0007ffe0ff */
.L_x_1135:
[----:B------:R-:W-:-:S03]  /*2d210*/  UMOV UR8, 0xffffffff ;  /* 0xffffffff00087882 */ /* 0x000fc60000000000 */
[----:B------:R-:W-:Y:S05]  /*2d220*/  BRA.DIV UR8, `(.L_x_1125) ;  /* 0x0000001a08b87947 */ /* 0x000fea000b800000 */
[----:B------:R-:W-:-:S13]  /*2d230*/  ELECT P6, URZ, PT ;  /* 0x00000000003f782f */ /* 0x000fda00038c0000 */
.L_x_1178:
[----:B------:R-:W1:Y:S01]  /*2d240*/  LDC R4, c[0x0][0x28c] ;  /* 0x0000a300ff047b82 */ /* 0x000e620000000800 */
[----:B------:R-:W-:Y:S01]  /*2d250*/  BSSY B1, `(.L_x_1126) ;  /* 0x000003a000017945 */ /* 0x000fe20003800000 */
[----:B-1----:R-:W-:-:S13]  /*2d260*/  ISETP.LT.OR P6, PT, R4, 0x1, !P6 ;  /* 0x000000010400780c */ /* 0x002fda00077c1670 */
[----:B------:R-:W-:Y:S05]  /*2d270*/  @P6 BRA `(.L_x_1127) ;  /* 0x0000000000dc6947 */ /* 0x000fea0003800000 */
[----:B------:R-:W-:Y:S02]  /*2d280*/  SHF.L.U32 R5, R3, 0x8, RZ ;  /* 0x0000000803057819 */ /* 0x000fe400000006ff */
[----:B------:R-:W-:Y:S02]  /*2d290*/  LEA R2, R2, UR4, 0x8 ;  /* 0x0000000402027c11 */ /* 0x000fe4000f8e40ff */
[----:B------:R-:W-:Y:S02]  /*2d2a0*/  MOV R14, RZ ;  /* 0x000000ff000e7202 */ /* 0x000fe40000000f00 */
[----:B------:R-:W-:Y:S02]  /*2d2b0*/  MOV R4, R16 ;  /* 0x0000001000047202 */ /* 0x000fe40000000f00 */
[----:B------:R-:W-:Y:S02]  /*2d2c0*/  MOV R3, R0 ;  /* 0x0000000000037202 */ /* 0x000fe40000000f00 */
[----:B------:R-:W-:-:S07]  /*2d2d0*/  MOV R8, R7 ;  /* 0x0000000700087202 */ /* 0x000fce0000000f00 */
.L_x_1130:
[----:B------:R-:W1:Y:S01]  /*2d2e0*/  S2R R12, SR_CgaCtaId ;  /* 0x00000000000c7919 */ /* 0x000e620000008800 */
[----:B------:R-:W-:Y:S01]  /*2d2f0*/  MOV R13, 0x400 ;  /* 0x00000400000d7802 */ /* 0x000fe20000000f00 */
[----:B------:R-:W2:Y:S03]  /*2d300*/  S2R R15, SR_TID.X ;  /* 0x00000000000f7919 */ /* 0x000ea60000002100 */
[----:B-1----:R-:W-:Y:S02]  /*2d310*/  LEA R13, R12, R13, 0x18 ;  /* 0x0000000d0c0d7211 */ /* 0x002fe400078ec0ff */
[----:B------:R-:W-:Y:S02]  /*2d320*/  SHF.L.U32 R12, R3, 0x1f, RZ ;  /* 0x0000001f030c7819 */ /* 0x000fe400000006ff */
[----:B------:R-:W-:Y:S02]  /*2d330*/  LEA R11, R8, R13, 0x3 ;  /* 0x0000000d080b7211 */ /* 0x000fe400078e18ff */
[----:B--2---:R-:W-:-:S02]  /*2d340*/  LOP3.LUT P1, RZ, R15, 0x7f, RZ, 0xc0, !PT ;  /* 0x0000007f0fff7812 */ /* 0x004fc4000782c0ff */
[----:B------:R-:W1:Y:S02]  /*2d350*/  SYNCS.PHASECHK.TRANS64.TRYWAIT P0, [R11+URZ+0x18], R12 ;  /* 0x0000180c0b0075a7 */ /* 0x000e64000800017f */
[----:B-1----:R-:W-:Y:S09]  /*2d360*/  @!P0 BRA `(.L_x_1128) ;  /* 0x0000001800888947 */ /* 0x002ff20003800000 */
.L_x_1179:
[----:B-1----:R-:W1:Y:S01]  /*2d370*/  @!P1 LDC R12, c[0x0][0x500] ;  /* 0x00014000ff0c9b82 */ /* 0x002e620000000800 */
[----:B------:R-:W-:-:S04]  /*2d380*/  UPRMT UR8, UR21, 0x9910, URZ ;  /* 0x0000991015087896 */ /* 0x000fc8000800003f */
[----:B------:R-:W-:-:S06]  /*2d390*/  UISETP.NE.AND UP0, UPT, UR8, 0x2, UPT ;  /* 0x000000020800788c */ /* 0x000fcc000bf05270 */
[----:B------:R-:W-:Y:S01]  /*2d3a0*/  PLOP3.LUT P0, PT, PT, PT, UP0, 0x80, 0x0 ;  /* 0x000000000000781c */ /* 0x000fe20003f0f008 */
[----:B-1----:R1:W-:-:S12]  /*2d3b0*/  @!P1 SYNCS.ARRIVE.TRANS64 RZ, [R11+URZ], R12 ;  /* 0x0000000c0bff99a7 */ /* 0x0023d8000800003f */
[----:B------:R-:W-:Y:S05]  /*2d3c0*/  @P0 BRA `(.L_x_1129) ;  /* 0x0000000000040947 */ /* 0x000fea0003800000 */
[----:B------:R-:W-:Y:S01]  /*2d3d0*/  BPT.TRAP 0x1 ;  /* 0x000000040000795c */ /* 0x000fe20000300000 */
.L_x_1129:
[----:B-1----:R-:W-:Y:S01]  /*2d3e0*/  LEA R12, R8, R13, 0xf ;  /* 0x0000000d080c7211 */ /* 0x002fe200078e78ff */
[----:B------:R-:W-:Y:S01]  /*2d3f0*/  UIADD3 UR14, UP0, UR22, 0xf0, URZ ;  /* 0x000000f0160e7890 */ /* 0x000fe2000ff1e03f */
[----:B------:R-:W-:Y:S01]  /*2d400*/  R2UR UR19, R5 ;  /* 0x00000000051372ca */ /* 0x000fe200000e0000 */
[----:B------:R-:W-:Y:S01]  /*2d410*/  UIADD3 UR24, UP1, UR22, 0x1f0, URZ ;  /* 0x000001f016187890 */ /* 0x000fe2000ff3e03f */
[----:B------:R-:W-:Y:S01]  /*2d420*/  R2UR UR8, R12 ;  /* 0x000000000c0872ca */ /* 0x000fe200000e0000 */
[----:B------:R-:W-:Y:S01]  /*2d430*/  UIADD3.X UR15, URZ, UR23, URZ, UP0, !UPT ;  /* 0x000000173f0f7290 */ /* 0x000fe200087fe43f */
[----:B------:R-:W-:Y:S01]  /*2d440*/  LEA R12, R8, UR5, 0xe ;  /* 0x00000005080c7c11 */ /* 0x000fe2000f8e70ff */
[----:B------:R-:W-:Y:S01]  /*2d450*/  UIADD3.X UR25, URZ, UR23, URZ, UP1, !UPT ;  /* 0x000000173f197290 */ /* 0x000fe20008ffe43f */
[----:B------:R-:W-:Y:S01]  /*2d460*/  R2UR UR9, R11 ;  /* 0x000000000b0972ca */ /* 0x000fe200000e0000 */
[----:B------:R-:W-:Y:S01]  /*2d470*/  UMOV UR16, 0x0 ;  /* 0x0000000000107882 */ /* 0x000fe20000000000 */
[----:B------:R-:W-:Y:S01]  /*2d480*/  R2UR UR10, R14 ;  /* 0x000000000e0a72ca */ /* 0x000fe200000e0000 */
[----:B------:R-:W-:Y:S01]  /*2d490*/  IMAD R12, R12, 0x2, R13 ;  /* 0x000000020c0c7824 */ /* 0x000fe200078e020d */
[----:B------:R-:W-:Y:S01]  /*2d4a0*/  R2UR UR12, R10 ;  /* 0x000000000a0c72ca */ /* 0x000fe200000e0000 */
[----:B------:R-:W-:Y:S01]  /*2d4b0*/  UMOV UR17, 0x10000000 ;  /* 0x1000000000117882 */ /* 0x000fe20000000000 */
[----:B------:R-:W-:Y:S01]  /*2d4c0*/  IADD3 R4, R4, -0x1, RZ ;  /* 0xffffffff04047810 */ /* 0x000fe20007ffe0ff */
[----:B------:R-:W-:Y:S01]  /*2d4d0*/  UMOV UR26, 0x30000 ;  /* 0x00030000001a7882 */ /* 0x000fe20000000000 */
[----:B------:R-:W-:Y:S01]  /*2d4e0*/  R2UR UR11, R12 ;  /* 0x000000000c0b72ca */ /* 0x000fe200000e0000 */
[----:B------:R-:W-:Y:S01]  /*2d4f0*/  UIADD3 UR8, UR8, 0x8400, URZ ;  /* 0x0000840008087890 */ /* 0x000fe2000fffe03f */
[----:B------:R-:W-:-:S02]  /*2d500*/  R2UR UR20, R2 ;  /* 0x00000000021472ca */ /* 0x000fc400000e0000 */
[----:B------:R-:W-:Y:S02]  /*2d510*/  ISETP.GT.AND P1, PT, R4, 0x1, PT ;  /* 0x000000010400780c */ /* 0x000fe40003f24270 */
[----:B------:R-:W-:Y:S02]  /*2d520*/  IADD3 R8, R8, 0x1, RZ ;  /* 0x0000000108087810 */ /* 0x000fe40007ffe0ff */
[----:B------:R-:W-:Y:S02]  /*2d530*/  IADD3 R14, R14, 0x40, RZ ;  /* 0x000000400e0e7810 */ /* 0x000fe40007ffe0ff */
[----:B------:R-:W-:-:S03]  /*2d540*/  ISETP.NE.AND P0, PT, R8, 0x3, PT ;  /* 0x000000030800780c */ /* 0x000fc60003f05270 */
[----:B------:R-:W-:Y:S01]  /*2d550*/  UIADD3 UR18, UR11, 0x20400, URZ ;  /* 0x000204000b127890 */ /* 0x000fe2000fffe03f */
[----:B------:R-:W-:Y:S02]  /*2d560*/  SEL R12, RZ, 0x1, P0 ;  /* 0x00000001ff0c7807 */ /* 0x000fe40000000000 */
[----:B------:R-:W-:Y:S01]  /*2d570*/  UMOV UR11, UR19 ;  /* 0x00000013000b7c82 */ /* 0x000fe20008000000 */
[----:B------:R-:W-:Y:S01]  /*2d580*/  SEL R8, R8, RZ, P0 ;  /* 0x000000ff08087207 */ /* 0x000fe20000000000 */
[----:B------:R1:W-:Y:S01]  /*2d590*/  UTMALDG.3D [UR8], [UR14], desc[UR16] ;  /* 0x000010080e0075b4 */ /* 0x0003e20008011000 */
[----:B------:R-:W-:Y:S01]  /*2d5a0*/  LOP3.LUT R3, R3, R12, RZ, 0x3c, !PT ;  /* 0x0000000c03037212 */ /* 0x000fe200078e3cff */
[----:B-1----:R-:W-:Y:S01]  /*2d5b0*/  UMOV UR8, UR18 ;  /* 0x0000001200087c82 */ /* 0x002fe20008000000 */
[----:B------:R-:W-:Y:S02]  /*2d5c0*/  UMOV UR11, UR20 ;  /* 0x00000014000b7c82 */ /* 0x000fe40008000000 */
[----:B------:R1:W-:Y:S02]  /*2d5d0*/  UTMALDG.3D.MULTICAST [UR8], [UR24], UR26, desc[UR16] ;  /* 0x00001008180073b4 */ /* 0x0003e4000801181a */
[----:B-1----:R-:W-:Y:S05]  /*2d5e0*/  @P1 BRA `(.L_x_1130) ;  /* 0xfffffffc003c1947 */ /* 0x002fea000383ffff */
.L_x_1127:
[----:B------:R-:W-:Y:S05]  /*2d5f0*/  BSYNC B1 ;  /* 0x0000000000017941 */ /* 0x000fea0003800000 */
.L_x_1126:
[----:B------:R-:W2:Y:S01]  /*2d600*/  LDL.LU R13, [R1+0x208] ;  /* 0x00020800010d7983 */ /* 0x000ea20000300800 */
[----:B------:R-:W-:Y:S01]  /*2d610*/  LOP3.LUT P0, RZ, R9, 0xff, RZ, 0xc0, !PT ;  /* 0x000000ff09ff7812 */ /* 0x000fe2000780c0ff */
[----:B------:R-:W-:Y:S02]  /*2d620*/  ULDC.64 UR8, c[0x0][0x8f8] ;  /* 0x00023e0000087ab9 */ /* 0x000fe40000000a00 */
[----:B------:R-:W3:Y:S01]  /*2d630*/  LDL.LU R12, [R1+0x204] ;  /* 0x00020400010c7983 */ /* 0x000ee20000300800 */
[C---:B------:R-:W-:Y:S01]  /*2d640*/  IADD3 R4, R6.reuse, R7, RZ ;  /* 0x0000000706047210 */ /* 0x040fe20007ffe0ff */
[----:B------:R-:W-:Y:S01]  /*2d650*/  BSSY B1, `(.L_x_1131) ;  /* 0x0000070000017945 */ /* 0x000fe20003800000 */
[----:B------:R-:W-:Y:S02]  /*2d660*/  ISETP.GE.U32.AND P1, PT, R6, 0x3, PT ;  /* 0x000000030600780c */ /* 0x000fe40003f26070 */
[----:B------:R-:W-:Y:S02]  /*2d670*/  MOV R10, 0xffffffff ;  /* 0xffffffff000a7802 */ /* 0x000fe40000000f00 */
[----:B------:R-:W-:-:S03]  /*2d680*/  PRMT R9, RZ, 0x7610, R9 ;  /* 0x00007610ff097816 */ /* 0x000fc60000000009 */
[----:B------:R-:W1:Y:S01]  /*2d690*/  @P0 S2R R3, SR_CgaCtaId ;  /* 0x0000000000030919 */ /* 0x000e620000008800 */
[----:B------:R-:W-:-:S04]  /*2d6a0*/  @P0 MOV R2, 0x400 ;  /* 0x0000040000020802 */ /* 0x000fc80000000f00 */
[----:B-1----:R-:W-:-:S04]  /*2d6b0*/  @P0 LEA R2, R3, R2, 0x18 ;  /* 0x0000000203020211 */ /* 0x002fc800078ec0ff */
[----:B------:R1:W-:Y:S01]  /*2d6c0*/  @P0 SYNCS.ARRIVE.TRANS64.A1T0 RZ, [R2+URZ+0x78], RZ ;  /* 0x000078ff02ff09a7 */ /* 0x0003e2000810003f */
[----:B------:R-:W-:-:S04]  /*2d6d0*/  ISETP.GT.U32.AND P0, PT, R4, 0x2, PT ;  /* 0x000000020400780c */ /* 0x000fc80003f04070 */
[----:B------:R-:W-:Y:S01]  /*2d6e0*/  ISETP.LT.U32.AND P0, PT, R6, 0x3, P0 ;  /* 0x000000030600780c */ /* 0x000fe20000701070 */
[----:B-1----:R-:W-:Y:S01]  /*2d6f0*/  IMAD.WIDE.U32 R2, R4, -0x55555555, RZ ;  /* 0xaaaaaaab04027825 */ /* 0x002fe200078e00ff */
[----:B------:R-:W-:-:S04]  /*2d700*/  MOV R2, 0xffffffff ;  /* 0xffffffff00027802 */ /* 0x000fc80000000f00 */
[----:B------:R-:W-:Y:S02]  /*2d710*/  SHF.R.U32.HI R5, RZ, 0x1, R3 ;  /* 0x00000001ff057819 */ /* 0x000fe40000011603 */
[----:B------:R-:W-:-:S03]  /*2d720*/  SEL R3, RZ, 0x1, !P0 ;  /* 0x00000001ff037807 */ /* 0x000fc60004000000 */
[--C-:B------:R-:W-:Y:S01]  /*2d730*/  IMAD R7, R5, -0x3, R4.reuse ;  /* 0xfffffffd05077824 */ /* 0x100fe200078e0204 */
[----:B------:R-:W-:Y:S02]  /*2d740*/  LOP3.LUT R0, R0, R3, RZ, 0x3c, !PT ;  /* 0x0000000300007212 */ /* 0x000fe400078e3cff */
[----:B------:R-:W-:Y:S02]  /*2d750*/  MOV R3, 0xffffffff ;  /* 0xffffffff00037802 */ /* 0x000fe40000000f00 */
[----:B------:R-:W-:Y:S02]  /*2d760*/  @P1 LOP3.LUT R0, R0, 0x1, R5, 0x78, !PT ;  /* 0x0000000100001812 */ /* 0x000fe400078e7805 */
[----:B------:R-:W-:Y:S02]  /*2d770*/  PRMT R4, RZ, 0x7610, R4 ;  /* 0x00007610ff047816 */ /* 0x000fe40000000004 */
[----:B---3--:R-:W-:-:S04]  /*2d780*/  IADD3 R12, P0, R12, UR54, RZ ;  /* 0x000000360c0c7c10 */ /* 0x008fc8000ff1e0ff */
[----:B--2---:R-:W-:Y:S01]  /*2d790*/  IADD3.X R13, R13, UR53, RZ, P0, !PT ;  /* 0x000000350d0d7c10 */ /* 0x004fe200087fe4ff */
        /* <DEDUP_REMOVED lines=8> */
[----:B------:R-:W-:Y:S01]  /*2d820*/  ULDC UR11, c[0x0][0x8d8] ;  /* 0x00023600000b7ab9 */ /* 0x000fe20000000800 */
[----:B------:R-:W3:Y:S05]  /*2d830*/  S2R R2, SR_CTAID.Y ;  /* 0x0000000000027919 */ /* 0x000eea0000002600 */
[----:B------:R-:W4:Y:S08]  /*2d840*/  LDC R5, c[0x0][0x144] ;  /* 0x00005100ff057b82 */ /* 0x000f300000000800 */
[----:B------:R-:W5:Y:S01]  /*2d850*/  LDC R11, c[0x0][0x148] ;  /* 0x00005200ff0b7b82 */ /* 0x000f620000000800 */
[----:B--2---:R-:W-:-:S02]  /*2d860*/  ISETP.NE.AND P2, PT, R15, 0x1, PT ;  /* 0x000000010f00780c */ /* 0x004fc40003f45270 */
[----:B-1----:R-:W-:Y:S02]  /*2d870*/  I2FP.F32.U32 R3, R8 ;  /* 0x0000000800037245 */ /* 0x002fe40000201000 */
[----:B---3--:R-:W-:-:S03]  /*2d880*/  I2FP.F32.U32 R4, R2 ;  /* 0x0000000200047245 */ /* 0x008fc60000201000 */
[----:B------:R-:W-:Y:S01]  /*2d890*/  FMUL R3, R3, UR8 ;  /* 0x0000000803037c20 */ /* 0x000fe20008400000 */
[----:B------:R-:W-:Y:S02]  /*2d8a0*/  ULDC UR8, c[0x0][0x154] ;  /* 0x0000550000087ab9 */ /* 0x000fe40000000800 */
[----:B------:R-:W-:Y:S01]  /*2d8b0*/  FMUL R10, R4, UR8 ;  /* 0x00000008040a7c20 */ /* 0x000fe20008400000 */
[----:B------:R-:W-:Y:S02]  /*2d8c0*/  ULDC.64 UR8, c[0x0][0x8d0] ;  /* 0x0002340000087ab9 */ /* 0x000fe40000000a00 */
[----:B------:R-:W1:Y:S01]  /*2d8d0*/  F2I.U32.TRUNC.NTZ R3, R3 ;  /* 0x0000000300037305 */ /* 0x000e62000020f000 */
[----:B------:R-:W-:-:S04]  /*2d8e0*/  ISETP.NE.U32.AND P0, PT, RZ, UR8, PT ;  /* 0x00000008ff007c0c */ /* 0x000fc8000bf05070 */
[----:B------:R-:W-:-:S03]  /*2d8f0*/  ISETP.NE.AND.EX P0, PT, RZ, UR9, PT, P0 ;  /* 0x00000009ff007c0c */ /* 0x000fc6000bf05300 */
[----:B------:R-:W2:Y:S01]  /*2d900*/  F2I.U32.TRUNC.NTZ R10, R10 ;  /* 0x0000000a000a7305 */ /* 0x000ea2000020f000 */
[----:B-1----:R-:W-:Y:S02]  /*2d910*/  IADD3 R4, -R3, RZ, RZ ;  /* 0x000000ff03047210 */ /* 0x002fe40007ffe1ff */
[----:B------:R-:W-:-:S03]  /*2d920*/  MOV R3, R13 ;  /* 0x0000000d00037202 */ /* 0x000fc60000000f00 */
[----:B----4-:R-:W-:Y:S02]  /*2d930*/  IMAD R8, R5, R4, R8 ;  /* 0x0000000405087224 */ /* 0x010fe400078e0208 */
[----:B--2---:R-:W-:-:S04]  /*2d940*/  IMAD.MOV R4, RZ, RZ, -R10 ;  /* 0x000000ffff047224 */ /* 0x004fc800078e0a0a */
[----:B-----5:R-:W-:Y:S01]  /*2d950*/  @P2 IMAD R8, R11, R4, R2 ;  /* 0x000000040b082224 */ /* 0x020fe200078e0202 */
[----:B------:R-:W-:Y:S01]  /*2d960*/  MOV R2, R12 ;  /* 0x0000000c00027202 */ /* 0x000fe20000000f00 */
[----:B------:R-:W-:Y:S06]  /*2d970*/  @!P0 BRA `(.L_x_1133) ;  /* 0x0000000000288947 */ /* 0x000fec0003800000 */
[----:B------:R-:W-:Y:S02]  /*2d980*/  ULDC UR10, c[0x0][0x8dc] ;  /* 0x00023700000a7ab9 */ /* 0x000fe40000000800 */
[----:B------:R-:W-:-:S04]  /*2d990*/  IADD3 R3, P0, R12, UR10, RZ ;  /* 0x0000000a0c037c10 */ /* 0x000fc8000ff1e0ff */
[----:B------:R-:W-:-:S05]  /*2d9a0*/  IADD3.X R11, RZ, R13, RZ, P0, !PT ;  /* 0x0000000dff0b7210 */ /* 0x000fca00007fe4ff */
[----:B------:R-:W-:-:S04]  /*2d9b0*/  IMAD.WIDE.U32 R4, R11, UR8, RZ ;  /* 0x000000080b047c25 */ /* 0x000fc8000f8e00ff */
[----:B------:R-:W-:-:S04]  /*2d9c0*/  IMAD.WIDE.U32 R4, P0, R3, UR9, R4 ;  /* 0x0000000903047c25 */ /* 0x000fc8000f800004 */
[----:B------:R-:W-:Y:S01]  /*2d9d0*/  IMAD.WIDE.U32 R2, R3, UR8, RZ ;  /* 0x0000000803027c25 */ /* 0x000fe2000f8e00ff */
[----:B------:R-:W-:-:S04]  /*2d9e0*/  MOV R2, R5 ;  /* 0x0000000500027202 */ /* 0x000fc80000000f00 */
[----:B------:R-:W-:Y:S02]  /*2d9f0*/  IADD3 RZ, P1, R3, R4, RZ ;  /* 0x0000000403ff7210 */ /* 0x000fe40007f3e0ff */
[----:B------:R-:W-:-:S03]  /*2da00*/  IADD3.X R3, RZ, RZ, RZ, P0, !PT ;  /* 0x000000ffff037210 */ /* 0x000fc600007fe4ff */
[----:B------:R-:W-:-:S08]  /*2da10*/  IMAD.WIDE.U32.X R2, R11, UR9, R2, P1 ;  /* 0x000000090b027c25 */ /* 0x000fd000088e0402 */
.L_x_1133:
[--C-:B------:R-:W-:Y:S01]  /*2da20*/  SHF.R.U64 R10, R2, UR11, R3.reuse ;  /* 0x0000000b020a7c19 */ /* 0x100fe20008001203 */
[----:B------:R-:W-:Y:S01]  /*2da30*/  ULDC.64 UR8, c[0x0][0x8c8] ;  /* 0x0002320000087ab9 */ /* 0x000fe20000000a00 */
[----:B------:R-:W-:Y:S01]  /*2da40*/  SHF.R.U32.HI R2, RZ, UR11, R3 ;  /* 0x0000000bff027c19 */ /* 0x000fe20008011603 */
[----:B------:R-:W-:Y:S01]  /*2da50*/  ULDC.64 UR10, c[0x0][0x8e8] ;  /* 0x00023a00000a7ab9 */ /* 0x000fe20000000a00 */
[----:B------:R-:W-:Y:S02]  /*2da60*/  IADD3 R11, P0, RZ, -R10, RZ ;  /* 0x8000000aff0b7210 */ /* 0x000fe40007f1e0ff */
[----:B------:R-:W-:Y:S02]  /*2da70*/  MOV R3, R13 ;  /* 0x0000000d00037202 */ /* 0x000fe40000000f00 */
[----:B------:R-:W-:Y:S02]  /*2da80*/  IADD3.X R2, RZ, ~R2, RZ, P0, !PT ;  /* 0x80000002ff027210 */ /* 0x000fe400007fe4ff */
[----:B------:R-:W-:-:S03]  /*2da90*/  ISETP.NE.U32.AND P0, PT, RZ, UR10, PT ;  /* 0x0000000aff007c0c */ /* 0x000fc6000bf05070 */
[----:B------:R-:W-:Y:S01]  /*2daa0*/  IMAD R2, R2, UR8, RZ ;  /* 0x0000000802027c24 */ /* 0x000fe2000f8e02ff */
[----:B------:R-:W-:-:S03]  /*2dab0*/  ISETP.NE.AND.EX P0, PT, RZ, UR11, PT, P0 ;  /* 0x0000000bff007c0c */ /* 0x000fc6000bf05300 */
[----:B------:R-:W-:Y:S01]  /*2dac0*/  IMAD R5, R11, UR9, R2 ;  /* 0x000000090b057c24 */ /* 0x000fe2000f8e0202 */
[----:B------:R-:W-:-:S05]  /*2dad0*/  MOV R2, R12 ;  /* 0x0000000c00027202 */ /* 0x000fca0000000f00 */
[----:B------:R-:W-:Y:S01]  /*2dae0*/  IMAD.WIDE.U32 R2, R11, UR8, R2 ;  /* 0x000000080b027c25 */ /* 0x000fe2000f8e0002 */
[----:B------:R-:W-:-:S03]  /*2daf0*/  ULDC UR8, c[0x0][0x8c0] ;  /* 0x0002300000087ab9 */ /* 0x000fc60000000800 */
[----:B------:R-:W-:-:S05]  /*2db00*/  IMAD.IADD R3, R3, 0x1, R5 ;  /* 0x0000000103037824 */ /* 0x000fca00078e0205 */
[--C-:B------:R-:W-:Y:S02]  /*2db10*/  SHF.R.U64 R11, R2, UR8, R3.reuse ;  /* 0x00000008020b7c19 */ /* 0x100fe40008001203 */
[----:B------:R-:W-:Y:S01]  /*2db20*/  SHF.R.U32.HI R2, RZ, UR8, R3 ;  /* 0x00000008ff027c19 */ /* 0x000fe20008011603 */
[----:B------:R-:W-:-:S03]  /*2db30*/  ULDC UR8, c[0x0][0x8b0] ;  /* 0x00022c0000087ab9 */ /* 0x000fc60000000800 */
[--C-:B------:R-:W-:Y:S02]  /*2db40*/  SHF.R.U64 R12, R11, UR8, R2.reuse ;  /* 0x000000080b0c7c19 */ /* 0x100fe40008001202 */
[----:B------:R-:W-:Y:S01]  /*2db50*/  SHF.R.U32.HI R3, RZ, UR8, R2 ;  /* 0x00000008ff037c19 */ /* 0x000fe20008011602 */
[----:B------:R-:W-:-:S03]  /*2db60*/  ULDC UR8, c[0x0][0x900] ;  /* 0x0002400000087ab9 */ /* 0x000fc60000000800 */
[--C-:B------:R-:W-:Y:S02]  /*2db70*/  SHF.R.U64 R13, R12, UR8, R3.reuse ;  /* 0x000000080c0d7c19 */ /* 0x100fe40008001203 */
[----:B------:R-:W-:Y:S02]  /*2db80*/  SHF.R.U32.HI R14, RZ, UR8, R3 ;  /* 0x00000008ff0e7c19 */ /* 0x000fe40008011603 */
[----:B------:R-:W-:Y:S02]  /*2db90*/  MOV R2, R13 ;  /* 0x0000000d00027202 */ /* 0x000fe40000000f00 */
        /* <DEDUP_REMOVED lines=12> */
.L_x_1134:
[----:B------:R-:W-:Y:S01]  /*2dc60*/  ULDC UR8, c[0x0][0x8f0] ;  /* 0x00023c0000087ab9 */ /* 0x000fe20000000800 */
[----:B------:R-:W-:Y:S02]  /*2dc70*/  LOP3.LUT R12, R12, UR13, RZ, 0xc0, !PT ;  /* 0x0000000d0c0c7c12 */ /* 0x000fe4000f8ec0ff */
[----:B------:R-:W-:Y:S01]  /*2dc80*/  SHF.R.U64 R3, R2, UR8, R3 ;  /* 0x0000000802037c19 */ /* 0x000fe20008001203 */
[----:B------:R-:W-:Y:S01]  /*2dc90*/  ULDC UR8, c[0x0][0x8e0] ;  /* 0x0002380000087ab9 */ /* 0x000fe20000000800 */
[----:B------:R-:W-:Y:S02]  /*2dca0*/  MOV R4, 0x1 ;  /* 0x0000000100047802 */ /* 0x000fe40000000f00 */
[C---:B------:R-:W-:Y:S01]  /*2dcb0*/  IADD3 R2, -R3.reuse, RZ, RZ ;  /* 0x000000ff03027210 */ /* 0x040fe20007ffe1ff */
[----:B------:R-:W-:-:S04]  /*2dcc0*/  IMAD R5, R3, UR7, R12 ;  /* 0x0000000703057c24 */ /* 0x000fc8000f8e020c */
[----:B------:R-:W-:Y:S01]  /*2dcd0*/  IMAD R13, R2, UR8, R13 ;  /* 0x00000008020d7c24 */ /* 0x000fe2000f8e020d */
[----:B------:R-:W-:Y:S01]  /*2dce0*/  ULDC UR8, c[0x0][0x8b8] ;  /* 0x00022e0000087ab9 */ /* 0x000fe20000000800 */
[----:B------:R-:W-:Y:S01]  /*2dcf0*/  LOP3.LUT R2, R11, UR6, RZ, 0xc0, !PT ;  /* 0x000000060b027c12 */ /* 0x000fe2000f8ec0ff */
[----:B------:R-:W-:Y:S01]  /*2dd00*/  IMAD R8, R5, UR8, R8 ;  /* 0x0000000805087c24 */ /* 0x000fe2000f8e0208 */
[----:B------:R-:W-:-:S03]  /*2dd10*/  ULDC UR8, c[0x0][0x8a8] ;  /* 0x00022a0000087ab9 */ /* 0x000fc60000000800 */
[----:B------:R-:W-:-:S05]  /*2dd20*/  IMAD R13, R13, UR8, R2 ;  /* 0x000000080d0d7c24 */ /* 0x000fca000f8e0202 */
[----:B------:R-:W-:Y:S02]  /*2dd30*/  SEL R2, R13, R8, !P2 ;  /* 0x000000080d027207 */ /* 0x000fe40005000000 */
[----:B------:R-:W-:-:S07]  /*2dd40*/  SEL R3, R8, R13, !P2 ;  /* 0x0000000d08037207 */ /* 0x000fce0005000000 */
.L_x_1132:
[----:B------:R-:W-:Y:S05]  /*2dd50*/  BSYNC B1 ;  /* 0x0000000000017941 */ /* 0x000fea0003800000 */
.L_x_1131:
[----:B------:R-:W-:-:S13]  /*2dd60*/  LOP3.LUT P0, RZ, R4, 0xff, RZ, 0xc0, !PT ;  /* 0x000000ff04ff7812 */ /* 0x000fda000780c0ff */
[----:B------:R-:W-:Y:S05]  /*2dd70*/  @P0 BRA `(.L_x_1135) ;  /* 0xfffffff400240947 */ /* 0x000fea000383ffff */
[----:B------:R-:W-:Y:S05]  /*2dd80*/  BSYNC B0 ;  /* 0x0000000000007941 */ /* 0x000fea0003800000 */
.L_x_1124:
[----:B------:R-:W-:-:S03]  /*2dd90*/  UMOV UR8, 0xffffffff ;  /* 0xffffffff00087882 */ /* 0x000fc60000000000 */
[----:B------:R-:W-:Y:S05]  /*2dda0*/  BRA.DIV UR8, `(.L_x_1136) ;  /* 0x00000012080c7947 */ /* 0x000fea000b800000 */
[----:B------:R-:W-:-:S13]  /*2ddb0*/  ELECT P6, URZ, PT ;  /* 0x00000000003f782f */ /* 0x000fda00038c0000 */
.L_x_1182:
[----:B------:R-:W-:Y:S05]  /*2ddc0*/  @!P6 BRA `(.L_x_14) ;  /* 0x000000000084e947 */ /* 0x000fea0003800000 */
[----:B------:R-:W-:-:S04]  /*2ddd0*/  ULOP3.LUT UR8, UR37, 0x2, URZ, 0xfc, !UPT ;  /* 0x0000000225087892 */ /* 0x000fc8000f8efc3f */
[----:B------:R-:W-:-:S06]  /*2dde0*/  UISETP.NE.AND UP0, UPT, UR8, 0x3, UPT ;  /* 0x000000030800788c */ /* 0x000fcc000bf05270 */
[----:B------:R-:W-:-:S13]  /*2ddf0*/  PLOP3.LUT P0, PT, PT, PT, UP0, 0x80, 0x0 ;  /* 0x000000000000781c */ /* 0x000fda0003f0f008 */
[----:B------:R-:W-:Y:S05]  /*2de00*/  @!P0 BRA `(.L_x_1137) ;  /* 0x0000000000048947 */ /* 0x000fea0003800000 */
[----:B--2---:R-:W-:Y:S01]  /*2de10*/  BPT.TRAP 0x1 ;  /* 0x000000040000795c */ /* 0x004fe20000300000 */
.L_x_1137:
[----:B------:R-:W1:Y:S01]  /*2de20*/  S2R R3, SR_CgaCtaId ;  /* 0x0000000000037919 */ /* 0x000e620000008800 */
[----:B------:R-:W-:-:S04]  /*2de30*/  MOV R2, 0x400 ;  /* 0x0000040000027802 */ /* 0x000fc80000000f00 */
[----:B-1----:R-:W-:Y:S02]  /*2de40*/  LEA R2, R3, R2, 0x18 ;  /* 0x0000000203027211 */ /* 0x002fe400078ec0ff */
[----:B------:R-:W-:Y:S02]  /*2de50*/  SHF.L.U32 R3, R0, 0x1f, RZ ;  /* 0x0000001f00037819 */ /* 0x000fe400000006ff */
[----:B------:R-:W-:-:S05]  /*2de60*/  IADD3 R2, R2, 0x18, RZ ;  /* 0x0000001802027810 */ /* 0x000fca0007ffe0ff */
[----:B------:R-:W-:-:S04]  /*2de70*/  IMAD R4, R7, 0x8, R2 ;  /* 0x0000000807047824 */ /* 0x000fc800078e0202 */
[----:B------:R-:W1:Y:S02]  /*2de80*/  SYNCS.PHASECHK.TRANS64.TRYWAIT P0, [R4+URZ], R3 ;  /* 0x00000003040075a7 */ /* 0x000e64000800017f */
[----:B-1----:R-:W-:Y:S05]  /*2de90*/  @!P0 BRA `(.L_x_1138) ;  /* 0x0000000c00f08947 */ /* 0x002fea0003800000 */
.L_x_1183:
[----:B------:R-:W-:-:S04]  /*2dea0*/  IADD3 R7, R7, 0x1, RZ ;  /* 0x0000000107077810 */ /* 0x000fc80007ffe0ff */
[----:B------:R-:W-:-:S04]  /*2deb0*/  ISETP.NE.AND P0, PT, R7, 0x3, PT ;  /* 0x000000030700780c */ /* 0x000fc80003f05270 */
[----:B-1----:R-:W-:Y:S02]  /*2dec0*/  SEL R3, RZ, 0x1, P0 ;  /* 0x00000001ff037807 */ /* 0x002fe40000000000 */
[----:B------:R-:W-:Y:S02]  /*2ded0*/  SEL R7, R7, RZ, P0 ;  /* 0x000000ff07077207 */ /* 0x000fe40000000000 */
[----:B------:R-:W-:Y:S02]  /*2dee0*/  LOP3.LUT R5, R0, R3, RZ, 0x3c, !PT ;  /* 0x0000000300057212 */ /* 0x000fe400078e3cff */
[----:B------:R-:W-:Y:S02]  /*2def0*/  LEA R3, R7, R2, 0x3 ;  /* 0x0000000207037211 */ /* 0x000fe400078e18ff */
[----:B------:R-:W-:-:S04]  /*2df00*/  SHF.L.U32 R0, R5, 0x1f, RZ ;  /* 0x0000001f05007819 */ /* 0x000fc800000006ff */
[----:B------:R-:W1:Y:S02]  /*2df10*/  SYNCS.PHASECHK.TRANS64.TRYWAIT P0, [R3+URZ], R0 ;  /* 0x00000000030075a7 */ /* 0x000e64000800017f */
[----:B-1----:R-:W-:Y:S05]  /*2df20*/  @!P0 BRA `(.L_x_1139) ;  /* 0x0000000c00e08947 */ /* 0x002fea0003800000 */
.L_x_1184:
[----:B-1----:R-:W-:-:S04]  /*2df30*/  IADD3 R0, R7, 0x1, RZ ;  /* 0x0000000107007810 */ /* 0x002fc80007ffe0ff */
[----:B------:R-:W-:-:S04]  /*2df40*/  ISETP.NE.AND P0, PT, R0, 0x3, PT ;  /* 0x000000030000780c */ /* 0x000fc80003f05270 */
[----:B------:R-:W-:Y:S02]  /*2df50*/  SEL R4, RZ, 0x1, P0 ;  /* 0x00000001ff047807 */ /* 0x000fe40000000000 */
[----:B------:R-:W-:Y:S02]  /*2df60*/  SEL R3, R0, RZ, P0 ;  /* 0x000000ff00037207 */ /* 0x000fe40000000000 */
[----:B------:R-:W-:Y:S02]  /*2df70*/  LOP3.LUT R0, R5, R4, RZ, 0x3c, !PT ;  /* 0x0000000405007212 */ /* 0x000fe400078e3cff */
[----:B------:R-:W-:Y:S02]  /*2df80*/  LEA R3, R3, R2, 0x3 ;  /* 0x0000000203037211 */ /* 0x000fe400078e18ff */
[----:B------:R-:W-:-:S07]  /*2df90*/  SHF.L.U32 R0, R0, 0x1f, RZ ;  /* 0x0000001f00007819 */ /* 0x000fce00000006ff */
.L_x_1140:
[----:B-1----:R1:W3:Y:S02]  /*2dfa0*/  SYNCS.PHASECHK.TRANS64.TRYWAIT P0, [R3+URZ], R0 ;  /* 0x00000000030075a7 */ /* 0x0022e4000800017f */
[----:B---3--:R-:W-:Y:S05]  /*2dfb0*/  @!P0 NANOSLEEP.SYNCS 0x989680 ;  /* 0x009896800000895d */ /* 0x008fea0003900000 */
[----:B------:R-:W3:Y:S02]  /*2dfc0*/  @!P0 SYNCS.PHASECHK.TRANS64 P0, [R3+URZ], R0 ;  /* 0x00000000030085a7 */ /* 0x000ee4000800007f */
[----:B---3--:R-:W-:Y:S05]  /*2dfd0*/  @!P0 BRA `(.L_x_1140) ;  /* 0xfffffffc00f08947 */ /* 0x008fea000383ffff */
.L_x_14:
[----:B--2---:R-:W-:Y:S05]  /*2dfe0*/  BSYNC B6 ;  /* 0x0000000000067941 */ /* 0x004fea0003800000 */
.L_x_12:
[----:B------:R-:W-:Y:S05]  /*2dff0*/  EXIT ;  /* 0x000000000000794d */ /* 0x000fea0003800000 */
.L_x_27:
[----:B----4-:R4:W1:Y:S02]  /*2e000*/  SYNCS.PHASECHK.TRANS64.TRYWAIT P1, [R3+URZ], R0 ;  /* 0x00000000030075a7 */ /* 0x010864000802017f */
[----:B-1----:R-:W-:Y:S05]  /*2e010*/  @!P1 NANOSLEEP.SYNCS 0x989680 ;  /* 0x009896800000995d */ /* 0x002fea0003900000 */
[----:B------:R-:W1:Y:S02]  /*2e020*/  @!P1 SYNCS.PHASECHK.TRANS64 P1, [R3+URZ], R0 ;  /* 0x00000000030095a7 */ /* 0x000e64000802007f */
[----:B-1----:R-:W-:Y:S05]  /*2e030*/  @!P1 BRA `(.L_x_27) ;  /* 0xfffffffc00f09947 */ /* 0x002fea000383ffff */
[----:B------:R-:W-:Y:S05]  /*2e040*/  BRA `(.L_x_26) ;  /* 0xfffffd3800c07947 */ /* 0x000fea000383ffff */
.L_x_32:
[----:B--2---:R-:W-:-:S04]  /*2e050*/  MOV R4, UR8 ;  /* 0x0000000800047c02 */ /* 0x004fc80008000f00 */
[----:B------:R2:W3:Y:S03]  /*2e060*/  SYNCS.PHASECHK.TRANS64.TRYWAIT P1, [R4+URZ], R3 ;  /* 0x00000003040075a7 */ /* 0x0004e6000802017f */
[----:B---3--:R-:W-:Y:S05]  /*2e070*/  @!P1 NANOSLEEP.SYNCS 0x989680 ;  /* 0x009896800000995d */ /* 0x008fea0003900000 */
[----:B------:R-:W3:Y:S02]  /*2e080*/  @!P1 SYNCS.PHASECHK.TRANS64 P1, [R4+URZ], R3 ;  /* 0x00000003040095a7 */ /* 0x000ee4000802007f */
[----:B---3--:R-:W-:Y:S05]  /*2e090*/  @!P1 BRA `(.L_x_32) ;  /* 0xfffffffc00ec9947 */ /* 0x008fea000383ffff */
[----:B------:R-:W-:Y:S05]  /*2e0a0*/  BRA `(.L_x_31) ;  /* 0xfffffd7000447947 */ /* 0x000fea000383ffff */
.L_x_55:
[----:B-1----:R-:W-:-:S04]  /*2e0b0*/  MOV R3, UR46 ;  /* 0x0000002e00037c02 */ /* 0x002fc80008000f00 */
[----:B------:R1:W2:Y:S03]  /*2e0c0*/  SYNCS.PHASECHK.TRANS64.TRYWAIT P2, [R3+URZ+0x30], R0 ;  /* 0x00003000030075a7 */ /* 0x0002a6000804017f */
[----:B--2---:R-:W-:Y:S05]  /*2e0d0*/  @!P2 NANOSLEEP.SYNCS 0x989680 ;  /* 0x009896800000a95d */ /* 0x004fea0003900000 */
[----:B------:R-:W2:Y:S02]  /*2e0e0*/  @!P2 SYNCS.PHASECHK.TRANS64 P2, [R3+URZ+0x30], R0 ;  /* 0x000030000300a5a7 */ /* 0x000ea4000804007f */
[----:B--2---:R-:W-:Y:S05]  /*2e0f0*/  @!P2 BRA `(.L_x_55) ;  /* 0xfffffffc00eca947 */ /* 0x004fea000383ffff */
[----:B------:R-:W-:Y:S05]  /*2e100*/  BRA `(.L_x_1141) ;  /* 0xfffffdbc00107947 */ /* 0x000fea000383ffff */
.L_x_114:
[----:B-1----:R1:W2:Y:S02]  /*2e110*/  SYNCS.PHASECHK.TRANS64.TRYWAIT P2, [R0+URZ+0x30], R2 ;  /* 0x00003002000075a7 */ /* 0x0022a4000804017f */
[----:B--2---:R-:W-:Y:S05]  /*2e120*/  @!P2 NANOSLEEP.SYNCS 0x989680 ;  /* 0x009896800000a95d */ /* 0x004fea0003900000 */
[----:B------:R-:W2:Y:S02]  /*2e130*/  @!P2 SYNCS.PHASECHK.TRANS64 P2, [R0+URZ+0x30], R2 ;  /* 0x000030020000a5a7 */ /* 0x000ea4000804007f */
[----:B--2---:R-:W-:Y:S05]  /*2e140*/  @!P2 BRA `(.L_x_114) ;  /* 0xfffffffc00f0a947 */ /* 0x004fea000383ffff */
[----:B------:R-:W-:Y:S05]  /*2e150*/  BRA `(.L_x_1142) ;  /* 0xfffffddc007c7947 */ /* 0x000fea000383ffff */
.L_x_173:
[----:B-1----:R1:W2:Y:S02]  /*2e160*/  SYNCS.PHASECHK.TRANS64.TRYWAIT P2, [R0+URZ+0x30], R2 ;  /* 0x00003002000075a7 */ /* 0x0022a4000804017f */
[----:B--2---:R-:W-:Y:S05]  /*2e170*/  @!P2 NANOSLEEP.SYNCS 0x989680 ;  /* 0x009896800000a95d */ /* 0x004fea0003900000 */
[----:B------:R-:W2:Y:S02]  /*2e180*/  @!P2 SYNCS.PHASECHK.TRANS64 P2, [R0+URZ+0x30], R2 ;  /* 0x000030020000a5a7 */ /* 0x000ea4000804007f */
[----:B--2---:R-:W-:Y:S05]  /*2e190*/  @!P2 BRA `(.L_x_173) ;  /* 0xfffffffc00f0a947 */ /* 0x004fea000383ffff */
[----:B------:R-:W-:Y:S05]  /*2e1a0*/  BRA `(.L_x_1143) ;  /* 0xfffffdfc003c7947 */ /* 0x000fea000383ffff */
.L_x_232:
[----:B-1----:R1:W2:Y:S02]  /*2e1b0*/  SYNCS.PHASECHK.TRANS64.TRYWAIT P2, [R0+URZ+0x30], R2 ;  /* 0x00003002000075a7 */ /* 0x0022a4000804017f */
[----:B--2---:R-:W-:Y:S05]  /*2e1c0*/  @!P2 NANOSLEEP.SYNCS 0x989680 ;  /* 0x009896800000a95d */ /* 0x004fea0003900000 */
[----:B------:R-:W2:Y:S02]  /*2e1d0*/  @!P2 SYNCS.PHASECHK.TRANS64 P2, [R0+URZ+0x30], R2 ;  /* 0x000030020000a5a7 */ /* 0x000ea4000804007f */
[----:B--2---:R-:W-:Y:S05]  /*2e1e0*/  @!P2 BRA `(.L_x_232) ;  /* 0xfffffffc00f0a947 */ /* 0x004fea000383ffff */
[----:B------:R-:W-:Y:S05]  /*2e1f0*/  BRA `(.L_x_1144) ;  /* 0xfffffe1c00447947 */ /* 0x000fea000383ffff */
.L_x_291:
[----:B-1----:R1:W2:Y:S02]  /*2e200*/  SYNCS.PHASECHK.TRANS64.TRYWAIT P2, [R2+URZ+0x30], R3 ;  /* 0x00003003020075a7 */ /* 0x0022a4000804017f */
[----:B--2---:R-:W-:Y:S05]  /*2e210*/  @!P2 NANOSLEEP.SYNCS 0x989680 ;  /* 0x009896800000a95d */ /* 0x004fea0003900000 */
[----:B------:R-:W2:Y:S02]  /*2e220*/  @!P2 SYNCS.PHASECHK.TRANS64 P2, [R2+URZ+0x30], R3 ;  /* 0x000030030200a5a7 */ /* 0x000ea4000804007f */
[----:B--2---:R-:W-:Y:S05]  /*2e230*/  @!P2 BRA `(.L_x_291) ;  /* 0xfffffffc00f0a947 */ /* 0x004fea000383ffff */
[----:B------:R-:W-:Y:S05]  /*2e240*/  BRA `(.L_x_1145) ;  /* 0xfffffe3c00187947 */ /* 0x000fea000383ffff */
.L_x_350:
[----:B--2---:R2:W3:Y:S02]  /*2e250*/  SYNCS.PHASECHK.TRANS64.TRYWAIT P2, [R3+URZ+0x30], R14 ;  /* 0x0000300e030075a7 */ /* 0x0044e4000804017f */
[----:B---3--:R-:W-:Y:S05]  /*2e260*/  @!P2 NANOSLEEP.SYNCS 0x989680 ;  /* 0x009896800000a95d */ /* 0x008fea0003900000 */
[----:B------:R-:W3:Y:S02]  /*2e270*/  @!P2 SYNCS.PHASECHK.TRANS64 P2, [R3+URZ+0x30], R14 ;  /* 0x0000300e0300a5a7 */ /* 0x000ee4000804007f */
[----:B---3--:R-:W-:Y:S05]  /*2e280*/  @!P2 BRA `(.L_x_350) ;  /* 0xfffffffc00f0a947 */ /* 0x008fea000383ffff */
[----:B------:R-:W-:Y:S05]  /*2e290*/  BRA `(.L_x_1146) ;  /* 0xfffffe5c001c7947 */ /* 0x000fea000383ffff */
.L_x_409:
[----:B-1----:R1:W2:Y:S02]  /*2e2a0*/  SYNCS.PHASECHK.TRANS64.TRYWAIT P2, [R0+URZ+0x30], R3 ;  /* 0x00003003000075a7 */ /* 0x0022a4000804017f */
[----:B--2---:R-:W-:Y:S05]  /*2e2b0*/  @!P2 NANOSLEEP.SYNCS 0x989680 ;  /* 0x009896800000a95d */ /* 0x004fea0003900000 */
[----:B------:R-:W2:Y:S02]  /*2e2c0*/  @!P2 SYNCS.PHASECHK.TRANS64 P2, [R0+URZ+0x30], R3 ;  /* 0x000030030000a5a7 */ /* 0x000ea4000804007f */
[----:B--2---:R-:W-:Y:S05]  /*2e2d0*/  @!P2 BRA `(.L_x_409) ;  /* 0xfffffffc00f0a947 */ /* 0x004fea000383ffff */
[----:B------:R-:W-:Y:S05]  /*2e2e0*/  BRA `(.L_x_1147) ;  /* 0xfffffe7800dc7947 */ /* 0x000fea000383ffff */
.L_x_468:
[----:B-1----:R1:W2:Y:S02]  /*2e2f0*/  SYNCS.PHASECHK.TRANS64.TRYWAIT P2, [R0+URZ+0x30], R3 ;  /* 0x00003003000075a7 */ /* 0x0022a4000804017f */
[----:B--2---:R-:W-:Y:S05]  /*2e300*/  @!P2 NANOSLEEP.SYNCS 0x989680 ;  /* 0x009896800000a95d */ /* 0x004fea0003900000 */
[----:B------:R-:W2:Y:S02]  /*2e310*/  @!P2 SYNCS.PHASECHK.TRANS64 P2, [R0+URZ+0x30], R3 ;  /* 0x000030030000a5a7 */ /* 0x000ea4000804007f */
[----:B--2---:R-:W-:Y:S05]  /*2e320*/  @!P2 BRA `(.L_x_468) ;  /* 0xfffffffc00f0a947 */ /* 0x004fea000383ffff */
[----:B------:R-:W-:Y:S05]  /*2e330*/  BRA `(.L_x_1148) ;  /* 0xfffffe9800dc7947 */ /* 0x000fea000383ffff */
.L_x_527:
[----:B-1----:R1:W2:Y:S02]  /*2e340*/  SYNCS.PHASECHK.TRANS64.TRYWAIT P2, [R0+URZ+0x30], R3 ;  /* 0x00003003000075a7 */ /* 0x0022a4000804017f */
[----:B--2---:R-:W-:Y:S05]  /*2e350*/  @!P2 NANOSLEEP.SYNCS 0x989680 ;  /* 0x009896800000a95d */ /* 0x004fea0003900000 */
[----:B------:R-:W2:Y:S02]  /*2e360*/  @!P2 SYNCS.PHASECHK.TRANS64 P2, [R0+URZ+0x30], R3 ;  /* 0x000030030000a5a7 */ /* 0x000ea4000804007f */
[----:B--2---:R-:W-:Y:S05]  /*2e370*/  @!P2 BRA `(.L_x_527) ;  /* 0xfffffffc00f0a947 */ /* 0x004fea000383ffff */
[----:B------:R-:W-:Y:S05]  /*2e380*/  BRA `(.L_x_1149) ;  /* 0xfffffeb8009c7947 */ /* 0x000fea000383ffff */
.L_x_586:
[----:B-1----:R1:W2:Y:S02]  /*2e390*/  SYNCS.PHASECHK.TRANS64.TRYWAIT P2, [R0+URZ+0x30], R3 ;  /* 0x00003003000075a7 */ /* 0x0022a4000804017f */
[----:B--2---:R-:W-:Y:S05]  /*2e3a0*/  @!P2 NANOSLEEP.SYNCS 0x989680 ;  /* 0x009896800000a95d */ /* 0x004fea0003900000 */
[----:B------:R-:W2:Y:S02]  /*2e3b0*/  @!P2 SYNCS.PHASECHK.TRANS64 P2, [R0+URZ+0x30], R3 ;  /* 0x000030030000a5a7 */ /* 0x000ea4000804007f */
[----:B--2---:R-:W-:Y:S05]  /*2e3c0*/  @!P2 BRA `(.L_x_586) ;  /* 0xfffffffc00f0a947 */ /* 0x004fea000383ffff */
[----:B------:R-:W-:Y:S05]  /*2e3d0*/  BRA `(.L_x_1150) ;  /* 0xfffffed8009c7947 */ /* 0x000fea000383ffff */
.L_x_645:
[----:B-1----:R1:W2:Y:S02]  /*2e3e0*/  SYNCS.PHASECHK.TRANS64.TRYWAIT P2, [R0+URZ+0x30], R3 ;  /* 0x00003003000075a7 */ /* 0x0022a4000804017f */
[----:B--2---:R-:W-:Y:S05]  /*2e3f0*/  @!P2 NANOSLEEP.SYNCS 0x989680 ;  /* 0x009896800000a95d */ /* 0x004fea0003900000 */
[----:B------:R-:W2:Y:S02]  /*2e400*/  @!P2 SYNCS.PHASECHK.TRANS64 P2, [R0+URZ+0x30], R3 ;  /* 0x000030030000a5a7 */ /* 0x000ea4000804007f */
[----:B--2---:R-:W-:Y:S05]  /*2e410*/  @!P2 BRA `(.L_x_645) ;  /* 0xfffffffc00f0a947 */ /* 0x004fea000383ffff */
[----:B------:R-:W-:Y:S05]  /*2e420*/  BRA `(.L_x_1151) ;  /* 0xfffffef800607947 */ /* 0x000fea000383ffff */
.L_x_704:
[----:B-1----:R1:W2:Y:S02]  /*2e430*/  SYNCS.PHASECHK.TRANS64.TRYWAIT P2, [R0+URZ+0x30], R3 ;  /* 0x00003003000075a7 */ /* 0x0022a4000804017f */
[----:B--2---:R-:W-:Y:S05]  /*2e440*/  @!P2 NANOSLEEP.SYNCS 0x989680 ;  /* 0x009896800000a95d */ /* 0x004fea0003900000 */
[----:B------:R-:W2:Y:S02]  /*2e450*/  @!P2 SYNCS.PHASECHK.TRANS64 P2, [R0+URZ+0x30], R3 ;  /* 0x000030030000a5a7 */ /* 0x000ea4000804007f */
[----:B--2---:R-:W-:Y:S05]  /*2e460*/  @!P2 BRA `(.L_x_704) ;  /* 0xfffffffc00f0a947 */ /* 0x004fea000383ffff */
[----:B------:R-:W-:Y:S05]  /*2e470*/  BRA `(.L_x_1152) ;  /* 0xffffff1800647947 */ /* 0x000fea000383ffff */
.L_x_763:
[----:B-1----:R1:W2:Y:S02]  /*2e480*/  SYNCS.PHASECHK.TRANS64.TRYWAIT P2, [R0+URZ+0x30], R3 ;  /* 0x00003003000075a7 */ /* 0x0022a4000804017f */
[----:B--2---:R-:W-:Y:S05]  /*2e490*/  @!P2 NANOSLEEP.SYNCS 0x989680 ;  /* 0x009896800000a95d */ /* 0x004fea0003900000 */
[----:B------:R-:W2:Y:S02]  /*2e4a0*/  @!P2 SYNCS.PHASECHK.TRANS64 P2, [R0+URZ+0x30], R3 ;  /* 0x000030030000a5a7 */ /* 0x000ea4000804007f */
[----:B--2---:R-:W-:Y:S05]  /*2e4b0*/  @!P2 BRA `(.L_x_763) ;  /* 0xfffffffc00f0a947 */ /* 0x004fea000383ffff */
[----:B------:R-:W-:Y:S05]  /*2e4c0*/  BRA `(.L_x_1153) ;  /* 0xffffff3800287947 */ /* 0x000fea000383ffff */
.L_x_822:
[----:B-1----:R1:W2:Y:S02]  /*2e4d0*/  SYNCS.PHASECHK.TRANS64.TRYWAIT P2, [R0+URZ+0x30], R3 ;  /* 0x00003003000075a7 */ /* 0x0022a4000804017f */
[----:B--2---:R-:W-:Y:S05]  /*2e4e0*/  @!P2 NANOSLEEP.SYNCS 0x989680 ;  /* 0x009896800000a95d */ /* 0x004fea0003900000 */
[----:B------:R-:W2:Y:S02]  /*2e4f0*/  @!P2 SYNCS.PHASECHK.TRANS64 P2, [R0+URZ+0x30], R3 ;  /* 0x000030030000a5a7 */ /* 0x000ea4000804007f */
[----:B--2---:R-:W-:Y:S05]  /*2e500*/  @!P2 BRA `(.L_x_822) ;  /* 0xfffffffc00f0a947 */ /* 0x004fea000383ffff */
[----:B------:R-:W-:Y:S05]  /*2e510*/  BRA `(.L_x_1154) ;  /* 0xffffff58002c7947 */ /* 0x000fea000383ffff */
.L_x_881:
[----:B-1----:R1:W2:Y:S02]  /*2e520*/  SYNCS.PHASECHK.TRANS64.TRYWAIT P2, [R0+URZ+0x30], R3 ;  /* 0x00003003000075a7 */ /* 0x0022a4000804017f */
[----:B--2---:R-:W-:Y:S05]  /*2e530*/  @!P2 NANOSLEEP.SYNCS 0x989680 ;  /* 0x009896800000a95d */ /* 0x004fea0003900000 */
[----:B------:R-:W2:Y:S02]  /*2e540*/  @!P2 SYNCS.PHASECHK.TRANS64 P2, [R0+URZ+0x30], R3 ;  /* 0x000030030000a5a7 */ /* 0x000ea4000804007f */
[----:B--2---:R-:W-:Y:S05]  /*2e550*/  @!P2 BRA `(.L_x_881) ;  /* 0xfffffffc00f0a947 */ /* 0x004fea000383ffff */
[----:B------:R-:W-:Y:S05]  /*2e560*/  BRA `(.L_x_1155) ;  /* 0xffffff7400f07947 */ /* 0x000fea000383ffff */
.L_x_940:
[----:B--2---:R2:W3:Y:S02]  /*2e570*/  SYNCS.PHASECHK.TRANS64.TRYWAIT P2, [R0+URZ+0x30], R9 ;  /* 0x00003009000075a7 */ /* 0x0044e4000804017f */
[----:B---3--:R-:W-:Y:S05]  /*2e580*/  @!P2 NANOSLEEP.SYNCS 0x989680 ;  /* 0x009896800000a95d */ /* 0x008fea0003900000 */
[----:B------:R-:W3:Y:S02]  /*2e590*/  @!P2 SYNCS.PHASECHK.TRANS64 P2, [R0+URZ+0x30], R9 ;  /* 0x000030090000a5a7 */ /* 0x000ee4000804007f */
[----:B---3--:R-:W-:Y:S05]  /*2e5a0*/  @!P2 BRA `(.L_x_940) ;  /* 0xfffffffc00f0a947 */ /* 0x008fea000383ffff */
[----:B------:R-:W-:Y:S05]  /*2e5b0*/  BRA `(.L_x_1156) ;  /* 0xffffff9400e87947 */ /* 0x000fea000383ffff */
.L_x_1008:
[----:B-1----:R-:W-:-:S04]  /*2e5c0*/  MOV R5, UR4 ;  /* 0x0000000400057c02 */ /* 0x002fc80008000f00 */
[----:B------:R1:W2:Y:S03]  /*2e5d0*/  SYNCS.PHASECHK.TRANS64.TRYWAIT P0, [R5+URZ+0x78], R0 ;  /* 0x00007800050075a7 */ /* 0x0002a6000800017f */
[----:B--2---:R-:W-:Y:S05]  /*2e5e0*/  @!P0 NANOSLEEP.SYNCS 0x989680 ;  /* 0x009896800000895d */ /* 0x004fea0003900000 */
[----:B------:R-:W2:Y:S02]  /*2e5f0*/  @!P0 SYNCS.PHASECHK.TRANS64 P0, [R5+URZ+0x78], R0 ;  /* 0x00007800050085a7 */ /* 0x000ea4000800007f */
[----:B--2---:R-:W-:Y:S05]  /*2e600*/  @!P0 BRA `(.L_x_1008) ;  /* 0xfffffffc00ec8947 */ /* 0x004fea000383ffff */
[----:B------:R-:W-:Y:S05]  /*2e610*/  BRA `(.L_x_1007) ;  /* 0xffffffc400847947 */ /* 0x000fea000383ffff */
.L_x_1017:
[----:B-1----:R-:W-:-:S04]  /*2e620*/  MOV R3, UR4 ;  /* 0x0000000400037c02 */ /* 0x002fc80008000f00 */
[----:B------:R1:W2:Y:S03]  /*2e630*/  SYNCS.PHASECHK.TRANS64.TRYWAIT P2, [R3+URZ+0x50], R2 ;  /* 0x00005002030075a7 */ /* 0x0002a6000804017f */
[----:B--2---:R-:W-:Y:S05]  /*2e640*/  @!P2 NANOSLEEP.SYNCS 0x989680 ;  /* 0x009896800000a95d */ /* 0x004fea0003900000 */
[----:B------:R-:W2:Y:S02]  /*2e650*/  @!P2 SYNCS.PHASECHK.TRANS64 P2, [R3+URZ+0x50], R2 ;  /* 0x000050020300a5a7 */ /* 0x000ea4000804007f */
[----:B--2---:R-:W-:Y:S05]  /*2e660*/  @!P2 BRA `(.L_x_1017) ;  /* 0xfffffffc00eca947 */ /* 0x004fea000383ffff */
[----:B------:R-:W-:Y:S05]  /*2e670*/  BRA `(.L_x_1157) ;  /* 0xffffffc8007c7947 */ /* 0x000fea000383ffff */
.L_x_1023:
[----:B-12---:R-:W-:-:S04]  /*2e680*/  IMAD.U32 R3, RZ, RZ, UR4 ;  /* 0x00000004ff037e24 */ /* 0x006fc8000f8e00ff */
[----:B------:R1:W2:Y:S03]  /*2e690*/  SYNCS.PHASECHK.TRANS64.TRYWAIT P2, [R3+URZ+0x58], R2 ;  /* 0x00005802030075a7 */ /* 0x0002a6000804017f */
[----:B--2---:R-:W-:Y:S05]  /*2e6a0*/  @!P2 NANOSLEEP.SYNCS 0x989680 ;  /* 0x009896800000a95d */ /* 0x004fea0003900000 */
[----:B------:R-:W2:Y:S02]  /*2e6b0*/  @!P2 SYNCS.PHASECHK.TRANS64 P2, [R3+URZ+0x58], R2 ;  /* 0x000058020300a5a7 */ /* 0x000ea4000804007f */
[----:B--2---:R-:W-:Y:S05]  /*2e6c0*/  @!P2 BRA `(.L_x_1023) ;  /* 0xfffffffc00eca947 */ /* 0x004fea000383ffff */
[----:B------:R-:W-:Y:S05]  /*2e6d0*/  BRA `(.L_x_1158) ;  /* 0xffffffc800c47947 */ /* 0x000fea000383ffff */
.L_x_1029:
[----:B-123--:R-:W-:-:S04]  /*2e6e0*/  MOV R3, UR4 ;  /* 0x0000000400037c02 */ /* 0x00efc80008000f00 */
[----:B------:R1:W2:Y:S03]  /*2e6f0*/  SYNCS.PHASECHK.TRANS64.TRYWAIT P2, [R3+URZ+0x60], R2 ;  /* 0x00006002030075a7 */ /* 0x0002a6000804017f */
[----:B--2---:R-:W-:Y:S05]  /*2e700*/  @!P2 NANOSLEEP.SYNCS 0x989680 ;  /* 0x009896800000a95d */ /* 0x004fea0003900000 */
[----:B------:R-:W2:Y:S02]  /*2e710*/  @!P2 SYNCS.PHASECHK.TRANS64 P2, [R3+URZ+0x60], R2 ;  /* 0x000060020300a5a7 */ /* 0x000ea4000804007f */
[----:B--2---:R-:W-:Y:S05]  /*2e720*/  @!P2 BRA `(.L_x_1029) ;  /* 0xfffffffc00eca947 */ /* 0x004fea000383ffff */
[----:B------:R-:W-:Y:S05]  /*2e730*/  BRA `(.L_x_1159) ;  /* 0xffffffcc00187947 */ /* 0x000fea000383ffff */
.L_x_1035:
[----:B-1234-:R-:W-:-:S04]  /*2e740*/  MOV R3, UR4 ;  /* 0x0000000400037c02 */ /* 0x01efc80008000f00 */
[----:B------:R1:W2:Y:S03]  /*2e750*/  SYNCS.PHASECHK.TRANS64.TRYWAIT P2, [R3+URZ+0x68], R2 ;  /* 0x00006802030075a7 */ /* 0x0002a6000804017f */
[----:B--2---:R-:W-:Y:S05]  /*2e760*/  @!P2 NANOSLEEP.SYNCS 0x989680 ;  /* 0x009896800000a95d */ /* 0x004fea0003900000 */
[----:B------:R-:W2:Y:S02]  /*2e770*/  @!P2 SYNCS.PHASECHK.TRANS64 P2, [R3+URZ+0x68], R2 ;  /* 0x000068020300a5a7 */ /* 0x000ea4000804007f */
[----:B--2---:R-:W-:Y:S05]  /*2e780*/  @!P2 BRA `(.L_x_1035) ;  /* 0xfffffffc00eca947 */ /* 0x004fea000383ffff */
[----:B------:R-:W-:Y:S05]  /*2e790*/  BRA `(.L_x_1160) ;  /* 0xffffffcc00647947 */ /* 0x000fea000383ffff */
.L_x_1041:
[----:B-1----:R-:W-:-:S04]  /*2e7a0*/  MOV R4, UR4 ;  /* 0x0000000400047c02 */ /* 0x002fc80008000f00 */
[----:B------:R1:W2:Y:S03]  /*2e7b0*/  SYNCS.PHASECHK.TRANS64.TRYWAIT P2, [R4+URZ+0x50], R3 ;  /* 0x00005003040075a7 */ /* 0x0002a6000804017f */
[----:B--2---:R-:W-:Y:S05]  /*2e7c0*/  @!P2 NANOSLEEP.SYNCS 0x989680 ;  /* 0x009896800000a95d */ /* 0x004fea0003900000 */
[----:B------:R-:W2:Y:S02]  /*2e7d0*/  @!P2 SYNCS.PHASECHK.TRANS64 P2, [R4+URZ+0x50], R3 ;  /* 0x000050030400a5a7 */ /* 0x000ea4000804007f */
[----:B--2---:R-:W-:Y:S05]  /*2e7e0*/  @!P2 BRA `(.L_x_1041) ;  /* 0xfffffffc00eca947 */ /* 0x004fea000383ffff */
[----:B------:R-:W-:Y:S05]  /*2e7f0*/  BRA `(.L_x_1161) ;  /* 0xffffffcc00b87947 */ /* 0x000fea000383ffff */
.L_x_1047:
[----:B-12---:R-:W-:-:S04]  /*2e800*/  MOV R4, UR4 ;  /* 0x0000000400047c02 */ /* 0x006fc80008000f00 */
[----:B------:R1:W2:Y:S03]  /*2e810*/  SYNCS.PHASECHK.TRANS64.TRYWAIT P2, [R4+URZ+0x58], R3 ;  /* 0x00005803040075a7 */ /* 0x0002a6000804017f */
[----:B--2---:R-:W-:Y:S05]  /*2e820*/  @!P2 NANOSLEEP.SYNCS 0x989680 ;  /* 0x009896800000a95d */ /* 0x004fea0003900000 */
[----:B------:R-:W2:Y:S02]  /*2e830*/  @!P2 SYNCS.PHASECHK.TRANS64 P2, [R4+URZ+0x58], R3 ;  /* 0x000058030400a5a7 */ /* 0x000ea4000804007f */
[----:B--2---:R-:W-:Y:S05]  /*2e840*/  @!P2 BRA `(.L_x_1047) ;  /* 0xfffffffc00eca947 */ /* 0x004fea000383ffff */
[----:B------:R-:W-:Y:S05]  /*2e850*/  BRA `(.L_x_1162) ;  /* 0xffffffcc00f87947 */ /* 0x000fea000383ffff */
.L_x_1053:
[----:B-123--:R-:W-:-:S04]  /*2e860*/  MOV R4, UR4 ;  /* 0x0000000400047c02 */ /* 0x00efc80008000f00 */
[----:B------:R1:W2:Y:S03]  /*2e870*/  SYNCS.PHASECHK.TRANS64.TRYWAIT P2, [R4+URZ+0x60], R3 ;  /* 0x00006003040075a7 */ /* 0x0002a6000804017f */
[----:B--2---:R-:W-:Y:S05]  /*2e880*/  @!P2 NANOSLEEP.SYNCS 0x989680 ;  /* 0x009896800000a95d */ /* 0x004fea0003900000 */
[----:B------:R-:W2:Y:S02]  /*2e890*/  @!P2 SYNCS.PHASECHK.TRANS64 P2, [R4+URZ+0x60], R3 ;  /* 0x000060030400a5a7 */ /* 0x000ea4000804007f */
[----:B--2---:R-:W-:Y:S05]  /*2e8a0*/  @!P2 BRA `(.L_x_1053) ;  /* 0xfffffffc00eca947 */ /* 0x004fea000383ffff */
[----:B------:R-:W-:Y:S05]  /*2e8b0*/  BRA `(.L_x_1163) ;  /* 0xffffffd000407947 */ /* 0x000fea000383ffff */
.L_x_1059:
[----:B-1234-:R-:W-:-:S04]  /*2e8c0*/  MOV R4, UR4 ;  /* 0x0000000400047c02 */ /* 0x01efc80008000f00 */
[----:B------:R1:W2:Y:S03]  /*2e8d0*/  SYNCS.PHASECHK.TRANS64.TRYWAIT P2, [R4+URZ+0x68], R3 ;  /* 0x00006803040075a7 */ /* 0x0002a6000804017f */
[----:B--2---:R-:W-:Y:S05]  /*2e8e0*/  @!P2 NANOSLEEP.SYNCS 0x989680 ;  /* 0x009896800000a95d */ /* 0x004fea0003900000 */
[----:B------:R-:W2:Y:S02]  /*2e8f0*/  @!P2 SYNCS.PHASECHK.TRANS64 P2, [R4+URZ+0x68], R3 ;  /* 0x000068030400a5a7 */ /* 0x000ea4000804007f */
[----:B--2---:R-:W-:Y:S05]  /*2e900*/  @!P2 BRA `(.L_x_1059) ;  /* 0xfffffffc00eca947 */ /* 0x004fea000383ffff */
[----:B------:R-:W-:Y:S05]  /*2e910*/  BRA `(.L_x_1164) ;  /* 0xffffffd000807947 */ /* 0x000fea000383ffff */
.L_x_1065:
[----:B------:R-:W-:-:S04]  /*2e920*/  MOV R5, UR4 ;  /* 0x0000000400057c02 */ /* 0x000fc80008000f00 */
[----:B------:R1:W1:Y:S03]  /*2e930*/  SYNCS.PHASECHK.TRANS64.TRYWAIT P2, [R5+URZ+0x50], R2 ;  /* 0x00005002050075a7 */ /* 0x000266000804017f */
[----:B-1----:R-:W-:Y:S05]  /*2e940*/  @!P2 NANOSLEEP.SYNCS 0x989680 ;  /* 0x009896800000a95d */ /* 0x002fea0003900000 */
[----:B------:R-:W1:Y:S02]  /*2e950*/  @!P2 SYNCS.PHASECHK.TRANS64 P2, [R5+URZ+0x50], R2 ;  /* 0x000050020500a5a7 */ /* 0x000e64000804007f */
[----:B-1----:R-:W-:Y:S05]  /*2e960*/  @!P2 BRA `(.L_x_1065) ;  /* 0xfffffffc00eca947 */ /* 0x002fea000383ffff */
[----:B------:R-:W-:Y:S05]  /*2e970*/  BRA `(.L_x_1165) ;  /* 0xffffffd000c87947 */ /* 0x000fea000383ffff */
.L_x_1071:
[----:B------:R-:W-:-:S04]  /*2e980*/  MOV R5, UR4 ;  /* 0x0000000400057c02 */ /* 0x000fc80008000f00 */
[----:B------:R1:W1:Y:S03]  /*2e990*/  SYNCS.PHASECHK.TRANS64.TRYWAIT P2, [R5+URZ+0x58], R2 ;  /* 0x00005802050075a7 */ /* 0x000266000804017f */
[----:B-1----:R-:W-:Y:S05]  /*2e9a0*/  @!P2 NANOSLEEP.SYNCS 0x989680 ;  /* 0x009896800000a95d */ /* 0x002fea0003900000 */
[----:B------:R-:W1:Y:S02]  /*2e9b0*/  @!P2 SYNCS.PHASECHK.TRANS64 P2, [R5+URZ+0x58], R2 ;  /* 0x000058020500a5a7 */ /* 0x000e64000804007f */
[----:B-1----:R-:W-:Y:S05]  /*2e9c0*/  @!P2 BRA `(.L_x_1071) ;  /* 0xfffffffc00eca947 */ /* 0x002fea000383ffff */
[----:B------:R-:W-:Y:S05]  /*2e9d0*/  BRA `(.L_x_1166) ;  /* 0xffffffd4000c7947 */ /* 0x000fea000383ffff */
.L_x_1077:
[----:B------:R-:W-:-:S04]  /*2e9e0*/  IMAD.U32 R5, RZ, RZ, UR4 ;  /* 0x00000004ff057e24 */ /* 0x000fc8000f8e00ff */
[----:B------:R1:W1:Y:S03]  /*2e9f0*/  SYNCS.PHASECHK.TRANS64.TRYWAIT P2, [R5+URZ+0x60], R2 ;  /* 0x00006002050075a7 */ /* 0x000266000804017f */
[----:B-1----:R-:W-:Y:S05]  /*2ea00*/  @!P2 NANOSLEEP.SYNCS 0x989680 ;  /* 0x009896800000a95d */ /* 0x002fea0003900000 */
[----:B------:R-:W1:Y:S02]  /*2ea10*/  @!P2 SYNCS.PHASECHK.TRANS64 P2, [R5+URZ+0x60], R2 ;  /* 0x000060020500a5a7 */ /* 0x000e64000804007f */
[----:B-1----:R-:W-:Y:S05]  /*2ea20*/  @!P2 BRA `(.L_x_1077) ;  /* 0xfffffffc00eca947 */ /* 0x002fea000383ffff */
[----:B------:R-:W-:Y:S05]  /*2ea30*/  BRA `(.L_x_1167) ;  /* 0xffffffd400547947 */ /* 0x000fea000383ffff */
.L_x_1083:
[----:B------:R-:W-:-:S04]  /*2ea40*/  MOV R5, UR4 ;  /* 0x0000000400057c02 */ /* 0x000fc80008000f00 */
[----:B------:R1:W1:Y:S03]  /*2ea50*/  SYNCS.PHASECHK.TRANS64.TRYWAIT P2, [R5+URZ+0x68], R2 ;  /* 0x00006802050075a7 */ /* 0x000266000804017f */
[----:B-1----:R-:W-:Y:S05]  /*2ea60*/  @!P2 NANOSLEEP.SYNCS 0x989680 ;  /* 0x009896800000a95d */ /* 0x002fea0003900000 */
[----:B------:R-:W1:Y:S02]  /*2ea70*/  @!P2 SYNCS.PHASECHK.TRANS64 P2, [R5+URZ+0x68], R2 ;  /* 0x000068020500a5a7 */ /* 0x000e64000804007f */
[----:B-1----:R-:W-:Y:S05]  /*2ea80*/  @!P2 BRA `(.L_x_1083) ;  /* 0xfffffffc00eca947 */ /* 0x002fea000383ffff */
[----:B------:R-:W-:Y:S05]  /*2ea90*/  BRA `(.L_x_1168) ;  /* 0xffffffd400987947 */ /* 0x000fea000383ffff */
.L_x_1089:
[----:B-1----:R-:W-:-:S04]  /*2eaa0*/  MOV R2, UR4 ;  /* 0x0000000400027c02 */ /* 0x002fc80008000f00 */
[----:B------:R1:W1:Y:S03]  /*2eab0*/  SYNCS.PHASECHK.TRANS64.TRYWAIT P2, [R2+URZ+0x50], R3 ;  /* 0x00005003020075a7 */ /* 0x000266000804017f */
[----:B-1----:R-:W-:Y:S05]  /*2eac0*/  @!P2 NANOSLEEP.SYNCS 0x989680 ;  /* 0x009896800000a95d */ /* 0x002fea0003900000 */
[----:B------:R-:W1:Y:S02]  /*2ead0*/  @!P2 SYNCS.PHASECHK.TRANS64 P2, [R2+URZ+0x50], R3 ;  /* 0x000050030200a5a7 */ /* 0x000e64000804007f */
[----:B-1----:R-:W-:Y:S05]  /*2eae0*/  @!P2 BRA `(.L_x_1089) ;  /* 0xfffffffc00eca947 */ /* 0x002fea000383ffff */
[----:B------:R-:W-:Y:S05]  /*2eaf0*/  BRA `(.L_x_1169) ;  /* 0xffffffd400e07947 */ /* 0x000fea000383ffff */
.L_x_1095:
[----:B-1----:R-:W-:-:S04]  /*2eb00*/  MOV R2, UR4 ;  /* 0x0000000400027c02 */ /* 0x002fc80008000f00 */
[----:B------:R1:W1:Y:S03]  /*2eb10*/  SYNCS.PHASECHK.TRANS64.TRYWAIT P2, [R2+URZ+0x58], R3 ;  /* 0x00005803020075a7 */ /* 0x000266000804017f */
[----:B-1----:R-:W-:Y:S05]  /*2eb20*/  @!P2 NANOSLEEP.SYNCS 0x989680 ;  /* 0x009896800000a95d */ /* 0x002fea0003900000 */
[----:B------:R-:W1:Y:S02]  /*2eb30*/  @!P2 SYNCS.PHASECHK.TRANS64 P2, [R2+URZ+0x58], R3 ;  /* 0x000058030200a5a7 */ /* 0x000e64000804007f */
[----:B-1----:R-:W-:Y:S05]  /*2eb40*/  @!P2 BRA `(.L_x_1095) ;  /* 0xfffffffc00eca947 */ /* 0x002fea000383ffff */
[----:B------:R-:W-:Y:S05]  /*2eb50*/  BRA `(.L_x_1170) ;  /* 0xffffffd800247947 */ /* 0x000fea000383ffff */
.L_x_1101:
[----:B-1----:R-:W-:-:S04]  /*2eb60*/  MOV R2, UR4 ;  /* 0x0000000400027c02 */ /* 0x002fc80008000f00 */
[----:B------:R1:W1:Y:S03]  /*2eb70*/  SYNCS.PHASECHK.TRANS64.TRYWAIT P2, [R2+URZ+0x60], R3 ;  /* 0x00006003020075a7 */ /* 0x000266000804017f */
[----:B-1----:R-:W-:Y:S05]  /*2eb80*/  @!P2 NANOSLEEP.SYNCS 0x989680 ;  /* 0x009896800000a95d */ /* 0x002fea0003900000 */
[----:B------:R-:W1:Y:S02]  /*2eb90*/  @!P2 SYNCS.PHASECHK.TRANS64 P2, [R2+URZ+0x60], R3 ;  /* 0x000060030200a5a7 */ /* 0x000e64000804007f */
[----:B-1----:R-:W-:Y:S05]  /*2eba0*/  @!P2 BRA `(.L_x_1101) ;  /* 0xfffffffc00eca947 */ /* 0x002fea000383ffff */
[----:B------:R-:W-:Y:S05]  /*2ebb0*/  BRA `(.L_x_1171) ;  /* 0xffffffd8006c7947 */ /* 0x000fea000383ffff */
.L_x_1107:
[----:B-1----:R-:W-:-:S04]  /*2ebc0*/  MOV R2, UR4 ;  /* 0x0000000400027c02 */ /* 0x002fc80008000f00 */
[----:B------:R1:W1:Y:S03]  /*2ebd0*/  SYNCS.PHASECHK.TRANS64.TRYWAIT P2, [R2+URZ+0x68], R3 ;  /* 0x00006803020075a7 */ /* 0x000266000804017f */
[----:B-1----:R-:W-:Y:S05]  /*2ebe0*/  @!P2 NANOSLEEP.SYNCS 0x989680 ;  /* 0x009896800000a95d */ /* 0x002fea0003900000 */
[----:B------:R-:W1:Y:S02]  /*2ebf0*/  @!P2 SYNCS.PHASECHK.TRANS64 P2, [R2+URZ+0x68], R3 ;  /* 0x000068030200a5a7 */ /* 0x000e64000804007f */
[----:B-1----:R-:W-:Y:S05]  /*2ec00*/  @!P2 BRA `(.L_x_1107) ;  /* 0xfffffffc00eca947 */ /* 0x002fea000383ffff */
[----:B------:R-:W-:Y:S05]  /*2ec10*/  BRA `(.L_x_1172) ;  /* 0xffffffd800b07947 */ /* 0x000fea000383ffff */
.L_x_1117:
[----:B--2---:R2:W4:Y:S02]  /*2ec20*/  SYNCS.PHASECHK.TRANS64.TRYWAIT P0, [R0+URZ+0x50], R3 ;  /* 0x00005003000075a7 */ /* 0x004524000800017f */
[----:B----4-:R-:W-:Y:S05]  /*2ec30*/  @!P0 NANOSLEEP.SYNCS 0x989680 ;  /* 0x009896800000895d */ /* 0x010fea0003900000 */
[----:B------:R-:W4:Y:S02]  /*2ec40*/  @!P0 SYNCS.PHASECHK.TRANS64 P0, [R0+URZ+0x50], R3 ;  /* 0x00005003000085a7 */ /* 0x000f24000800007f */
[----:B----4-:R-:W-:Y:S05]  /*2ec50*/  @!P0 BRA `(.L_x_1117) ;  /* 0xfffffffc00f08947 */ /* 0x010fea000383ffff */
[----:B------:R-:W-:Y:S05]  /*2ec60*/  BRA `(.L_x_1173) ;  /* 0xffffffe000b47947 */ /* 0x000fea000383ffff */
.L_x_1119:
[----:B----4-:R4:W1:Y:S02]  /*2ec70*/  SYNCS.PHASECHK.TRANS64.TRYWAIT P0, [R0+URZ+0x58], R3 ;  /* 0x00005803000075a7 */ /* 0x010864000800017f */
[----:B-1----:R-:W-:Y:S05]  /*2ec80*/  @!P0 NANOSLEEP.SYNCS 0x989680 ;  /* 0x009896800000895d */ /* 0x002fea0003900000 */
[----:B------:R-:W1:Y:S02]  /*2ec90*/  @!P0 SYNCS.PHASECHK.TRANS64 P0, [R0+URZ+0x58], R3 ;  /* 0x00005803000085a7 */ /* 0x000e64000800007f */
[----:B-1----:R-:W-:Y:S05]  /*2eca0*/  @!P0 BRA `(.L_x_1119) ;  /* 0xfffffffc00f08947 */ /* 0x002fea000383ffff */
[----:B------:R-:W-:Y:S05]  /*2ecb0*/  BRA `(.L_x_1174) ;  /* 0xffffffe000b07947 */ /* 0x000fea000383ffff */
.L_x_1121:
[----:B------:R1:W1:Y:S02]  /*2ecc0*/  SYNCS.PHASECHK.TRANS64.TRYWAIT P0, [R0+URZ+0x60], R3 ;  /* 0x00006003000075a7 */ /* 0x000264000800017f */
[----:B-1----:R-:W-:Y:S05]  /*2ecd0*/  @!P0 NANOSLEEP.SYNCS 0x989680 ;  /* 0x009896800000895d */ /* 0x002fea0003900000 */
[----:B------:R-:W1:Y:S02]  /*2ece0*/  @!P0 SYNCS.PHASECHK.TRANS64 P0, [R0+URZ+0x60], R3 ;  /* 0x00006003000085a7 */ /* 0x000e64000800007f */
[----:B-1----:R-:W-:Y:S05]  /*2ecf0*/  @!P0 BRA `(.L_x_1121) ;  /* 0xfffffffc00f08947 */ /* 0x002fea000383ffff */
[----:B------:R-:W-:Y:S05]  /*2ed00*/  BRA `(.L_x_1175) ;  /* 0xffffffe000ac7947 */ /* 0x000fea000383ffff */
.L_x_1125:
[----:B------:R-:W-:Y:S01]  /*2ed10*/  BSSY B1, `(.L_x_1176) ;  /* 0x0000006000017945 */ /* 0x000fe20003800000 */
[----:B------:R-:W-:-:S07]  /*2ed20*/  MOV R15, 0xffffffff ;  /* 0xffffffff000f7802 */ /* 0x000fce0000000f00 */
[----:B------:R-:W-:Y:S05]  /*2ed30*/  WARPSYNC.COLLECTIVE R15, `(.L_x_1177) ;  /* 0x000000000f0c7348 */ /* 0x000fea0003c00000 */
[----:B------:R-:W-:Y:S02]  /*2ed40*/  ELECT P6, UR62, PT ;  /* 0x00000000003e782f */ /* 0x000fe400038c0000 */
[----:B------:R-:W-:Y:S01]  /*2ed50*/  MOV R14, UR62 ;  /* 0x0000003e000e7c02 */ /* 0x000fe20008000f00 */
[----:B------:R-:W-:Y:S10]  /*2ed60*/  ENDCOLLECTIVE ;  /* 0x000000000000791b */ /* 0x000ff40003800000 */
.L_x_1177:
[----:B------:R-:W-:Y:S05]  /*2ed70*/  BSYNC B1 ;  /* 0x0000000000017941 */ /* 0x000fea0003800000 */
.L_x_1176:
[----:B------:R-:W-:Y:S05]  /*2ed80*/  BRA `(.L_x_1178) ;  /* 0xffffffe4002c7947 */ /* 0x000fea000383ffff */
.L_x_1128:
[----:B-1----:R1:W2:Y:S02]  /*2ed90*/  SYNCS.PHASECHK.TRANS64.TRYWAIT P0, [R11+URZ+0x18], R12 ;  /* 0x0000180c0b0075a7 */ /* 0x0022a4000800017f */
[----:B--2---:R-:W-:Y:S05]  /*2eda0*/  @!P0 NANOSLEEP.SYNCS 0x989680 ;  /* 0x009896800000895d */ /* 0x004fea0003900000 */
[----:B------:R-:W2:Y:S02]  /*2edb0*/  @!P0 SYNCS.PHASECHK.TRANS64 P0, [R11+URZ+0x18], R12 ;  /* 0x0000180c0b0085a7 */ /* 0x000ea4000800007f */
[----:B--2---:R-:W-:Y:S05]  /*2edc0*/  @!P0 BRA `(.L_x_1128) ;  /* 0xfffffffc00f08947 */ /* 0x004fea000383ffff */
[----:B------:R-:W-:Y:S05]  /*2edd0*/  BRA `(.L_x_1179) ;  /* 0xffffffe400647947 */ /* 0x000fea000383ffff */
.L_x_1136:
[----:B------:R-:W-:Y:S01]  /*2ede0*/  BSSY B0, `(.L_x_1180) ;  /* 0x0000006000007945 */ /* 0x000fe20003800000 */
[----:B------:R-:W-:-:S07]  /*2edf0*/  MOV R15, 0xffffffff ;  /* 0xffffffff000f7802 */ /* 0x000fce0000000f00 */
[----:B--2---:R-:W-:Y:S05]  /*2ee00*/  WARPSYNC.COLLECTIVE R15, `(.L_x_1181) ;  /* 0x000000000f0c7348 */ /* 0x004fea0003c00000 */
[----:B------:R-:W-:Y:S02]  /*2ee10*/  ELECT P6, UR62, PT ;  /* 0x00000000003e782f */ /* 0x000fe400038c0000 */
[----:B------:R-:W-:Y:S01]  /*2ee20*/  MOV R14, UR62 ;  /* 0x0000003e000e7c02 */ /* 0x000fe20008000f00 */
[----:B--2---:R-:W-:Y:S10]  /*2ee30*/  ENDCOLLECTIVE ;  /* 0x000000000000791b */ /* 0x004ff40003800000 */
.L_x_1181:
[----:B------:R-:W-:Y:S05]  /*2ee40*/  BSYNC B0 ;  /* 0x0000000000007941 */ /* 0x000fea0003800000 */
.L_x_1180:
[----:B------:R-:W-:Y:S05]  /*2ee50*/  BRA `(.L_x_1182) ;  /* 0xffffffec00d87947 */ /* 0x000fea000383ffff */
.L_x_1138:
[----:B-1----:R1:W3:Y:S02]  /*2ee60*/  SYNCS.PHASECHK.TRANS64.TRYWAIT P0, [R4+URZ], R3 ;  /* 0x00000003040075a7 */ /* 0x0022e4000800017f */
[----:B---3--:R-:W-:Y:S05]  /*2ee70*/  @!P0 NANOSLEEP.SYNCS 0x989680 ;  /* 0x009896800000895d */ /* 0x008fea0003900000 */
[----:B------:R-:W3:Y:S02]  /*2ee80*/  @!P0 SYNCS.PHASECHK.TRANS64 P0, [R4+URZ], R3 ;  /* 0x00000003040085a7 */ /* 0x000ee4000800007f */
[----:B---3--:R-:W-:Y:S05]  /*2ee90*/  @!P0 BRA `(.L_x_1138) ;  /* 0xfffffffc00f08947 */ /* 0x008fea000383ffff */
[----:B------:R-:W-:Y:S05]  /*2eea0*/  BRA `(.L_x_1183) ;  /* 0xffffffec00fc7947 */ /* 0x000fea000383ffff */
.L_x_1139:
[----:B-1----:R1:W3:Y:S02]  /*2eeb0*/  SYNCS.PHASECHK.TRANS64.TRYWAIT P0, [R3+URZ], R0 ;  /* 0x00000000030075a7 */ /* 0x0022e4000800017f */
[----:B---3--:R-:W-:Y:S05]  /*2eec0*/  @!P0 NANOSLEEP.SYNCS 0x989680 ;  /* 0x009896800000895d */ /* 0x008fea0003900000 */
[----:B------:R-:W3:Y:S02]  /*2eed0*/  @!P0 SYNCS.PHASECHK.TRANS64 P0, [R3+URZ], R0 ;  /* 0x00000000030085a7 */ /* 0x000ee4000800007f */
[----:B---3--:R-:W-:Y:S05]  /*2eee0*/  @!P0 BRA `(.L_x_1139) ;  /* 0xfffffffc00f08947 */ /* 0x008fea000383ffff */
[----:B------:R-:W-:Y:S05]  /*2eef0*/  BRA `(.L_x_1184) ;  /* 0xfffffff0000c7947 */ /* 0x000fea000383ffff */
        .weak           $__internal_0_$__cuda_sm20_rcp_rn_f32_slowpath
        .type           $__internal_0_$__cuda_sm20_rcp_rn_f32_slowpath,@function
        .size           $__internal_0_$__cuda_sm20_rcp_rn_f32_slowpath,(.L_x_1190 - $__internal_0_$__cuda_sm20_rcp_rn_f32_slowpath)
$__internal_0_$__cuda_sm20_rcp_rn_f32_slowpath:
[----:B------:R-:W-:Y:S01]  /*2ef00*/  SHF.L.U32 R3, R0, 0x1, RZ ;  /* 0x0000000100037819 */ /* 0x000fe200000006ff */
[----:B------:R-:W-:Y:S03]  /*2ef10*/  BSSY B0, `(.L_x_1185) ;  /* 0x0000030000007945 */ /* 0x000fe60003800000 */
[----:B------:R-:W-:-:S04]  /*2ef20*/  SHF.R.U32.HI R3, RZ, 0x18, R3 ;  /* 0x00000018ff037819 */ /* 0x000fc80000011603 */
[----:B------:R-:W-:-:S13]  /*2ef30*/  ISETP.NE.U32.AND P2, PT, R3, RZ, PT ;  /* 0x000000ff0300720c */ /* 0x000fda0003f45070 */
[----:B------:R-:W-:Y:S05]  /*2ef40*/  @P2 BRA `(.L_x_1186) ;  /* 0x0000000000282947 */ /* 0x000fea0003800000 */
[----:B------:R-:W-:-:S05]  /*2ef50*/  IMAD.SHL.U32 R3, R0, 0x2, RZ ;  /* 0x0000000200037824 */ /* 0x000fca00078e00ff */
[----:B------:R-:W-:-:S13]  /*2ef60*/  ISETP.NE.AND P2, PT, R3, RZ, PT ;  /* 0x000000ff0300720c */ /* 0x000fda0003f45270 */
[----:B------:R-:W-:Y:S02]  /*2ef70*/  @P2 FFMA R185, R0, 1.84467440737095516160e+19, RZ ;  /* 0x5f80000000b92823 */ /* 0x000fe400000000ff */
[----:B------:R-:W-:Y:S08]  /*2ef80*/  @!P2 MUFU.RCP R0, R0 ;  /* 0x000000000000a308 */ /* 0x000ff00000001000 */
[----:B------:R-:W1:Y:S02]  /*2ef90*/  @P2 MUFU.RCP R3, R185 ;  /* 0x000000b900032308 */ /* 0x000e640000001000 */
[----:B-1----:R-:W-:-:S04]  /*2efa0*/  @P2 FFMA R185, R185, R3, -1 ;  /* 0xbf800000b9b92423 */ /* 0x002fc80000000003 */
[----:B------:R-:W-:-:S04]  /*2efb0*/  @P2 FADD.FTZ R185, -R185, -RZ ;  /* 0x800000ffb9b92221 */ /* 0x000fc80000010100 */
[----:B------:R-:W-:-:S04]  /*2efc0*/  @P2 FFMA R3, R3, R185, R3 ;  /* 0x000000b903032223 */ /* 0x000fc80000000003 */
[----:B------:R-:W-:Y:S01]  /*2efd0*/  @P2 FFMA R0, R3, 1.84467440737095516160e+19, RZ ;  /* 0x5f80000003002823 */ /* 0x000fe200000000ff */
[----:B------:R-:W-:Y:S06]  /*2efe0*/  BRA `(.L_x_1187) ;  /* 0x0000000000887947 */ /* 0x000fec0003800000 */
.L_x_1186:
[----:B------:R-:W-:-:S04]  /*2eff0*/  IADD3 R188, R3, -0xfd, RZ ;  /* 0xffffff0303bc7810 */ /* 0x000fc80007ffe0ff */
[----:B------:R-:W-:-:S13]  /*2f000*/  ISETP.GT.U32.AND P2, PT, R188, 0x1, PT ;  /* 0x00000001bc00780c */ /* 0x000fda0003f44070 */
[----:B------:R-:W-:Y:S05]  /*2f010*/  @P2 BRA `(.L_x_1188) ;  /* 0x0000000000782947 */ /* 0x000fea0003800000 */
[----:B------:R-:W-:Y:S02]  /*2f020*/  LOP3.LUT R186, R0, 0x7fffff, RZ, 0xc0, !PT ;  /* 0x007fffff00ba7812 */ /* 0x000fe400078ec0ff */
[----:B------:R-:W-:Y:S02]  /*2f030*/  MOV R189, 0x3 ;  /* 0x0000000300bd7802 */ /* 0x000fe40000000f00 */
[----:B------:R-:W-:Y:S02]  /*2f040*/  LOP3.LUT R186, R186, 0x3f800000, RZ, 0xfc, !PT ;  /* 0x3f800000baba7812 */ /* 0x000fe400078efcff */
[----:B------:R-:W-:Y:S02]  /*2f050*/  SHF.L.U32 R189, R189, R188, RZ ;  /* 0x000000bcbdbd7219 */ /* 0x000fe400000006ff */
[----:B------:R-:W1:Y:S01]  /*2f060*/  MUFU.RCP R185, R186 ;  /* 0x000000ba00b97308 */ /* 0x000e620000001000 */
[----:B------:R-:W-:Y:S01]  /*2f070*/  IADD3 R3, R3, -0xfc, RZ ;  /* 0xffffff0403037810 */ /* 0x000fe20007ffe0ff */
[----:B-1----:R-:W-:-:S04]  /*2f080*/  FFMA R187, R186, R185, -1 ;  /* 0xbf800000babb7423 */ /* 0x002fc800000000b9 */
[----:B------:R-:W-:-:S04]  /*2f090*/  FADD.FTZ R187, -R187, -RZ ;  /* 0x800000ffbbbb7221 */ /* 0x000fc80000010100 */
[CCC-:B------:R-:W-:Y:S01]  /*2f0a0*/  FFMA.RM R186, R185.reuse, R187.reuse, R185.reuse ;  /* 0x000000bbb9ba7223 */ /* 0x1c0fe200000040b9 */
[----:B------:R-:W-:-:S05]  /*2f0b0*/  FFMA.RP R185, R185, R187, R185 ;  /* 0x000000bbb9b97223 */ /* 0x000fca00000080b9 */
[C---:B------:R-:W-:Y:S02]  /*2f0c0*/  FSETP.NEU.FTZ.AND P2, PT, R186.reuse, R185, PT ;  /* 0x000000b9ba00720b */ /* 0x040fe40003f5d000 */
[----:B------:R-:W-:Y:S02]  /*2f0d0*/  LOP3.LUT R185, R186, 0x7fffff, RZ, 0xc0, !PT ;  /* 0x007fffffbab97812 */ /* 0x000fe400078ec0ff */
[----:B------:R-:W-:Y:S02]  /*2f0e0*/  SEL R186, RZ, 0xffffffff, !P2 ;  /* 0xffffffffffba7807 */ /* 0x000fe40005000000 */
[----:B------:R-:W-:Y:S02]  /*2f0f0*/  LOP3.LUT R185, R185, 0x800000, RZ, 0xfc, !PT ;  /* 0x00800000b9b97812 */ /* 0x000fe400078efcff */
[----:B------:R-:W-:Y:S02]  /*2f100*/  IADD3 R187, -R186, RZ, RZ ;  /* 0x000000ffbabb7210 */ /* 0x000fe40007ffe1ff */
[----:B------:R-:W-:-:S02]  /*2f110*/  LOP3.LUT R189, R189, R185, RZ, 0xc0, !PT ;  /* 0x000000b9bdbd7212 */ /* 0x000fc400078ec0ff */
[-C--:B------:R-:W-:Y:S02]  /*2f120*/  LOP3.LUT P3, RZ, R187, R188.reuse, R185, 0xf8, !PT ;  /* 0x000000bcbbff7212 */ /* 0x080fe4000786f8b9 */
[----:B------:R-:W-:Y:S02]  /*2f130*/  SHF.R.U32.HI R186, RZ, R188, R189 ;  /* 0x000000bcffba7219 */ /* 0x000fe400000116bd */
[----:B------:R-:W-:Y:S02]  /*2f140*/  SHF.R.U32.HI R3, RZ, R3, R185 ;  /* 0x00000003ff037219 */ /* 0x000fe400000116b9 */
[C---:B------:R-:W-:Y:S02]  /*2f150*/  LOP3.LUT P2, RZ, R186.reuse, 0x1, RZ, 0xc0, !PT ;  /* 0x00000001baff7812 */ /* 0x040fe4000784c0ff */
[----:B------:R-:W-:-:S04]  /*2f160*/  LOP3.LUT P4, RZ, R186, 0x2, RZ, 0xc0, !PT ;  /* 0x00000002baff7812 */ /* 0x000fc8000788c0ff */
[----:B------:R-:W-:Y:S02]  /*2f170*/  PLOP3.LUT P2, PT, P2, P3, P4, 0xe0, 0x0 ;  /* 0x000000000000781c */ /* 0x000fe40001747c40 */
[----:B------:R-:W-:Y:S02]  /*2f180*/  LOP3.LUT P3, RZ, R0, 0x7fffff, RZ, 0xc0, !PT ;  /* 0x007fffff00ff7812 */ /* 0x000fe4000786c0ff */
[----:B------:R-:W-:-:S04]  /*2f190*/  SEL R185, RZ, 0x1, !P2 ;  /* 0x00000001ffb97807 */ /* 0x000fc80005000000 */
[----:B------:R-:W-:-:S04]  /*2f1a0*/  IADD3 R185, -R185, RZ, RZ ;  /* 0x000000ffb9b97210 */ /* 0x000fc80007ffe1ff */
[----:B------:R-:W-:-:S13]  /*2f1b0*/  ISETP.GE.AND P2, PT, R185, RZ, PT ;  /* 0x000000ffb900720c */ /* 0x000fda0003f46270 */
[----:B------:R-:W-:-:S04]  /*2f1c0*/  @!P2 IADD3 R3, R3, 0x1, RZ ;  /* 0x000000010303a810 */ /* 0x000fc80007ffe0ff */
[----:B------:R-:W-:-:S04]  /*2f1d0*/  @!P3 SHF.L.U32 R3, R3, 0x1, RZ ;  /* 0x000000010303b819 */ /* 0x000fc800000006ff */
[----:B------:R-:W-:Y:S01]  /*2f1e0*/  LOP3.LUT R0, R3, 0x80000000, R0, 0xf8, !PT ;  /* 0x8000000003007812 */ /* 0x000fe200078ef800 */
[----:B------:R-:W-:Y:S06]  /*2f1f0*/  BRA `(.L_x_1187) ;  /* 0x0000000000047947 */ /* 0x000fec0003800000 */
.L_x_1188:
[----:B------:R-:W1:Y:S02]  /*2f200*/  MUFU.RCP R0, R0 ;  /* 0x0000000000007308 */ /* 0x000e640000001000 */
.L_x_1187:
[----:B------:R-:W-:Y:S05]  /*2f210*/  BSYNC B0 ;  /* 0x0000000000007941 */ /* 0x000fea0003800000 */
.L_x_1185:
[----:B------:R-:W-:-:S04]  /*2f220*/  MOV R3, 0x0 ;  /* 0x0000000000037802 */ /* 0x000fc80000000f00 */
[----:B-1----:R-:W-:Y:S05]  /*2f230*/  RET.REL.NODEC R2 `(_ZN7cutlass13device_kernelINS_4gemm6kernel13GemmUniversalIN4cute5tupleIJiiiiEEENS1_10collective13CollectiveMmaINS1_34MainloopSm90TmaGmmaWarpSpecializedILi3ENS5_IJNS4_1CILi2EEENSA_ILi1EEESC_EEENS1_35KernelTmaWarpSpecializedCooperativeEEENS5_IJNSA_ILi256EEESG_NSA_ILi64EEEEEENS_10bfloat16_tENS5_IJlSC_lEEESJ_SK_NS4_8TiledMMAINS4_8MMA_AtomIJNS4_4SM904GMMA28MMA_64x256x16_F32BF16BF16_SSILNSO_5MajorE0ELSQ_0ELNSO_7ScaleInE1ELSR_1EEEEEENS4_6LayoutISD_NS5_IJSC_NSA_ILi0EEESV_EEEEENS5_IJNS4_10UnderscoreESY_SY_EEEEENS4_13SM90_TMA_LOADENS4_14ComposedLayoutINS4_7SwizzleILi3ELi4ELi3EEENS4_18smem_ptr_flag_bitsILi16EEENSU_INS5_IJNSA_ILi8EEESH_EEENS5_IJSH_SC_EEEEEEEvNS4_8identityENS4_23SM90_TMA_LOAD_MULTICASTES1B_vS1C_EENS_8epilogue10collective18CollectiveEpilogueINS1F_22Sm90TmaWarpSpecializedILi4ELi2ELi16ELb1ELb0EEEJSI_NS5_IJNSA_ILi128EEENSA_ILi32EEEEEESJ_SK_SJ_SK_NS1F_6fusion15FusionCallbacksIS1J_NS1N_13LinCombEltActINS1F_6thread4SiLuESJ_fSJ_fLNS_15FloatRoundStyleE2EEESI_S1M_JEEES11_NS12_INS13_ILi2ELi4ELi3EEES16_NSU_INS5_IJS17_S1L_EEENS5_IJS1L_SC_EEEEEEENS4_17SM75_U32x4_LDSM_NENS4_14SM90_TMA_STOREES1Z_NS4_17SM90_U32x4_STSM_NENS4_9Copy_AtomIJS22_NS_6half_tEEEEvEEEvvEEEEvNT_6ParamsE) ;  /* 0xfffffd0c02707950 */ /* 0x002fea0003c3ffff */
.L_x_1189:
[----:B------:R-:W-:-:S00]  /*2f240*/  BRA `(.L_x_1189) ;  /* 0xfffffffc00fc7947 */ /* 0x000fc0000383ffff */
[----:B------:R-:W-:-:S00]  /*2f250*/  NOP ;  /* 0x0000000000007918 */ /* 0x000fc00000000000 */
        /* <DEDUP_REMOVED lines=10> */
.L_x_1190:


//--------------------- .nv.global.init           --------------------------
	.section	.nv.global.init,"aw",@progbits
.nv.global.init:
	.type		$str$22,@object
	.size		$str$22,($str$26 - $str$22)
$str$22:
        /*0000*/ 	.byte	0x6b, 0x5f, 0x74, 0x69, 0x6c, 0x65, 0x5f, 0x63, 0x6f, 0x75, 0x6e, 0x74, 0x20, 0x3e, 0x3d, 0x20
        /*0010*/ 	.byte	0x31, 0x00
	.type		$str$26,@object
	.size		$str$26,($str$27 - $str$26)
$str$26:
        /*0012*/ 	.byte	0x28, 0x61, 0x64, 0x64, 0x72, 0x65, 0x73, 0x73, 0x20, 0x26, 0x20, 0x6d, 0x61, 0x73, 0x6b, 0x29
        /*0022*/ 	.byte	0x20, 0x3d, 0x3d, 0x20, 0x30, 0x00
	.type		$str$27,@object
	.size		$str$27,($str$23 - $str$27)
$str$27:
        /*0028*/ 	.byte	0x2f, 0x74, 0x6d, 0x70, 0x2f, 0x63, 0x75, 0x74, 0x6c, 0x61, 0x73, 0x73, 0x5f, 0x73, 0x77, 0x65
        /*0038*/ 	.byte	0x65, 0x70, 0x5f, 0x73, 0x72, 0x63, 0x2f, 0x69, 0x6e, 0x63, 0x6c, 0x75, 0x64, 0x65, 0x2f, 0x63
        /*0048*/ 	.byte	0x75, 0x74, 0x65, 0x2f, 0x70, 0x6f, 0x69, 0x6e, 0x74, 0x65, 0x72, 0x5f, 0x66, 0x6c, 0x61, 0x67
        /*0058*/ 	.byte	0x67, 0x65, 0x64, 0x2e, 0x68, 0x70, 0x70, 0x00
	.type		$str$23,@object
	.size		$str$23,(__unnamed_2 - $str$23)
$str$23:
        /*0060*/ 	.byte	0x2f, 0x74, 0x6d, 0x70, 0x2f, 0x63, 0x75, 0x74, 0x6c, 0x61, 0x73, 0x73, 0x5f, 0x73, 0x77, 0x65
        /*0070*/ 	.byte	0x65, 0x70, 0x5f, 0x73, 0x72, 0x63, 0x2f, 0x69, 0x6e, 0x63, 0x6c, 0x75, 0x64, 0x65, 0x2f, 0x63
        /*0080*/ 	.byte	0x75, 0x74, 0x6c, 0x61, 0x73, 0x73, 0x2f, 0x67, 0x65, 0x6d, 0x6d, 0x2f, 0x63, 0x6f, 0x6c, 0x6c
        /*0090*/ 	.byte	0x65, 0x63, 0x74, 0x69, 0x76, 0x65, 0x2f, 0x73, 0x6d, 0x39, 0x30, 0x5f, 0x6d, 0x6d, 0x61, 0x5f
        /*00a0*/ 	.byte	0x74, 0x6d, 0x61, 0x5f, 0x67, 0x6d, 0x6d, 0x61, 0x5f, 0x73, 0x73, 0x5f, 0x77, 0x61, 0x72, 0x70
        /*00b0*/ 	.byte	0x73, 0x70, 0x65, 0x63, 0x69, 0x61, 0x6c, 0x69, 0x7a, 0x65, 0x64, 0x2e, 0x68, 0x70, 0x70, 0x00
	.type		__unnamed_2,@object
	.size		__unnamed_2,(__unnamed_1 - __unnamed_2)
__unnamed_2:
        /* <DEDUP_REMOVED lines=28> */
        /*0280*/ 	.byte	0x3c, 0x34, 0x30, 0x39, 0x36, 0x3e, 0x3e, 0x3e, 0x3e, 0x3e, 0x5d, 0x00
	.type		__unnamed_1,@object
	.size		__unnamed_1,(.L_0 - __unnamed_1)
__unnamed_1:
        /* <DEDUP_REMOVED lines=182> */
        /*0dec*/ 	.byte	0x5d, 0x00
.L_0:


//--------------------- .nv.shared._ZN7cutlass13device_kernelINS_4gemm6kernel13GemmUniversalIN4cute5tupleIJiiiiEEENS1_10collective13CollectiveMmaINS1_34MainloopSm90TmaGmmaWarpSpecializedILi3ENS5_IJNS4_1CILi2EEENSA_ILi1EEESC_EEENS1_35KernelTmaWarpSpecializedCooperativeEEENS5_IJNSA_ILi256EEESG_NSA_ILi64EEEEEENS_10bfloat16_tENS5_IJlSC_lEEESJ_SK_NS4_8TiledMMAINS4_8MMA_AtomIJNS4_4SM904GMMA28MMA_64x256x16_F32BF16BF16_SSILNSO_5MajorE0ELSQ_0ELNSO_7ScaleInE1ELSR_1EEEEEENS4_6LayoutISD_NS5_IJSC_NSA_ILi0EEESV_EEEEENS5_IJNS4_10UnderscoreESY_SY_EEEEENS4_13SM90_TMA_LOADENS4_14ComposedLayoutINS4_7SwizzleILi3ELi4ELi3EEENS4_18smem_ptr_flag_bitsILi16EEENSU_INS5_IJNSA_ILi8EEESH_EEENS5_IJSH_SC_EEEEEEEvNS4_8identityENS4_23SM90_TMA_LOAD_MULTICASTES1B_vS1C_EENS_8epilogue10collective18CollectiveEpilogueINS1F_22Sm90TmaWarpSpecializedILi4ELi2ELi16ELb1ELb0EEEJSI_NS5_IJNSA_ILi128EEENSA_ILi32EEEEEESJ_SK_SJ_SK_NS1F_6fusion15FusionCallbacksIS1J_NS1N_13LinCombEltActINS1F_6thread4SiLuESJ_fSJ_fLNS_15FloatRoundStyleE2EEESI_S1M_JEEES11_NS12_INS13_ILi2ELi4ELi3EEES16_NSU_INS5_IJS17_S1L_EEENS5_IJS1L_SC_EEEEEEENS4_17SM75_U32x4_LDSM_NENS4_14SM90_TMA_STOREES1Z_NS4_17SM90_U32x4_STSM_NENS4_9Copy_AtomIJS22_NS_6half_tEEEEvEEEvvEEEEvNT_6ParamsE --------------------------
	.section	.nv.shared._ZN7cutlass13device_kernelINS_4gemm6kernel13GemmUniversalIN4cute5tupleIJiiiiEEENS1_10collective13CollectiveMmaINS1_34MainloopSm90TmaGmmaWarpSpecializedILi3ENS5_IJNS4_1CILi2EEENSA_ILi1EEESC_EEENS1_35KernelTmaWarpSpecializedCooperativeEEENS5_IJNSA_ILi256EEESG_NSA_ILi64EEEEEENS_10bfloat16_tENS5_IJlSC_lEEESJ_SK_NS4_8TiledMMAINS4_8MMA_AtomIJNS4_4SM904GMMA28MMA_64x256x16_F32BF16BF16_SSILNSO_5MajorE0ELSQ_0ELNSO_7ScaleInE1ELSR_1EEEEEENS4_6LayoutISD_NS5_IJSC_NSA_ILi0EEESV_EEEEENS5_IJNS4_10UnderscoreESY_SY_EEEEENS4_13SM90_TMA_LOADENS4_14ComposedLayoutINS4_7SwizzleILi3ELi4ELi3EEENS4_18smem_ptr_flag_bitsILi16EEENSU_INS5_IJNSA_ILi8EEESH_EEENS5_IJSH_SC_EEEEEEEvNS4_8identityENS4_23SM90_TMA_LOAD_MULTICASTES1B_vS1C_EENS_8epilogue10collective18CollectiveEpilogueINS1F_22Sm90TmaWarpSpecializedILi4ELi2ELi16ELb1ELb0EEEJSI_NS5_IJNSA_ILi128EEENSA_ILi32EEEEEESJ_SK_SJ_SK_NS1F_6fusion15FusionCallbacksIS1J_NS1N_13LinCombEltActINS1F_6thread4SiLuESJ_fSJ_fLNS_15FloatRoundStyleE2EEESI_S1M_JEEES11_NS12_INS13_ILi2ELi4ELi3EEES16_NSU_INS5_IJS17_S1L_EEENS5_IJS1L_SC_EEEEEEENS4_17SM75_U32x4_LDSM_NENS4_14SM90_TMA_STOREES1Z_NS4_17SM90_U32x4_STSM_NENS4_9Copy_AtomIJS22_NS_6half_tEEEEvEEEvvEEEEvNT_6ParamsE,"aw",@nobits
	.sectionflags	@""
	.align	16
	.zero		1024


//--------------------- .nv.shared.reserved.0     --------------------------
	.section	.nv.shared.reserved.0,"aw",@nobits
	.weak		__nv_reservedSMEM_offset_0_alias
	.size		__nv_reservedSMEM_offset_0_alias, 0, 0
	.other		__nv_reservedSMEM_offset_0_alias,@"STO_CUDA_RESERVED_SHARED STV_DEFAULT"
__nv_reservedSMEM_offset_0_alias:
	.zero		0


//--------------------- .nv.global                --------------------------
	.section	.nv.global,"aw",@nobits
.nv.global:
	.type		_ZN39_INTERNAL_f717e549_4_k_cu_18c9c329_31734cute1_E,@object
	.size		_ZN39_INTERNAL_f717e549_4_k_cu_18c9c329_31734cute1_E,(_ZN39_INTERNAL_f717e549_4_k_cu_18c9c329_31734cuda3std3__45__cpo6cbeginE - _ZN39_INTERNAL_f717e549_4_k_cu_18c9c329_31734cute1_E)
_ZN39_INTERNAL_f717e549_4_k_cu_18c9c329_31734cute1_E:
	.zero		1
	.type		_ZN39_INTERNAL_f717e549_4_k_cu_18c9c329_31734cuda3std3__45__cpo6cbeginE,@object
	.size		_ZN39_INTERNAL_f717e549_4_k_cu_18c9c329_31734cuda3std3__45__cpo6cbeginE,(_ZN39_INTERNAL_f717e549_4_k_cu_18c9c329_31734cuda3std3__48in_placeE - _ZN39_INTERNAL_f717e549_4_k_cu_18c9c329_31734cuda3std3__45__cpo6cbeginE)
_ZN39_INTERNAL_f717e549_4_k_cu_18c9c329_31734cuda3std3__45__cpo6cbeginE:
	.zero		1
	.type		_ZN39_INTERNAL_f717e549_4_k_cu_18c9c329_31734cuda3std3__48in_placeE,@object
	.size		_ZN39_INTERNAL_f717e549_4_k_cu_18c9c329_31734cuda3std3__48in_placeE,(_ZN39_INTERNAL_f717e549_4_k_cu_18c9c329_31734cuda3std6ranges3__45__cpo9iter_moveE - _ZN39_INTERNAL_f717e549_4_k_cu_18c9c329_31734cuda3std3__48in_placeE)
_ZN39_INTERNAL_f717e549_4_k_cu_18c9c329_31734cuda3std3__48in_placeE:
	.zero		1
	.type		_ZN39_INTERNAL_f717e549_4_k_cu_18c9c329_31734cuda3std6ranges3__45__cpo9iter_moveE,@object
	.size		_ZN39_INTERNAL_f717e549_4_k_cu_18c9c329_31734cuda3std6ranges3__45__cpo9iter_moveE,(_ZN39_INTERNAL_f717e549_4_k_cu_18c9c329_31734cuda3std3__45__cpo5beginE - _ZN39_INTERNAL_f717e549_4_k_cu_18c9c329_31734cuda3std6ranges3__45__cpo9iter_moveE)
_ZN39_INTERNAL_f717e549_4_k_cu_18c9c329_31734cuda3std6ranges3__45__cpo9iter_moveE:
	.zero		1
	.type		_ZN39_INTERNAL_f717e549_4_k_cu_18c9c329_31734cuda3std3__45__cpo5beginE,@object
	.size		_ZN39_INTERNAL_f717e549_4_k_cu_18c9c329_31734cuda3std3__45__cpo5beginE,(_ZN39_INTERNAL_f717e549_4_k_cu_18c9c329_31734cuda3std3__441_GLOBAL__N__f717e549_4_k_cu_18c9c329_31736ignoreE - _ZN39_INTERNAL_f717e549_4_k_cu_18c9c329_31734cuda3std3__45__cpo5beginE)
_ZN39_INTERNAL_f717e549_4_k_cu_18c9c329_31734cuda3std3__45__cpo5beginE:
	.zero		1
	.type		_ZN39_INTERNAL_f717e549_4_k_cu_18c9c329_31734cuda3std3__441_GLOBAL__N__f717e549_4_k_cu_18c9c329_31736ignoreE,@object
	.size		_ZN39_INTERNAL_f717e549_4_k_cu_18c9c329_31734cuda3std3__441_GLOBAL__N__f717e549_4_k_cu_18c9c329_31736ignoreE,(_ZN39_INTERNAL_f717e549_4_k_cu_18c9c329_31734cute7productE - _ZN39_INTERNAL_f717e549_4_k_cu_18c9c329_31734cuda3std3__441_GLOBAL__N__f717e549_4_k_cu_18c9c329_31736ignoreE)
_ZN39_INTERNAL_f717e549_4_k_cu_18c9c329_31734cuda3std3__441_GLOBAL__N__f717e549_4_k_cu_18c9c329_31736ignoreE:
	.zero		1
	.type		_ZN39_INTERNAL_f717e549_4_k_cu_18c9c329_31734cute7productE,@object
	.size		_ZN39_INTERNAL_f717e549_4_k_cu_18c9c329_31734cute7productE,(_ZN39_INTERNAL_f717e549_4_k_cu_18c9c329_31734cuda3std3__45__cpo3endE - _ZN39_INTERNAL_f717e549_4_k_cu_18c9c329_31734cute7productE)
_ZN39_INTERNAL_f717e549_4_k_cu_18c9c329_31734cute7productE:
	.zero		1
	.type		_ZN39_INTERNAL_f717e549_4_k_cu_18c9c329_31734cuda3std3__45__cpo3endE,@object
	.size		_ZN39_INTERNAL_f717e549_4_k_cu_18c9c329_31734cuda3std3__45__cpo3endE,(_ZN39_INTERNAL_f717e549_4_k_cu_18c9c329_31734cuda3std3__419piecewise_constructE - _ZN39_INTERNAL_f717e549_4_k_cu_18c9c329_31734cuda3std3__45__cpo3endE)
_ZN39_INTERNAL_f717e549_4_k_cu_18c9c329_31734cuda3std3__45__cpo3endE:
	.zero		1
	.type		_ZN39_INTERNAL_f717e549_4_k_cu_18c9c329_31734cuda3std3__419piecewise_constructE,@object
	.size		_ZN39_INTERNAL_f717e549_4_k_cu_18c9c329_31734cuda3std3__419piecewise_constructE,(_ZN39_INTERNAL_f717e549_4_k_cu_18c9c329_31734cuda3std3__45__cpo4cendE - _ZN39_INTERNAL_f717e549_4_k_cu_18c9c329_31734cuda3std3__419piecewise_constructE)
_ZN39_INTERNAL_f717e549_4_k_cu_18c9c329_31734cuda3std3__419piecewise_constructE:
	.zero		1
	.type		_ZN39_INTERNAL_f717e549_4_k_cu_18c9c329_31734cuda3std3__45__cpo4cendE,@object
	.size		_ZN39_INTERNAL_f717e549_4_k_cu_18c9c329_31734cuda3std3__45__cpo4cendE,(_ZN39_INTERNAL_f717e549_4_k_cu_18c9c329_31734cuda3std6ranges3__45__cpo4swapE - _ZN39_INTERNAL_f717e549_4_k_cu_18c9c329_31734cuda3std3__45__cpo4cendE)
_ZN39_INTERNAL_f717e549_4_k_cu_18c9c329_31734cuda3std3__45__cpo4cendE:
	.zero		1
	.type		_ZN39_INTERNAL_f717e549_4_k_cu_18c9c329_31734cuda3std6ranges3__45__cpo4swapE,@object
	.size		_ZN39_INTERNAL_f717e549_4_k_cu_18c9c329_31734cuda3std6ranges3__45__cpo4swapE,(.L_9 - _ZN39_INTERNAL_f717e549_4_k_cu_18c9c329_31734cuda3std6ranges3__45__cpo4swapE)
_ZN39_INTERNAL_f717e549_4_k_cu_18c9c329_31734cuda3std6ranges3__45__cpo4swapE:
	.zero		1
.L_9:


//--------------------- .nv.constant0._ZN7cutlass13device_kernelINS_4gemm6kernel13GemmUniversalIN4cute5tupleIJiiiiEEENS1_10collective13CollectiveMmaINS1_34MainloopSm90TmaGmmaWarpSpecializedILi3ENS5_IJNS4_1CILi2EEENSA_ILi1EEESC_EEENS1_35KernelTmaWarpSpecializedCooperativeEEENS5_IJNSA_ILi256EEESG_NSA_ILi64EEEEEENS_10bfloat16_tENS5_IJlSC_lEEESJ_SK_NS4_8TiledMMAINS4_8MMA_AtomIJNS4_4SM904GMMA28MMA_64x256x16_F32BF16BF16_SSILNSO_5MajorE0ELSQ_0ELNSO_7ScaleInE1ELSR_1EEEEEENS4_6LayoutISD_NS5_IJSC_NSA_ILi0EEESV_EEEEENS5_IJNS4_10UnderscoreESY_SY_EEEEENS4_13SM90_TMA_LOADENS4_14ComposedLayoutINS4_7SwizzleILi3ELi4ELi3EEENS4_18smem_ptr_flag_bitsILi16EEENSU_INS5_IJNSA_ILi8EEESH_EEENS5_IJSH_SC_EEEEEEEvNS4_8identityENS4_23SM90_TMA_LOAD_MULTICASTES1B_vS1C_EENS_8epilogue10collective18CollectiveEpilogueINS1F_22Sm90TmaWarpSpecializedILi4ELi2ELi16ELb1ELb0EEEJSI_NS5_IJNSA_ILi128EEENSA_ILi32EEEEEESJ_SK_SJ_SK_NS1F_6fusion15FusionCallbacksIS1J_NS1N_13LinCombEltActINS1F_6thread4SiLuESJ_fSJ_fLNS_15FloatRoundStyleE2EEESI_S1M_JEEES11_NS12_INS13_ILi2ELi4ELi3EEES16_NSU_INS5_IJS17_S1L_EEENS5_IJS1L_SC_EEEEEEENS4_17SM75_U32x4_LDSM_NENS4_14SM90_TMA_STOREES1Z_NS4_17SM90_U32x4_STSM_NENS4_9Copy_AtomIJS22_NS_6half_tEEEEvEEEvvEEEEvNT_6ParamsE --------------------------
	.section	.nv.constant0._ZN7cutlass13device_kernelINS_4gemm6kernel13GemmUniversalIN4cute5tupleIJiiiiEEENS1_10collective13CollectiveMmaINS1_34MainloopSm90TmaGmmaWarpSpecializedILi3ENS5_IJNS4_1CILi2EEENSA_ILi1EEESC_EEENS1_35KernelTmaWarpSpecializedCooperativeEEENS5_IJNSA_ILi256EEESG_NSA_ILi64EEEEEENS_10bfloat16_tENS5_IJlSC_lEEESJ_SK_NS4_8TiledMMAINS4_8MMA_AtomIJNS4_4SM904GMMA28MMA_64x256x16_F32BF16BF16_SSILNSO_5MajorE0ELSQ_0ELNSO_7ScaleInE1ELSR_1EEEEEENS4_6LayoutISD_NS5_IJSC_NSA_ILi0EEESV_EEEEENS5_IJNS4_10UnderscoreESY_SY_EEEEENS4_13SM90_TMA_LOADENS4_14ComposedLayoutINS4_7SwizzleILi3ELi4ELi3EEENS4_18smem_ptr_flag_bitsILi16EEENSU_INS5_IJNSA_ILi8EEESH_EEENS5_IJSH_SC_EEEEEEEvNS4_8identityENS4_23SM90_TMA_LOAD_MULTICASTES1B_vS1C_EENS_8epilogue10collective18CollectiveEpilogueINS1F_22Sm90TmaWarpSpecializedILi4ELi2ELi16ELb1ELb0EEEJSI_NS5_IJNSA_ILi128EEENSA_ILi32EEEEEESJ_SK_SJ_SK_NS1F_6fusion15FusionCallbacksIS1J_NS1N_13LinCombEltActINS1F_6thread4SiLuESJ_fSJ_fLNS_15FloatRoundStyleE2EEESI_S1M_JEEES11_NS12_INS13_ILi2ELi4ELi3EEES16_NSU_INS5_IJS17_S1L_EEENS5_IJS1L_SC_EEEEEEENS4_17SM75_U32x4_LDSM_NENS4_14SM90_TMA_STOREES1Z_NS4_17SM90_U32x4_STSM_NENS4_9Copy_AtomIJS22_NS_6half_tEEEEvEEEvvEEEEvNT_6ParamsE,"a",@progbits
	.sectionflags	@""
	.align	4
.nv.constant0._ZN7cutlass13device_kernelINS_4gemm6kernel13GemmUniversalIN4cute5tupleIJiiiiEEENS1_10collective13CollectiveMmaINS1_34MainloopSm90TmaGmmaWarpSpecializedILi3ENS5_IJNS4_1CILi2EEENSA_ILi1EEESC_EEENS1_35KernelTmaWarpSpecializedCooperativeEEENS5_IJNSA_ILi256EEESG_NSA_ILi64EEEEEENS_10bfloat16_tENS5_IJlSC_lEEESJ_SK_NS4_8TiledMMAINS4_8MMA_AtomIJNS4_4SM904GMMA28MMA_64x256x16_F32BF16BF16_SSILNSO_5MajorE0ELSQ_0ELNSO_7ScaleInE1ELSR_1EEEEEENS4_6LayoutISD_NS5_IJSC_NSA_ILi0EEESV_EEEEENS5_IJNS4_10UnderscoreESY_SY_EEEEENS4_13SM90_TMA_LOADENS4_14ComposedLayoutINS4_7SwizzleILi3ELi4ELi3EEENS4_18smem_ptr_flag_bitsILi16EEENSU_INS5_IJNSA_ILi8EEESH_EEENS5_IJSH_SC_EEEEEEEvNS4_8identityENS4_23SM90_TMA_LOAD_MULTICASTES1B_vS1C_EENS_8epilogue10collective18CollectiveEpilogueINS1F_22Sm90TmaWarpSpecializedILi4ELi2ELi16ELb1ELb0EEEJSI_NS5_IJNSA_ILi128EEENSA_ILi32EEEEEESJ_SK_SJ_SK_NS1F_6fusion15FusionCallbacksIS1J_NS1N_13LinCombEltActINS1F_6thread4SiLuESJ_fSJ_fLNS_15FloatRoundStyleE2EEESI_S1M_JEEES11_NS12_INS13_ILi2ELi4ELi3EEES16_NSU_INS5_IJS17_S1L_EEENS5_IJS1L_SC_EEEEEEENS4_17SM75_U32x4_LDSM_NENS4_14SM90_TMA_STOREES1Z_NS4_17SM90_U32x4_STSM_NENS4_9Copy_AtomIJS22_NS_6half_tEEEEvEEEvvEEEEvNT_6ParamsE:
	.zero		2432


//--------------------- SYMBOLS --------------------------

	.type		.nv.reservedSmem.offset0,@object
	.size		.nv.reservedSmem.offset0,0x4
	.type		__assertfail,@function
